	.target	sm_90a

	.elftype	@"ET_EXEC"


//--------------------- .note.nv.tkinfo           --------------------------
	.section	.note.nv.tkinfo,"",@"SHT_NOTE"
	.sectionflags	@"SHF_NOTE_NV_TKINFO"
	.tkinfo
        /*0018*/ 	.word	0x00000002
        /*0030*/ 	.string	""
        /*0030*/ 	.string	"ptxas"
        /*0030*/ 	.string	"Cuda compilation tools, release 13.0, V13.0.88"
        /*0030*/ 	.string	"Build cuda_13.0.r13.0/compiler.36424714_0"
        /*0030*/ 	.string	"-arch sm_90a -m 64 "



//--------------------- .note.nv.cuinfo           --------------------------
	.section	.note.nv.cuinfo,"",@"SHT_NOTE"
	.sectionflags	@"SHF_NOTE_NV_CUINFO"
        /*0018*/ 	.short	0x0002
        /*001a*/ 	.short	0x005a
        /*001c*/ 	.short	0x0082
	.zero		2


//--------------------- .nv.info                  --------------------------
	.section	.nv.info,"",@"SHT_CUDA_INFO"
	.align	4


	//----- nvinfo : EIATTR_REGCOUNT
	.align		4
        /*0000*/ 	.byte	0x04, 0x2f
        /*0002*/ 	.short	(.L_39 - .L_38)
	.align		4
.L_38:
        /*0004*/ 	.word	index@(_ZN2at6native29vectorized_elementwise_kernelILi8EZZZNS0_17angle_kernel_cudaERNS_18TensorIteratorBaseEENKUlvE0_clEvENKUlvE_clEvEUldE_St5arrayIPcLm2EEEEviT0_T1_)
        /*0008*/ 	.word	0x00000028


	//----- nvinfo : EIATTR_FRAME_SIZE
	.align		4
.L_39:
        /*000c*/ 	.byte	0x04, 0x11
        /*000e*/ 	.short	(.L_41 - .L_40)
	.align		4
.L_40:
        /*0010*/ 	.word	index@(_ZN2at6native29vectorized_elementwise_kernelILi8EZZZNS0_17angle_kernel_cudaERNS_18TensorIteratorBaseEENKUlvE0_clEvENKUlvE_clEvEUldE_St5arrayIPcLm2EEEEviT0_T1_)
        /*0014*/ 	.word	0x00000000


	//----- nvinfo : EIATTR_REGCOUNT
	.align		4
.L_41:
        /*0018*/ 	.byte	0x04, 0x2f
        /*001a*/ 	.short	(.L_43 - .L_42)
	.align		4
.L_42:
        /*001c*/ 	.word	index@(_ZN2at6native29vectorized_elementwise_kernelILi4EZZZNS0_17angle_kernel_cudaERNS_18TensorIteratorBaseEENKUlvE0_clEvENKUlvE_clEvEUldE_St5arrayIPcLm2EEEEviT0_T1_)
        /*0020*/ 	.word	0x00000028


	//----- nvinfo : EIATTR_FRAME_SIZE
	.align		4
.L_43:
        /*0024*/ 	.byte	0x04, 0x11
        /*0026*/ 	.short	(.L_45 - .L_44)
	.align		4
.L_44:
        /*0028*/ 	.word	index@(_ZN2at6native29vectorized_elementwise_kernelILi4EZZZNS0_17angle_kernel_cudaERNS_18TensorIteratorBaseEENKUlvE0_clEvENKUlvE_clEvEUldE_St5arrayIPcLm2EEEEviT0_T1_)
        /*002c*/ 	.word	0x00000000


	//----- nvinfo : EIATTR_REGCOUNT
	.align		4
.L_45:
        /*0030*/ 	.byte	0x04, 0x2f
        /*0032*/ 	.short	(.L_47 - .L_46)
	.align		4
.L_46:
        /*0034*/ 	.word	index@(_ZN2at6native29vectorized_elementwise_kernelILi2EZZZNS0_17angle_kernel_cudaERNS_18TensorIteratorBaseEENKUlvE0_clEvENKUlvE_clEvEUldE_St5arrayIPcLm2EEEEviT0_T1_)
        /*0038*/ 	.word	0x00000028


	//----- nvinfo : EIATTR_FRAME_SIZE
	.align		4
.L_47:
        /*003c*/ 	.byte	0x04, 0x11
        /*003e*/ 	.short	(.L_49 - .L_48)
	.align		4
.L_48:
        /*0040*/ 	.word	index@(_ZN2at6native29vectorized_elementwise_kernelILi2EZZZNS0_17angle_kernel_cudaERNS_18TensorIteratorBaseEENKUlvE0_clEvENKUlvE_clEvEUldE_St5arrayIPcLm2EEEEviT0_T1_)
        /*0044*/ 	.word	0x00000000


	//----- nvinfo : EIATTR_REGCOUNT
	.align		4
.L_49:
        /*0048*/ 	.byte	0x04, 0x2f
        /*004a*/ 	.short	(.L_51 - .L_50)
	.align		4
.L_50:
        /*004c*/ 	.word	index@(_ZN2at6native27unrolled_elementwise_kernelIZZZNS0_17angle_kernel_cudaERNS_18TensorIteratorBaseEENKUlvE0_clEvENKUlvE_clEvEUldE_St5arrayIPcLm2EELi4E23TrivialOffsetCalculatorILi1EjESB_NS0_6memory15LoadWithoutCastENSC_16StoreWithoutCastEEEviT_T0_T2_T3_T4_T5_)
        /*0050*/ 	.word	0x0000001e


	//----- nvinfo : EIATTR_FRAME_SIZE
	.align		4
.L_51:
        /*0054*/ 	.byte	0x04, 0x11
        /*0056*/ 	.short	(.L_53 - .L_52)
	.align		4
.L_52:
        /*0058*/ 	.word	index@(_ZN2at6native27unrolled_elementwise_kernelIZZZNS0_17angle_kernel_cudaERNS_18TensorIteratorBaseEENKUlvE0_clEvENKUlvE_clEvEUldE_St5arrayIPcLm2EELi4E23TrivialOffsetCalculatorILi1EjESB_NS0_6memory15LoadWithoutCastENSC_16StoreWithoutCastEEEviT_T0_T2_T3_T4_T5_)
        /*005c*/ 	.word	0x00000000


	//----- nvinfo : EIATTR_REGCOUNT
	.align		4
.L_53:
        /*0060*/ 	.byte	0x04, 0x2f
        /*0062*/ 	.short	(.L_55 - .L_54)
	.align		4
.L_54:
        /*0064*/ 	.word	index@(_ZN2at6native18elementwise_kernelILi128ELi2EZNS0_22gpu_kernel_impl_nocastIZZZNS0_17angle_kernel_cudaERNS_18TensorIteratorBaseEENKUlvE0_clEvENKUlvE_clEvEUldE_EEvS4_RKT_EUliE_EEviT1_)
        /*0068*/ 	.word	0x00000012


	//----- nvinfo : EIATTR_FRAME_SIZE
	.align		4
.L_55:
        /*006c*/ 	.byte	0x04, 0x11
        /*006e*/ 	.short	(.L_57 - .L_56)
	.align		4
.L_56:
        /*0070*/ 	.word	index@(_ZN2at6native18elementwise_kernelILi128ELi2EZNS0_22gpu_kernel_impl_nocastIZZZNS0_17angle_kernel_cudaERNS_18TensorIteratorBaseEENKUlvE0_clEvENKUlvE_clEvEUldE_EEvS4_RKT_EUliE_EEviT1_)
        /*0074*/ 	.word	0x00000000


	//----- nvinfo : EIATTR_REGCOUNT
	.align		4
.L_57:
        /*0078*/ 	.byte	0x04, 0x2f
        /*007a*/ 	.short	(.L_59 - .L_58)
	.align		4
.L_58:
        /*007c*/ 	.word	index@(_ZN2at6native27unrolled_elementwise_kernelIZZZNS0_17angle_kernel_cudaERNS_18TensorIteratorBaseEENKUlvE0_clEvENKUlvE_clEvEUldE_St5arrayIPcLm2EELi4E23TrivialOffsetCalculatorILi1EjESB_NS0_6memory12LoadWithCastILi1EEENSC_13StoreWithCastILi1EEEEEviT_T0_T2_T3_T4_T5_)
        /*0080*/ 	.word	0x00000022


	//----- nvinfo : EIATTR_FRAME_SIZE
	.align		4
.L_59:
        /*0084*/ 	.byte	0x04, 0x11
        /*0086*/ 	.short	(.L_61 - .L_60)
	.align		4
.L_60:
        /*0088*/ 	.word	index@(_ZN2at6native27unrolled_elementwise_kernelIZZZNS0_17angle_kernel_cudaERNS_18TensorIteratorBaseEENKUlvE0_clEvENKUlvE_clEvEUldE_St5arrayIPcLm2EELi4E23TrivialOffsetCalculatorILi1EjESB_NS0_6memory12LoadWithCastILi1EEENSC_13StoreWithCastILi1EEEEEviT_T0_T2_T3_T4_T5_)
        /*008c*/ 	.word	0x00000000


	//----- nvinfo : EIATTR_REGCOUNT
	.align		4
.L_61:
        /*0090*/ 	.byte	0x04, 0x2f
        /*0092*/ 	.short	(.L_63 - .L_62)
	.align		4
.L_62:
        /*0094*/ 	.word	index@(_ZN2at6native18elementwise_kernelILi128ELi4EZNS0_15gpu_kernel_implIZZZNS0_17angle_kernel_cudaERNS_18TensorIteratorBaseEENKUlvE0_clEvENKUlvE_clEvEUldE_EEvS4_RKT_EUliE_EEviT1_)
        /*0098*/ 	.word	0x0000001a


	//----- nvinfo : EIATTR_FRAME_SIZE
	.align		4
.L_63:
        /*009c*/ 	.byte	0x04, 0x11
        /*009e*/ 	.short	(.L_65 - .L_64)
	.align		4
.L_64:
        /*00a0*/ 	.word	index@(_ZN2at6native18elementwise_kernelILi128ELi4EZNS0_15gpu_kernel_implIZZZNS0_17angle_kernel_cudaERNS_18TensorIteratorBaseEENKUlvE0_clEvENKUlvE_clEvEUldE_EEvS4_RKT_EUliE_EEviT1_)
        /*00a4*/ 	.word	0x00000000


	//----- nvinfo : EIATTR_REGCOUNT
	.align		4
.L_65:
        /*00a8*/ 	.byte	0x04, 0x2f
        /*00aa*/ 	.short	(.L_67 - .L_66)
	.align		4
.L_66:
        /*00ac*/ 	.word	index@(_ZN2at6native29vectorized_elementwise_kernelILi8EZZZNS0_17angle_kernel_cudaERNS_18TensorIteratorBaseEENKUlvE0_clEvENKUlvE0_clEvEUlfE_St5arrayIPcLm2EEEEviT0_T1_)
        /*00b0*/ 	.word	0x0000001e


	//----- nvinfo : EIATTR_FRAME_SIZE
	.align		4
.L_67:
        /*00b4*/ 	.byte	0x04, 0x11
        /*00b6*/ 	.short	(.L_69 - .L_68)
	.align		4
.L_68:
        /*00b8*/ 	.word	index@(_ZN2at6native29vectorized_elementwise_kernelILi8EZZZNS0_17angle_kernel_cudaERNS_18TensorIteratorBaseEENKUlvE0_clEvENKUlvE0_clEvEUlfE_St5arrayIPcLm2EEEEviT0_T1_)
        /*00bc*/ 	.word	0x00000000


	//----- nvinfo : EIATTR_REGCOUNT
	.align		4
.L_69:
        /*00c0*/ 	.byte	0x04, 0x2f
        /*00c2*/ 	.short	(.L_71 - .L_70)
	.align		4
.L_70:
        /*00c4*/ 	.word	index@(_ZN2at6native29vectorized_elementwise_kernelILi4EZZZNS0_17angle_kernel_cudaERNS_18TensorIteratorBaseEENKUlvE0_clEvENKUlvE0_clEvEUlfE_St5arrayIPcLm2EEEEviT0_T1_)
        /*00c8*/ 	.word	0x0000001e


	//----- nvinfo : EIATTR_FRAME_SIZE
	.align		4
.L_71:
        /*00cc*/ 	.byte	0x04, 0x11
        /*00ce*/ 	.short	(.L_73 - .L_72)
	.align		4
.L_72:
        /*00d0*/ 	.word	index@(_ZN2at6native29vectorized_elementwise_kernelILi4EZZZNS0_17angle_kernel_cudaERNS_18TensorIteratorBaseEENKUlvE0_clEvENKUlvE0_clEvEUlfE_St5arrayIPcLm2EEEEviT0_T1_)
        /*00d4*/ 	.word	0x00000000


	//----- nvinfo : EIATTR_REGCOUNT
	.align		4
.L_73:
        /*00d8*/ 	.byte	0x04, 0x2f
        /*00da*/ 	.short	(.L_75 - .L_74)
	.align		4
.L_74:
        /*00dc*/ 	.word	index@(_ZN2at6native29vectorized_elementwise_kernelILi2EZZZNS0_17angle_kernel_cudaERNS_18TensorIteratorBaseEENKUlvE0_clEvENKUlvE0_clEvEUlfE_St5arrayIPcLm2EEEEviT0_T1_)
        /*00e0*/ 	.word	0x0000001e


	//----- nvinfo : EIATTR_FRAME_SIZE
	.align		4
.L_75:
        /*00e4*/ 	.byte	0x04, 0x11
        /*00e6*/ 	.short	(.L_77 - .L_76)
	.align		4
.L_76:
        /*00e8*/ 	.word	index@(_ZN2at6native29vectorized_elementwise_kernelILi2EZZZNS0_17angle_kernel_cudaERNS_18TensorIteratorBaseEENKUlvE0_clEvENKUlvE0_clEvEUlfE_St5arrayIPcLm2EEEEviT0_T1_)
        /*00ec*/ 	.word	0x00000000


	//----- nvinfo : EIATTR_REGCOUNT
	.align		4
.L_77:
        /*00f0*/ 	.byte	0x04, 0x2f
        /*00f2*/ 	.short	(.L_79 - .L_78)
	.align		4
.L_78:
        /*00f4*/ 	.word	index@(_ZN2at6native27unrolled_elementwise_kernelIZZZNS0_17angle_kernel_cudaERNS_18TensorIteratorBaseEENKUlvE0_clEvENKUlvE0_clEvEUlfE_St5arrayIPcLm2EELi4E23TrivialOffsetCalculatorILi1EjESB_NS0_6memory15LoadWithoutCastENSC_16StoreWithoutCastEEEviT_T0_T2_T3_T4_T5_)
        /*00f8*/ 	.word	0x00000016


	//----- nvinfo : EIATTR_FRAME_SIZE
	.align		4
.L_79:
        /*00fc*/ 	.byte	0x04, 0x11
        /*00fe*/ 	.short	(.L_81 - .L_80)
	.align		4
.L_80:
        /*0100*/ 	.word	index@(_ZN2at6native27unrolled_elementwise_kernelIZZZNS0_17angle_kernel_cudaERNS_18TensorIteratorBaseEENKUlvE0_clEvENKUlvE0_clEvEUlfE_St5arrayIPcLm2EELi4E23TrivialOffsetCalculatorILi1EjESB_NS0_6memory15LoadWithoutCastENSC_16StoreWithoutCastEEEviT_T0_T2_T3_T4_T5_)
        /*0104*/ 	.word	0x00000000


	//----- nvinfo : EIATTR_REGCOUNT
	.align		4
.L_81:
        /*0108*/ 	.byte	0x04, 0x2f
        /*010a*/ 	.short	(.L_83 - .L_82)
	.align		4
.L_82:
        /*010c*/ 	.word	index@(_ZN2at6native18elementwise_kernelILi128ELi2EZNS0_22gpu_kernel_impl_nocastIZZZNS0_17angle_kernel_cudaERNS_18TensorIteratorBaseEENKUlvE0_clEvENKUlvE0_clEvEUlfE_EEvS4_RKT_EUliE_EEviT1_)
        /*0110*/ 	.word	0x00000012


	//----- nvinfo : EIATTR_FRAME_SIZE
	.align		4
.L_83:
        /*0114*/ 	.byte	0x04, 0x11
        /*0116*/ 	.short	(.L_85 - .L_84)
	.align		4
.L_84:
        /*0118*/ 	.word	index@(_ZN2at6native18elementwise_kernelILi128ELi2EZNS0_22gpu_kernel_impl_nocastIZZZNS0_17angle_kernel_cudaERNS_18TensorIteratorBaseEENKUlvE0_clEvENKUlvE0_clEvEUlfE_EEvS4_RKT_EUliE_EEviT1_)
        /*011c*/ 	.word	0x00000000


	//----- nvinfo : EIATTR_REGCOUNT
	.align		4
.L_85:
        /*0120*/ 	.byte	0x04, 0x2f
        /*0122*/ 	.short	(.L_87 - .L_86)
	.align		4
.L_86:
        /*0124*/ 	.word	index@(_ZN2at6native27unrolled_elementwise_kernelIZZZNS0_17angle_kernel_cudaERNS_18TensorIteratorBaseEENKUlvE0_clEvENKUlvE0_clEvEUlfE_St5arrayIPcLm2EELi4E23TrivialOffsetCalculatorILi1EjESB_NS0_6memory12LoadWithCastILi1EEENSC_13StoreWithCastILi1EEEEEviT_T0_T2_T3_T4_T5_)
        /*0128*/ 	.word	0x0000001e


	//----- nvinfo : EIATTR_FRAME_SIZE
	.align		4
.L_87:
        /*012c*/ 	.byte	0x04, 0x11
        /*012e*/ 	.short	(.L_89 - .L_88)
	.align		4
.L_88:
        /*0130*/ 	.word	index@(_ZN2at6native27unrolled_elementwise_kernelIZZZNS0_17angle_kernel_cudaERNS_18TensorIteratorBaseEENKUlvE0_clEvENKUlvE0_clEvEUlfE_St5arrayIPcLm2EELi4E23TrivialOffsetCalculatorILi1EjESB_NS0_6memory12LoadWithCastILi1EEENSC_13StoreWithCastILi1EEEEEviT_T0_T2_T3_T4_T5_)
        /*0134*/ 	.word	0x00000000


	//----- nvinfo : EIATTR_REGCOUNT
	.align		4
.L_89:
        /*0138*/ 	.byte	0x04, 0x2f
        /*013a*/ 	.short	(.L_91 - .L_90)
	.align		4
.L_90:
        /*013c*/ 	.word	index@(_ZN2at6native18elementwise_kernelILi128ELi4EZNS0_15gpu_kernel_implIZZZNS0_17angle_kernel_cudaERNS_18TensorIteratorBaseEENKUlvE0_clEvENKUlvE0_clEvEUlfE_EEvS4_RKT_EUliE_EEviT1_)
        /*0140*/ 	.word	0x0000001a


	//----- nvinfo : EIATTR_FRAME_SIZE
	.align		4
.L_91:
        /*0144*/ 	.byte	0x04, 0x11
        /*0146*/ 	.short	(.L_93 - .L_92)
	.align		4
.L_92:
        /*0148*/ 	.word	index@(_ZN2at6native18elementwise_kernelILi128ELi4EZNS0_15gpu_kernel_implIZZZNS0_17angle_kernel_cudaERNS_18TensorIteratorBaseEENKUlvE0_clEvENKUlvE0_clEvEUlfE_EEvS4_RKT_EUliE_EEviT1_)
        /*014c*/ 	.word	0x00000000


	//----- nvinfo : EIATTR_REGCOUNT
	.align		4
.L_93:
        /*0150*/ 	.byte	0x04, 0x2f
        /*0152*/ 	.short	(.L_95 - .L_94)
	.align		4
.L_94:
        /*0154*/ 	.word	index@(_ZN2at6native29vectorized_elementwise_kernelILi8EZZZNS0_16conj_kernel_cudaERNS_18TensorIteratorBaseEENKUlvE0_clEvENKUlvE9_clEvEUlN3c107complexIdEEE_St5arrayIPcLm2EEEEviT0_T1_)
        /*0158*/ 	.word	0x0000002e


	//----- nvinfo : EIATTR_FRAME_SIZE
	.align		4
.L_95:
        /*015c*/ 	.byte	0x04, 0x11
        /*015e*/ 	.short	(.L_97 - .L_96)
	.align		4
.L_96:
        /*0160*/ 	.word	index@(_ZN2at6native29vectorized_elementwise_kernelILi8EZZZNS0_16conj_kernel_cudaERNS_18TensorIteratorBaseEENKUlvE0_clEvENKUlvE9_clEvEUlN3c107complexIdEEE_St5arrayIPcLm2EEEEviT0_T1_)
        /*0164*/ 	.word	0x00000000


	//----- nvinfo : EIATTR_REGCOUNT
	.align		4
.L_97:
        /*0168*/ 	.byte	0x04, 0x2f
        /*016a*/ 	.short	(.L_99 - .L_98)
	.align		4
.L_98:
        /*016c*/ 	.word	index@(_ZN2at6native29vectorized_elementwise_kernelILi4EZZZNS0_16conj_kernel_cudaERNS_18TensorIteratorBaseEENKUlvE0_clEvENKUlvE9_clEvEUlN3c107complexIdEEE_St5arrayIPcLm2EEEEviT0_T1_)
        /*0170*/ 	.word	0x0000002e


	//----- nvinfo : EIATTR_FRAME_SIZE
	.align		4
.L_99:
        /*0174*/ 	.byte	0x04, 0x11
        /*0176*/ 	.short	(.L_101 - .L_100)
	.align		4
.L_100:
        /*0178*/ 	.word	index@(_ZN2at6native29vectorized_elementwise_kernelILi4EZZZNS0_16conj_kernel_cudaERNS_18TensorIteratorBaseEENKUlvE0_clEvENKUlvE9_clEvEUlN3c107complexIdEEE_St5arrayIPcLm2EEEEviT0_T1_)
        /*017c*/ 	.word	0x00000000


	//----- nvinfo : EIATTR_REGCOUNT
	.align		4
.L_101:
        /*0180*/ 	.byte	0x04, 0x2f
        /*0182*/ 	.short	(.L_103 - .L_102)
	.align		4
.L_102:
        /*0184*/ 	.word	index@(_ZN2at6native29vectorized_elementwise_kernelILi2EZZZNS0_16conj_kernel_cudaERNS_18TensorIteratorBaseEENKUlvE0_clEvENKUlvE9_clEvEUlN3c107complexIdEEE_St5arrayIPcLm2EEEEviT0_T1_)
        /*0188*/ 	.word	0x0000002e


	//----- nvinfo : EIATTR_FRAME_SIZE
	.align		4
.L_103:
        /*018c*/ 	.byte	0x04, 0x11
        /*018e*/ 	.short	(.L_105 - .L_104)
	.align		4
.L_104:
        /*0190*/ 	.word	index@(_ZN2at6native29vectorized_elementwise_kernelILi2EZZZNS0_16conj_kernel_cudaERNS_18TensorIteratorBaseEENKUlvE0_clEvENKUlvE9_clEvEUlN3c107complexIdEEE_St5arrayIPcLm2EEEEviT0_T1_)
        /*0194*/ 	.word	0x00000000


	//----- nvinfo : EIATTR_REGCOUNT
	.align		4
.L_105:
        /*0198*/ 	.byte	0x04, 0x2f
        /*019a*/ 	.short	(.L_107 - .L_106)
	.align		4
.L_106:
        /*019c*/ 	.word	index@(_ZN2at6native27unrolled_elementwise_kernelIZZZNS0_16conj_kernel_cudaERNS_18TensorIteratorBaseEENKUlvE0_clEvENKUlvE9_clEvEUlN3c107complexIdEEE_St5arrayIPcLm2EELi4E23TrivialOffsetCalculatorILi1EjESE_NS0_6memory15LoadWithoutCastENSF_16StoreWithoutCastEEEviT_T0_T2_T3_T4_T5_)
        /*01a0*/ 	.word	0x00000020


	//----- nvinfo : EIATTR_FRAME_SIZE
	.align		4
.L_107:
        /*01a4*/ 	.byte	0x04, 0x11
        /*01a6*/ 	.short	(.L_109 - .L_108)
	.align		4
.L_108:
        /*01a8*/ 	.word	index@(_ZN2at6native27unrolled_elementwise_kernelIZZZNS0_16conj_kernel_cudaERNS_18TensorIteratorBaseEENKUlvE0_clEvENKUlvE9_clEvEUlN3c107complexIdEEE_St5arrayIPcLm2EELi4E23TrivialOffsetCalculatorILi1EjESE_NS0_6memory15LoadWithoutCastENSF_16StoreWithoutCastEEEviT_T0_T2_T3_T4_T5_)
        /*01ac*/ 	.word	0x00000000


	//----- nvinfo : EIATTR_REGCOUNT
	.align		4
.L_109:
        /*01b0*/ 	.byte	0x04, 0x2f
        /*01b2*/ 	.short	(.L_111 - .L_110)
	.align		4
.L_110:
        /*01b4*/ 	.word	index@(_ZN2at6native18elementwise_kernelILi128ELi2EZNS0_22gpu_kernel_impl_nocastIZZZNS0_16conj_kernel_cudaERNS_18TensorIteratorBaseEENKUlvE0_clEvENKUlvE9_clEvEUlN3c107complexIdEEE_EEvS4_RKT_EUliE_EEviT1_)
        /*01b8*/ 	.word	0x00000012


	//----- nvinfo : EIATTR_FRAME_SIZE
	.align		4
.L_111:
        /*01bc*/ 	.byte	0x04, 0x11
        /*01be*/ 	.short	(.L_113 - .L_112)
	.align		4
.L_112:
        /*01c0*/ 	.word	index@(_ZN2at6native18elementwise_kernelILi128ELi2EZNS0_22gpu_kernel_impl_nocastIZZZNS0_16conj_kernel_cudaERNS_18TensorIteratorBaseEENKUlvE0_clEvENKUlvE9_clEvEUlN3c107complexIdEEE_EEvS4_RKT_EUliE_EEviT1_)
        /*01c4*/ 	.word	0x00000000


	//----- nvinfo : EIATTR_REGCOUNT
	.align		4
.L_113:
        /*01c8*/ 	.byte	0x04, 0x2f
        /*01ca*/ 	.short	(.L_115 - .L_114)
	.align		4
.L_114:
        /*01cc*/ 	.word	index@(_ZN2at6native27unrolled_elementwise_kernelIZZZNS0_16conj_kernel_cudaERNS_18TensorIteratorBaseEENKUlvE0_clEvENKUlvE9_clEvEUlN3c107complexIdEEE_St5arrayIPcLm2EELi4E23TrivialOffsetCalculatorILi1EjESE_NS0_6memory12LoadWithCastILi1EEENSF_13StoreWithCastILi1EEEEEviT_T0_T2_T3_T4_T5_)
        /*01d0*/ 	.word	0x00000028


	//----- nvinfo : EIATTR_FRAME_SIZE
	.align		4
.L_115:
        /*01d4*/ 	.byte	0x04, 0x11
        /*01d6*/ 	.short	(.L_117 - .L_116)
	.align		4
.L_116:
        /*01d8*/ 	.word	index@(_ZN2at6native27unrolled_elementwise_kernelIZZZNS0_16conj_kernel_cudaERNS_18TensorIteratorBaseEENKUlvE0_clEvENKUlvE9_clEvEUlN3c107complexIdEEE_St5arrayIPcLm2EELi4E23TrivialOffsetCalculatorILi1EjESE_NS0_6memory12LoadWithCastILi1EEENSF_13StoreWithCastILi1EEEEEviT_T0_T2_T3_T4_T5_)
        /*01dc*/ 	.word	0x00000000


	//----- nvinfo : EIATTR_REGCOUNT
	.align		4
.L_117:
        /*01e0*/ 	.byte	0x04, 0x2f
        /*01e2*/ 	.short	(.L_119 - .L_118)
	.align		4
.L_118:
        /*01e4*/ 	.word	index@(_ZN2at6native18elementwise_kernelILi128ELi4EZNS0_15gpu_kernel_implIZZZNS0_16conj_kernel_cudaERNS_18TensorIteratorBaseEENKUlvE0_clEvENKUlvE9_clEvEUlN3c107complexIdEEE_EEvS4_RKT_EUliE_EEviT1_)
        /*01e8*/ 	.word	0x0000001a


	//----- nvinfo : EIATTR_FRAME_SIZE
	.align		4
.L_119:
        /*01ec*/ 	.byte	0x04, 0x11
        /*01ee*/ 	.short	(.L_121 - .L_120)
	.align		4
.L_120:
        /*01f0*/ 	.word	index@(_ZN2at6native18elementwise_kernelILi128ELi4EZNS0_15gpu_kernel_implIZZZNS0_16conj_kernel_cudaERNS_18TensorIteratorBaseEENKUlvE0_clEvENKUlvE9_clEvEUlN3c107complexIdEEE_EEvS4_RKT_EUliE_EEviT1_)
        /*01f4*/ 	.word	0x00000000


	//----- nvinfo : EIATTR_REGCOUNT
	.align		4
.L_121:
        /*01f8*/ 	.byte	0x04, 0x2f
        /*01fa*/ 	.short	(.L_123 - .L_122)
	.align		4
.L_122:
        /*01fc*/ 	.word	index@(_ZN2at6native29vectorized_elementwise_kernelILi8EZZZNS0_16conj_kernel_cudaERNS_18TensorIteratorBaseEENKUlvE0_clEvENKUlvE10_clEvEUlN3c107complexIfEEE_St5arrayIPcLm2EEEEviT0_T1_)
        /*0200*/ 	.word	0x00000020


	//----- nvinfo : EIATTR_FRAME_SIZE
	.align		4
.L_123:
        /*0204*/ 	.byte	0x04, 0x11
        /*0206*/ 	.short	(.L_125 - .L_124)
	.align		4
.L_124:
        /*0208*/ 	.word	index@(_ZN2at6native29vectorized_elementwise_kernelILi8EZZZNS0_16conj_kernel_cudaERNS_18TensorIteratorBaseEENKUlvE0_clEvENKUlvE10_clEvEUlN3c107complexIfEEE_St5arrayIPcLm2EEEEviT0_T1_)
        /*020c*/ 	.word	0x00000000


	//----- nvinfo : EIATTR_REGCOUNT
	.align		4
.L_125:
        /*0210*/ 	.byte	0x04, 0x2f
        /*0212*/ 	.short	(.L_127 - .L_126)
	.align		4
.L_126:
        /*0214*/ 	.word	index@(_ZN2at6native29vectorized_elementwise_kernelILi4EZZZNS0_16conj_kernel_cudaERNS_18TensorIteratorBaseEENKUlvE0_clEvENKUlvE10_clEvEUlN3c107complexIfEEE_St5arrayIPcLm2EEEEviT0_T1_)
        /*0218*/ 	.word	0x00000020


	//----- nvinfo : EIATTR_FRAME_SIZE
	.align		4
.L_127:
        /*021c*/ 	.byte	0x04, 0x11
        /*021e*/ 	.short	(.L_129 - .L_128)
	.align		4
.L_128:
        /*0220*/ 	.word	index@(_ZN2at6native29vectorized_elementwise_kernelILi4EZZZNS0_16conj_kernel_cudaERNS_18TensorIteratorBaseEENKUlvE0_clEvENKUlvE10_clEvEUlN3c107complexIfEEE_St5arrayIPcLm2EEEEviT0_T1_)
        /*0224*/ 	.word	0x00000000


	//----- nvinfo : EIATTR_REGCOUNT
	.align		4
.L_129:
        /*0228*/ 	.byte	0x04, 0x2f
        /*022a*/ 	.short	(.L_131 - .L_130)
	.align		4
.L_130:
        /*022c*/ 	.word	index@(_ZN2at6native29vectorized_elementwise_kernelILi2EZZZNS0_16conj_kernel_cudaERNS_18TensorIteratorBaseEENKUlvE0_clEvENKUlvE10_clEvEUlN3c107complexIfEEE_St5arrayIPcLm2EEEEviT0_T1_)
        /*0230*/ 	.word	0x00000020


	//----- nvinfo : EIATTR_FRAME_SIZE
	.align		4
.L_131:
        /*0234*/ 	.byte	0x04, 0x11
        /*0236*/ 	.short	(.L_133 - .L_132)
	.align		4
.L_132:
        /*0238*/ 	.word	index@(_ZN2at6native29vectorized_elementwise_kernelILi2EZZZNS0_16conj_kernel_cudaERNS_18TensorIteratorBaseEENKUlvE0_clEvENKUlvE10_clEvEUlN3c107complexIfEEE_St5arrayIPcLm2EEEEviT0_T1_)
        /*023c*/ 	.word	0x00000000


	//----- nvinfo : EIATTR_REGCOUNT
	.align		4
.L_133:
        /*0240*/ 	.byte	0x04, 0x2f
        /*0242*/ 	.short	(.L_135 - .L_134)
	.align		4
.L_134:
        /*0244*/ 	.word	index@(_ZN2at6native27unrolled_elementwise_kernelIZZZNS0_16conj_kernel_cudaERNS_18TensorIteratorBaseEENKUlvE0_clEvENKUlvE10_clEvEUlN3c107complexIfEEE_St5arrayIPcLm2EELi4E23TrivialOffsetCalculatorILi1EjESE_NS0_6memory15LoadWithoutCastENSF_16StoreWithoutCastEEEviT_T0_T2_T3_T4_T5_)
        /*0248*/ 	.word	0x00000018


	//----- nvinfo : EIATTR_FRAME_SIZE
	.align		4
.L_135:
        /*024c*/ 	.byte	0x04, 0x11
        /*024e*/ 	.short	(.L_137 - .L_136)
	.align		4
.L_136:
        /*0250*/ 	.word	index@(_ZN2at6native27unrolled_elementwise_kernelIZZZNS0_16conj_kernel_cudaERNS_18TensorIteratorBaseEENKUlvE0_clEvENKUlvE10_clEvEUlN3c107complexIfEEE_St5arrayIPcLm2EELi4E23TrivialOffsetCalculatorILi1EjESE_NS0_6memory15LoadWithoutCastENSF_16StoreWithoutCastEEEviT_T0_T2_T3_T4_T5_)
        /*0254*/ 	.word	0x00000000


	//----- nvinfo : EIATTR_REGCOUNT
	.align		4
.L_137:
        /*0258*/ 	.byte	0x04, 0x2f
        /*025a*/ 	.short	(.L_139 - .L_138)
	.align		4
.L_138:
        /*025c*/ 	.word	index@(_ZN2at6native18elementwise_kernelILi128ELi2EZNS0_22gpu_kernel_impl_nocastIZZZNS0_16conj_kernel_cudaERNS_18TensorIteratorBaseEENKUlvE0_clEvENKUlvE10_clEvEUlN3c107complexIfEEE_EEvS4_RKT_EUliE_EEviT1_)
        /*0260*/ 	.word	0x00000012


	//----- nvinfo : EIATTR_FRAME_SIZE
	.align		4
.L_139:
        /*0264*/ 	.byte	0x04, 0x11
        /*0266*/ 	.short	(.L_141 - .L_140)
	.align		4
.L_140:
        /*0268*/ 	.word	index@(_ZN2at6native18elementwise_kernelILi128ELi2EZNS0_22gpu_kernel_impl_nocastIZZZNS0_16conj_kernel_cudaERNS_18TensorIteratorBaseEENKUlvE0_clEvENKUlvE10_clEvEUlN3c107complexIfEEE_EEvS4_RKT_EUliE_EEviT1_)
        /*026c*/ 	.word	0x00000000


	//----- nvinfo : EIATTR_REGCOUNT
	.align		4
.L_141:
        /*0270*/ 	.byte	0x04, 0x2f
        /*0272*/ 	.short	(.L_143 - .L_142)
	.align		4
.L_142:
        /*0274*/ 	.word	index@(_ZN2at6native27unrolled_elementwise_kernelIZZZNS0_16conj_kernel_cudaERNS_18TensorIteratorBaseEENKUlvE0_clEvENKUlvE10_clEvEUlN3c107complexIfEEE_St5arrayIPcLm2EELi4E23TrivialOffsetCalculatorILi1EjESE_NS0_6memory12LoadWithCastILi1EEENSF_13StoreWithCastILi1EEEEEviT_T0_T2_T3_T4_T5_)
        /*0278*/ 	.word	0x00000020


	//----- nvinfo : EIATTR_FRAME_SIZE
	.align		4
.L_143:
        /*027c*/ 	.byte	0x04, 0x11
        /*027e*/ 	.short	(.L_145 - .L_144)
	.align		4
.L_144:
        /*0280*/ 	.word	index@(_ZN2at6native27unrolled_elementwise_kernelIZZZNS0_16conj_kernel_cudaERNS_18TensorIteratorBaseEENKUlvE0_clEvENKUlvE10_clEvEUlN3c107complexIfEEE_St5arrayIPcLm2EELi4E23TrivialOffsetCalculatorILi1EjESE_NS0_6memory12LoadWithCastILi1EEENSF_13StoreWithCastILi1EEEEEviT_T0_T2_T3_T4_T5_)
        /*0284*/ 	.word	0x00000000


	//----- nvinfo : EIATTR_REGCOUNT
	.align		4
.L_145:
        /*0288*/ 	.byte	0x04, 0x2f
        /*028a*/ 	.short	(.L_147 - .L_146)
	.align		4
.L_146:
        /*028c*/ 	.word	index@(_ZN2at6native18elementwise_kernelILi128ELi4EZNS0_15gpu_kernel_implIZZZNS0_16conj_kernel_cudaERNS_18TensorIteratorBaseEENKUlvE0_clEvENKUlvE10_clEvEUlN3c107complexIfEEE_EEvS4_RKT_EUliE_EEviT1_)
        /*0290*/ 	.word	0x0000001a


	//----- nvinfo : EIATTR_FRAME_SIZE
	.align		4
.L_147:
        /*0294*/ 	.byte	0x04, 0x11
        /*0296*/ 	.short	(.L_149 - .L_148)
	.align		4
.L_148:
        /*0298*/ 	.word	index@(_ZN2at6native18elementwise_kernelILi128ELi4EZNS0_15gpu_kernel_implIZZZNS0_16conj_kernel_cudaERNS_18TensorIteratorBaseEENKUlvE0_clEvENKUlvE10_clEvEUlN3c107complexIfEEE_EEvS4_RKT_EUliE_EEviT1_)
        /*029c*/ 	.word	0x00000000


	//----- nvinfo : EIATTR_MIN_STACK_SIZE
	.align		4
.L_149:
        /*02a0*/ 	.byte	0x04, 0x12
        /*02a2*/ 	.short	(.L_151 - .L_150)
	.align		4
.L_150:
        /*02a4*/ 	.word	index@(_ZN2at6native18elementwise_kernelILi128ELi4EZNS0_15gpu_kernel_implIZZZNS0_16conj_kernel_cudaERNS_18TensorIteratorBaseEENKUlvE0_clEvENKUlvE10_clEvEUlN3c107complexIfEEE_EEvS4_RKT_EUliE_EEviT1_)
        /*02a8*/ 	.word	0x00000000


	//----- nvinfo : EIATTR_MIN_STACK_SIZE
	.align		4
.L_151:
        /*02ac*/ 	.byte	0x04, 0x12
        /*02ae*/ 	.short	(.L_153 - .L_152)
	.align		4
.L_152:
        /*02b0*/ 	.word	index@(_ZN2at6native27unrolled_elementwise_kernelIZZZNS0_16conj_kernel_cudaERNS_18TensorIteratorBaseEENKUlvE0_clEvENKUlvE10_clEvEUlN3c107complexIfEEE_St5arrayIPcLm2EELi4E23TrivialOffsetCalculatorILi1EjESE_NS0_6memory12LoadWithCastILi1EEENSF_13StoreWithCastILi1EEEEEviT_T0_T2_T3_T4_T5_)
        /*02b4*/ 	.word	0x00000000


	//----- nvinfo : EIATTR_MIN_STACK_SIZE
	.align		4
.L_153:
        /*02b8*/ 	.byte	0x04, 0x12
        /*02ba*/ 	.short	(.L_155 - .L_154)
	.align		4
.L_154:
        /*02bc*/ 	.word	index@(_ZN2at6native18elementwise_kernelILi128ELi2EZNS0_22gpu_kernel_impl_nocastIZZZNS0_16conj_kernel_cudaERNS_18TensorIteratorBaseEENKUlvE0_clEvENKUlvE10_clEvEUlN3c107complexIfEEE_EEvS4_RKT_EUliE_EEviT1_)
        /*02c0*/ 	.word	0x00000000


	//----- nvinfo : EIATTR_MIN_STACK_SIZE
	.align		4
.L_155:
        /*02c4*/ 	.byte	0x04, 0x12
        /*02c6*/ 	.short	(.L_157 - .L_156)
	.align		4
.L_156:
        /*02c8*/ 	.word	index@(_ZN2at6native27unrolled_elementwise_kernelIZZZNS0_16conj_kernel_cudaERNS_18TensorIteratorBaseEENKUlvE0_clEvENKUlvE10_clEvEUlN3c107complexIfEEE_St5arrayIPcLm2EELi4E23TrivialOffsetCalculatorILi1EjESE_NS0_6memory15LoadWithoutCastENSF_16StoreWithoutCastEEEviT_T0_T2_T3_T4_T5_)
        /*02cc*/ 	.word	0x00000000


	//----- nvinfo : EIATTR_MIN_STACK_SIZE
	.align		4
.L_157:
        /*02d0*/ 	.byte	0x04, 0x12
        /*02d2*/ 	.short	(.L_159 - .L_158)
	.align		4
.L_158:
        /*02d4*/ 	.word	index@(_ZN2at6native29vectorized_elementwise_kernelILi2EZZZNS0_16conj_kernel_cudaERNS_18TensorIteratorBaseEENKUlvE0_clEvENKUlvE10_clEvEUlN3c107complexIfEEE_St5arrayIPcLm2EEEEviT0_T1_)
        /*02d8*/ 	.word	0x00000000


	//----- nvinfo : EIATTR_MIN_STACK_SIZE
	.align		4
.L_159:
        /*02dc*/ 	.byte	0x04, 0x12
        /*02de*/ 	.short	(.L_161 - .L_160)
	.align		4
.L_160:
        /*02e0*/ 	.word	index@(_ZN2at6native29vectorized_elementwise_kernelILi4EZZZNS0_16conj_kernel_cudaERNS_18TensorIteratorBaseEENKUlvE0_clEvENKUlvE10_clEvEUlN3c107complexIfEEE_St5arrayIPcLm2EEEEviT0_T1_)
        /*02e4*/ 	.word	0x00000000


	//----- nvinfo : EIATTR_MIN_STACK_SIZE
	.align		4
.L_161:
        /*02e8*/ 	.byte	0x04, 0x12
        /*02ea*/ 	.short	(.L_163 - .L_162)
	.align		4
.L_162:
        /*02ec*/ 	.word	index@(_ZN2at6native29vectorized_elementwise_kernelILi8EZZZNS0_16conj_kernel_cudaERNS_18TensorIteratorBaseEENKUlvE0_clEvENKUlvE10_clEvEUlN3c107complexIfEEE_St5arrayIPcLm2EEEEviT0_T1_)
        /*02f0*/ 	.word	0x00000000


	//----- nvinfo : EIATTR_MIN_STACK_SIZE
	.align		4
.L_163:
        /*02f4*/ 	.byte	0x04, 0x12
        /*02f6*/ 	.short	(.L_165 - .L_164)
	.align		4
.L_164:
        /*02f8*/ 	.word	index@(_ZN2at6native18elementwise_kernelILi128ELi4EZNS0_15gpu_kernel_implIZZZNS0_16conj_kernel_cudaERNS_18TensorIteratorBaseEENKUlvE0_clEvENKUlvE9_clEvEUlN3c107complexIdEEE_EEvS4_RKT_EUliE_EEviT1_)
        /*02fc*/ 	.word	0x00000000


	//----- nvinfo : EIATTR_MIN_STACK_SIZE
	.align		4
.L_165:
        /*0300*/ 	.byte	0x04, 0x12
        /*0302*/ 	.short	(.L_167 - .L_166)
	.align		4
.L_166:
        /*0304*/ 	.word	index@(_ZN2at6native27unrolled_elementwise_kernelIZZZNS0_16conj_kernel_cudaERNS_18TensorIteratorBaseEENKUlvE0_clEvENKUlvE9_clEvEUlN3c107complexIdEEE_St5arrayIPcLm2EELi4E23TrivialOffsetCalculatorILi1EjESE_NS0_6memory12LoadWithCastILi1EEENSF_13StoreWithCastILi1EEEEEviT_T0_T2_T3_T4_T5_)
        /*0308*/ 	.word	0x00000000


	//----- nvinfo : EIATTR_MIN_STACK_SIZE
	.align		4
.L_167:
        /*030c*/ 	.byte	0x04, 0x12
        /*030e*/ 	.short	(.L_169 - .L_168)
	.align		4
.L_168:
        /*0310*/ 	.word	index@(_ZN2at6native18elementwise_kernelILi128ELi2EZNS0_22gpu_kernel_impl_nocastIZZZNS0_16conj_kernel_cudaERNS_18TensorIteratorBaseEENKUlvE0_clEvENKUlvE9_clEvEUlN3c107complexIdEEE_EEvS4_RKT_EUliE_EEviT1_)
        /*0314*/ 	.word	0x00000000


	//----- nvinfo : EIATTR_MIN_STACK_SIZE
	.align		4
.L_169:
        /*0318*/ 	.byte	0x04, 0x12
        /*031a*/ 	.short	(.L_171 - .L_170)
	.align		4
.L_170:
        /*031c*/ 	.word	index@(_ZN2at6native27unrolled_elementwise_kernelIZZZNS0_16conj_kernel_cudaERNS_18TensorIteratorBaseEENKUlvE0_clEvENKUlvE9_clEvEUlN3c107complexIdEEE_St5arrayIPcLm2EELi4E23TrivialOffsetCalculatorILi1EjESE_NS0_6memory15LoadWithoutCastENSF_16StoreWithoutCastEEEviT_T0_T2_T3_T4_T5_)
        /*0320*/ 	.word	0x00000000


	//----- nvinfo : EIATTR_MIN_STACK_SIZE
	.align		4
.L_171:
        /*0324*/ 	.byte	0x04, 0x12
        /*0326*/ 	.short	(.L_173 - .L_172)
	.align		4
.L_172:
        /*0328*/ 	.word	index@(_ZN2at6native29vectorized_elementwise_kernelILi2EZZZNS0_16conj_kernel_cudaERNS_18TensorIteratorBaseEENKUlvE0_clEvENKUlvE9_clEvEUlN3c107complexIdEEE_St5arrayIPcLm2EEEEviT0_T1_)
        /*032c*/ 	.word	0x00000000


	//----- nvinfo : EIATTR_MIN_STACK_SIZE
	.align		4
.L_173:
        /*0330*/ 	.byte	0x04, 0x12
        /*0332*/ 	.short	(.L_175 - .L_174)
	.align		4
.L_174:
        /*0334*/ 	.word	index@(_ZN2at6native29vectorized_elementwise_kernelILi4EZZZNS0_16conj_kernel_cudaERNS_18TensorIteratorBaseEENKUlvE0_clEvENKUlvE9_clEvEUlN3c107complexIdEEE_St5arrayIPcLm2EEEEviT0_T1_)
        /*0338*/ 	.word	0x00000000


	//----- nvinfo : EIATTR_MIN_STACK_SIZE
	.align		4
.L_175:
        /*033c*/ 	.byte	0x04, 0x12
        /*033e*/ 	.short	(.L_177 - .L_176)
	.align		4
.L_176:
        /*0340*/ 	.word	index@(_ZN2at6native29vectorized_elementwise_kernelILi8EZZZNS0_16conj_kernel_cudaERNS_18TensorIteratorBaseEENKUlvE0_clEvENKUlvE9_clEvEUlN3c107complexIdEEE_St5arrayIPcLm2EEEEviT0_T1_)
        /*0344*/ 	.word	0x00000000


	//----- nvinfo : EIATTR_MIN_STACK_SIZE
	.align		4
.L_177:
        /*0348*/ 	.byte	0x04, 0x12
        /*034a*/ 	.short	(.L_179 - .L_178)
	.align		4
.L_178:
        /*034c*/ 	.word	index@(_ZN2at6native18elementwise_kernelILi128ELi4EZNS0_15gpu_kernel_implIZZZNS0_17angle_kernel_cudaERNS_18TensorIteratorBaseEENKUlvE0_clEvENKUlvE0_clEvEUlfE_EEvS4_RKT_EUliE_EEviT1_)
        /*0350*/ 	.word	0x00000000


	//----- nvinfo : EIATTR_MIN_STACK_SIZE
	.align		4
.L_179:
        /*0354*/ 	.byte	0x04, 0x12
        /*0356*/ 	.short	(.L_181 - .L_180)
	.align		4
.L_180:
        /*0358*/ 	.word	index@(_ZN2at6native27unrolled_elementwise_kernelIZZZNS0_17angle_kernel_cudaERNS_18TensorIteratorBaseEENKUlvE0_clEvENKUlvE0_clEvEUlfE_St5arrayIPcLm2EELi4E23TrivialOffsetCalculatorILi1EjESB_NS0_6memory12LoadWithCastILi1EEENSC_13StoreWithCastILi1EEEEEviT_T0_T2_T3_T4_T5_)
        /*035c*/ 	.word	0x00000000


	//----- nvinfo : EIATTR_MIN_STACK_SIZE
	.align		4
.L_181:
        /*0360*/ 	.byte	0x04, 0x12
        /*0362*/ 	.short	(.L_183 - .L_182)
	.align		4
.L_182:
        /*0364*/ 	.word	index@(_ZN2at6native18elementwise_kernelILi128ELi2EZNS0_22gpu_kernel_impl_nocastIZZZNS0_17angle_kernel_cudaERNS_18TensorIteratorBaseEENKUlvE0_clEvENKUlvE0_clEvEUlfE_EEvS4_RKT_EUliE_EEviT1_)
        /*0368*/ 	.word	0x00000000


	//----- nvinfo : EIATTR_MIN_STACK_SIZE
	.align		4
.L_183:
        /*036c*/ 	.byte	0x04, 0x12
        /*036e*/ 	.short	(.L_185 - .L_184)
	.align		4
.L_184:
        /*0370*/ 	.word	index@(_ZN2at6native27unrolled_elementwise_kernelIZZZNS0_17angle_kernel_cudaERNS_18TensorIteratorBaseEENKUlvE0_clEvENKUlvE0_clEvEUlfE_St5arrayIPcLm2EELi4E23TrivialOffsetCalculatorILi1EjESB_NS0_6memory15LoadWithoutCastENSC_16StoreWithoutCastEEEviT_T0_T2_T3_T4_T5_)
        /*0374*/ 	.word	0x00000000


	//----- nvinfo : EIATTR_MIN_STACK_SIZE
	.align		4
.L_185:
        /*0378*/ 	.byte	0x04, 0x12
        /*037a*/ 	.short	(.L_187 - .L_186)
	.align		4
.L_186:
        /*037c*/ 	.word	index@(_ZN2at6native29vectorized_elementwise_kernelILi2EZZZNS0_17angle_kernel_cudaERNS_18TensorIteratorBaseEENKUlvE0_clEvENKUlvE0_clEvEUlfE_St5arrayIPcLm2EEEEviT0_T1_)
        /*0380*/ 	.word	0x00000000


	//----- nvinfo : EIATTR_MIN_STACK_SIZE
	.align		4
.L_187:
        /*0384*/ 	.byte	0x04, 0x12
        /*0386*/ 	.short	(.L_189 - .L_188)
	.align		4
.L_188:
        /*0388*/ 	.word	index@(_ZN2at6native29vectorized_elementwise_kernelILi4EZZZNS0_17angle_kernel_cudaERNS_18TensorIteratorBaseEENKUlvE0_clEvENKUlvE0_clEvEUlfE_St5arrayIPcLm2EEEEviT0_T1_)
        /*038c*/ 	.word	0x00000000


	//----- nvinfo : EIATTR_MIN_STACK_SIZE
	.align		4
.L_189:
        /*0390*/ 	.byte	0x04, 0x12
        /*0392*/ 	.short	(.L_191 - .L_190)
	.align		4
.L_190:
        /*0394*/ 	.word	index@(_ZN2at6native29vectorized_elementwise_kernelILi8EZZZNS0_17angle_kernel_cudaERNS_18TensorIteratorBaseEENKUlvE0_clEvENKUlvE0_clEvEUlfE_St5arrayIPcLm2EEEEviT0_T1_)
        /*0398*/ 	.word	0x00000000


	//----- nvinfo : EIATTR_MIN_STACK_SIZE
	.align		4
.L_191:
        /*039c*/ 	.byte	0x04, 0x12
        /*039e*/ 	.short	(.L_193 - .L_192)
	.align		4
.L_192:
        /*03a0*/ 	.word	index@(_ZN2at6native18elementwise_kernelILi128ELi4EZNS0_15gpu_kernel_implIZZZNS0_17angle_kernel_cudaERNS_18TensorIteratorBaseEENKUlvE0_clEvENKUlvE_clEvEUldE_EEvS4_RKT_EUliE_EEviT1_)
        /*03a4*/ 	.word	0x00000000


	//----- nvinfo : EIATTR_MIN_STACK_SIZE
	.align		4
.L_193:
        /*03a8*/ 	.byte	0x04, 0x12
        /*03aa*/ 	.short	(.L_195 - .L_194)
	.align		4
.L_194:
        /*03ac*/ 	.word	index@(_ZN2at6native27unrolled_elementwise_kernelIZZZNS0_17angle_kernel_cudaERNS_18TensorIteratorBaseEENKUlvE0_clEvENKUlvE_clEvEUldE_St5arrayIPcLm2EELi4E23TrivialOffsetCalculatorILi1EjESB_NS0_6memory12LoadWithCastILi1EEENSC_13StoreWithCastILi1EEEEEviT_T0_T2_T3_T4_T5_)
        /*03b0*/ 	.word	0x00000000


	//----- nvinfo : EIATTR_MIN_STACK_SIZE
	.align		4
.L_195:
        /*03b4*/ 	.byte	0x04, 0x12
        /*03b6*/ 	.short	(.L_197 - .L_196)
	.align		4
.L_196:
        /*03b8*/ 	.word	index@(_ZN2at6native18elementwise_kernelILi128ELi2EZNS0_22gpu_kernel_impl_nocastIZZZNS0_17angle_kernel_cudaERNS_18TensorIteratorBaseEENKUlvE0_clEvENKUlvE_clEvEUldE_EEvS4_RKT_EUliE_EEviT1_)
        /*03bc*/ 	.word	0x00000000


	//----- nvinfo : EIATTR_MIN_STACK_SIZE
	.align		4
.L_197:
        /*03c0*/ 	.byte	0x04, 0x12
        /*03c2*/ 	.short	(.L_199 - .L_198)
	.align		4
.L_198:
        /*03c4*/ 	.word	index@(_ZN2at6native27unrolled_elementwise_kernelIZZZNS0_17angle_kernel_cudaERNS_18TensorIteratorBaseEENKUlvE0_clEvENKUlvE_clEvEUldE_St5arrayIPcLm2EELi4E23TrivialOffsetCalculatorILi1EjESB_NS0_6memory15LoadWithoutCastENSC_16StoreWithoutCastEEEviT_T0_T2_T3_T4_T5_)
        /*03c8*/ 	.word	0x00000000


	//----- nvinfo : EIATTR_MIN_STACK_SIZE
	.align		4
.L_199:
        /*03cc*/ 	.byte	0x04, 0x12
        /*03ce*/ 	.short	(.L_201 - .L_200)
	.align		4
.L_200:
        /*03d0*/ 	.word	index@(_ZN2at6native29vectorized_elementwise_kernelILi2EZZZNS0_17angle_kernel_cudaERNS_18TensorIteratorBaseEENKUlvE0_clEvENKUlvE_clEvEUldE_St5arrayIPcLm2EEEEviT0_T1_)
        /*03d4*/ 	.word	0x00000000


	//----- nvinfo : EIATTR_MIN_STACK_SIZE
	.align		4
.L_201:
        /*03d8*/ 	.byte	0x04, 0x12
        /*03da*/ 	.short	(.L_203 - .L_202)
	.align		4
.L_202:
        /*03dc*/ 	.word	index@(_ZN2at6native29vectorized_elementwise_kernelILi4EZZZNS0_17angle_kernel_cudaERNS_18TensorIteratorBaseEENKUlvE0_clEvENKUlvE_clEvEUldE_St5arrayIPcLm2EEEEviT0_T1_)
        /*03e0*/ 	.word	0x00000000


	//----- nvinfo : EIATTR_MIN_STACK_SIZE
	.align		4
.L_203:
        /*03e4*/ 	.byte	0x04, 0x12
        /*03e6*/ 	.short	(.L_205 - .L_204)
	.align		4
.L_204:
        /*03e8*/ 	.word	index@(_ZN2at6native29vectorized_elementwise_kernelILi8EZZZNS0_17angle_kernel_cudaERNS_18TensorIteratorBaseEENKUlvE0_clEvENKUlvE_clEvEUldE_St5arrayIPcLm2EEEEviT0_T1_)
        /*03ec*/ 	.word	0x00000000
.L_205:


//--------------------- .nv.compat                --------------------------
	.section	.nv.compat,"",@"SHT_CUDA_COMPAT_INFO"
	.align	4
        /*0000*/ 	.byte	0x02, 0x09, 0x01, 0x00, 0x02, 0x02, 0x01, 0x00, 0x02, 0x05, 0x05, 0x00, 0x03, 0x07, 0x01, 0x01
        /*0010*/ 	.byte	0x02, 0x03, 0x00, 0x00, 0x02, 0x06, 0x01, 0x00, 0x04, 0x0b, 0x08, 0x00, 0x00, 0x00, 0x00, 0x00
        /*0020*/ 	.byte	0x00, 0x00, 0x00, 0x00


//--------------------- .nv.info._ZN2at6native18elementwise_kernelILi128ELi4EZNS0_15gpu_kernel_implIZZZNS0_16conj_kernel_cudaERNS_18TensorIteratorBaseEENKUlvE0_clEvENKUlvE10_clEvEUlN3c107complexIfEEE_EEvS4_RKT_EUliE_EEviT1_ --------------------------
	.section	.nv.info._ZN2at6native18elementwise_kernelILi128ELi4EZNS0_15gpu_kernel_implIZZZNS0_16conj_kernel_cudaERNS_18TensorIteratorBaseEENKUlvE0_clEvENKUlvE10_clEvEUlN3c107complexIfEEE_EEvS4_RKT_EUliE_EEviT1_,"",@"SHT_CUDA_INFO"
	.sectionflags	@""
	.align	4


	//----- nvinfo : EIATTR_CUDA_API_VERSION
	.align		4
        /*0000*/ 	.byte	0x04, 0x37
        /*0002*/ 	.short	(.L_207 - .L_206)
.L_206:
        /*0004*/ 	.word	0x00000082


	//----- nvinfo : EIATTR_KPARAM_INFO
	.align		4
.L_207:
        /*0008*/ 	.byte	0x04, 0x17
        /*000a*/ 	.short	(.L_209 - .L_208)
.L_208:
        /*000c*/ 	.word	0x00000000
        /*0010*/ 	.short	0x0001
        /*0012*/ 	.short	0x0008
        /*0014*/ 	.byte	0x00, 0xf0, 0x61, 0x08


	//----- nvinfo : EIATTR_KPARAM_INFO
	.align		4
.L_209:
        /*0018*/ 	.byte	0x04, 0x17
        /*001a*/ 	.short	(.L_211 - .L_210)
.L_210:
        /*001c*/ 	.word	0x00000000
        /*0020*/ 	.short	0x0000
        /*0022*/ 	.short	0x0000
        /*0024*/ 	.byte	0x00, 0xf0, 0x11, 0x00


	//----- nvinfo : EIATTR_SPARSE_MMA_MASK
	.align		4
.L_211:
        /*0028*/ 	.byte	0x03, 0x50
        /*002a*/ 	.short	0x0000


	//----- nvinfo : EIATTR_MAXREG_COUNT
	.align		4
        /*002c*/ 	.byte	0x03, 0x1b
        /*002e*/ 	.short	0x0080


	//----- nvinfo : EIATTR_EXTERNS
	.align		4
        /*0030*/ 	.byte	0x04, 0x0f
        /*0032*/ 	.short	(.L_213 - .L_212)


	//   ....[0]....
	.align		4
.L_212:
        /*0034*/ 	.word	index@(__assertfail)


	//----- nvinfo : EIATTR_MERCURY_ISA_VERSION
	.align		4
.L_213:
        /*0038*/ 	.byte	0x03, 0x5f
        /*003a*/ 	.short	0x0101


	//----- nvinfo : EIATTR_SYSCALL_OFFSETS
	.align		4
        /*003c*/ 	.byte	0x04, 0x46
        /*003e*/ 	.short	(.L_215 - .L_214)


	//   ....[0]....
.L_214:
        /*0040*/ 	.word	0x00002290


	//   ....[1]....
        /*0044*/ 	.word	0x00003130


	//   ....[2]....
        /*0048*/ 	.word	0x00005400


	//   ....[3]....
        /*004c*/ 	.word	0x000062a0


	//   ....[4]....
        /*0050*/ 	.word	0x00008560


	//   ....[5]....
        /*0054*/ 	.word	0x00009400


	//   ....[6]....
        /*0058*/ 	.word	0x0000b6b0


	//   ....[7]....
        /*005c*/ 	.word	0x0000c550


	//----- nvinfo : EIATTR_EXIT_INSTR_OFFSETS
	.align		4
.L_215:
        /*0060*/ 	.byte	0x04, 0x1c
        /*0062*/ 	.short	(.L_217 - .L_216)


	//   ....[0]....
.L_216:
        /*0064*/ 	.word	0x000094b0


	//   ....[1]....
        /*0068*/ 	.word	0x0000b850


	//   ....[2]....
        /*006c*/ 	.word	0x0000b890


	//   ....[3]....
        /*0070*/ 	.word	0x0000b920


	//   ....[4]....
        /*0074*/ 	.word	0x0000b950


	//   ....[5]....
        /*0078*/ 	.word	0x0000b980


	//   ....[6]....
        /*007c*/ 	.word	0x0000ba00


	//   ....[7]....
        /*0080*/ 	.word	0x0000ba30


	//   ....[8]....
        /*0084*/ 	.word	0x0000bac0


	//   ....[9]....
        /*0088*/ 	.word	0x0000baf0


	//   ....[10]....
        /*008c*/ 	.word	0x0000bb30


	//   ....[11]....
        /*0090*/ 	.word	0x0000bc10


	//   ....[12]....
        /*0094*/ 	.word	0x0000bc70


	//   ....[13]....
        /*0098*/ 	.word	0x0000bdf0


	//   ....[14]....
        /*009c*/ 	.word	0x0000bf40


	//   ....[15]....
        /*00a0*/ 	.word	0x0000bf70


	//   ....[16]....
        /*00a4*/ 	.word	0x0000c020


	//   ....[17]....
        /*00a8*/ 	.word	0x0000c190


	//   ....[18]....
        /*00ac*/ 	.word	0x0000c300


	//   ....[19]....
        /*00b0*/ 	.word	0x0000c450


	//   ....[20]....
        /*00b4*/ 	.word	0x0000c560


	//   ....[21]....
        /*00b8*/ 	.word	0x0000c590


	//   ....[22]....
        /*00bc*/ 	.word	0x0000c5c0


	//----- nvinfo : EIATTR_MAX_THREADS
	.align		4
.L_217:
        /*00c0*/ 	.byte	0x04, 0x05
        /*00c2*/ 	.short	(.L_219 - .L_218)
.L_218:
        /*00c4*/ 	.word	0x00000080
        /*00c8*/ 	.word	0x00000001
        /*00cc*/ 	.word	0x00000001


	//----- nvinfo : EIATTR_CRS_STACK_SIZE
	.align		4
.L_219:
        /*00d0*/ 	.byte	0x04, 0x1e
        /*00d2*/ 	.short	(.L_221 - .L_220)
.L_220:
        /*00d4*/ 	.word	0x00000000


	//----- nvinfo : EIATTR_CBANK_PARAM_SIZE
	.align		4
.L_221:
        /*00d8*/ 	.byte	0x03, 0x19
        /*00da*/ 	.short	0x0220


	//----- nvinfo : EIATTR_PARAM_CBANK
	.align		4
        /*00dc*/ 	.byte	0x04, 0x0a
        /*00de*/ 	.short	(.L_223 - .L_222)
	.align		4
.L_222:
        /*00e0*/ 	.word	index@(.nv.constant0._ZN2at6native18elementwise_kernelILi128ELi4EZNS0_15gpu_kernel_implIZZZNS0_16conj_kernel_cudaERNS_18TensorIteratorBaseEENKUlvE0_clEvENKUlvE10_clEvEUlN3c107complexIfEEE_EEvS4_RKT_EUliE_EEviT1_)
        /*00e4*/ 	.short	0x0210
        /*00e6*/ 	.short	0x0220


	//----- nvinfo : EIATTR_SW_WAR
	.align		4
.L_223:
        /*00e8*/ 	.byte	0x04, 0x36
        /*00ea*/ 	.short	(.L_225 - .L_224)
.L_224:
        /*00ec*/ 	.word	0x00000008
.L_225:


//--------------------- .nv.info._ZN2at6native27unrolled_elementwise_kernelIZZZNS0_16conj_kernel_cudaERNS_18TensorIteratorBaseEENKUlvE0_clEvENKUlvE10_clEvEUlN3c107complexIfEEE_St5arrayIPcLm2EELi4E23TrivialOffsetCalculatorILi1EjESE_NS0_6memory12LoadWithCastILi1EEENSF_13StoreWithCastILi1EEEEEviT_T0_T2_T3_T4_T5_ --------------------------
	.section	.nv.info._ZN2at6native27unrolled_elementwise_kernelIZZZNS0_16conj_kernel_cudaERNS_18TensorIteratorBaseEENKUlvE0_clEvENKUlvE10_clEvEUlN3c107complexIfEEE_St5arrayIPcLm2EELi4E23TrivialOffsetCalculatorILi1EjESE_NS0_6memory12LoadWithCastILi1EEENSF_13StoreWithCastILi1EEEEEviT_T0_T2_T3_T4_T5_,"",@"SHT_CUDA_INFO"
	.sectionflags	@""
	.align	4


	//----- nvinfo : EIATTR_CUDA_API_VERSION
	.align		4
        /*0000*/ 	.byte	0x04, 0x37
        /*0002*/ 	.short	(.L_227 - .L_226)
.L_226:
        /*0004*/ 	.word	0x00000082


	//----- nvinfo : EIATTR_KPARAM_INFO
	.align		4
.L_227:
        /*0008*/ 	.byte	0x04, 0x17
        /*000a*/ 	.short	(.L_229 - .L_228)
.L_228:
        /*000c*/ 	.word	0x00000000
        /*0010*/ 	.short	0x0006
        /*0012*/ 	.short	0x0024
        /*0014*/ 	.byte	0x00, 0xf0, 0x21, 0x00


	//----- nvinfo : EIATTR_KPARAM_INFO
	.align		4
.L_229:
        /*0018*/ 	.byte	0x04, 0x17
        /*001a*/ 	.short	(.L_231 - .L_230)
.L_230:
        /*001c*/ 	.word	0x00000000
        /*0020*/ 	.short	0x0005
        /*0022*/ 	.short	0x001c
        /*0024*/ 	.byte	0x00, 0xf0, 0x21, 0x00


	//----- nvinfo : EIATTR_KPARAM_INFO
	.align		4
.L_231:
        /*0028*/ 	.byte	0x04, 0x17
        /*002a*/ 	.short	(.L_233 - .L_232)
.L_232:
        /*002c*/ 	.word	0x00000000
        /*0030*/ 	.short	0x0004
        /*0032*/ 	.short	0x0019
        /*0034*/ 	.byte	0x00, 0xf0, 0x05, 0x00


	//----- nvinfo : EIATTR_KPARAM_INFO
	.align		4
.L_233:
        /*0038*/ 	.byte	0x04, 0x17
        /*003a*/ 	.short	(.L_235 - .L_234)
.L_234:
        /*003c*/ 	.word	0x00000000
        /*0040*/ 	.short	0x0003
        /*0042*/ 	.short	0x0018
        /*0044*/ 	.byte	0x00, 0xf0, 0x05, 0x00


	//----- nvinfo : EIATTR_KPARAM_INFO
	.align		4
.L_235:
        /*0048*/ 	.byte	0x04, 0x17
        /*004a*/ 	.short	(.L_237 - .L_236)
.L_236:
        /*004c*/ 	.word	0x00000000
        /*0050*/ 	.short	0x0002
        /*0052*/ 	.short	0x0008
        /*0054*/ 	.byte	0x00, 0xf0, 0x41, 0x00


	//----- nvinfo : EIATTR_KPARAM_INFO
	.align		4
.L_237:
        /*0058*/ 	.byte	0x04, 0x17
        /*005a*/ 	.short	(.L_239 - .L_238)
.L_238:
        /*005c*/ 	.word	0x00000000
        /*0060*/ 	.short	0x0001
        /*0062*/ 	.short	0x0004
        /*0064*/ 	.byte	0x00, 0xf0, 0x05, 0x00


	//----- nvinfo : EIATTR_KPARAM_INFO
	.align		4
.L_239:
        /*0068*/ 	.byte	0x04, 0x17
        /*006a*/ 	.short	(.L_241 - .L_240)
.L_240:
        /*006c*/ 	.word	0x00000000
        /*0070*/ 	.short	0x0000
        /*0072*/ 	.short	0x0000
        /*0074*/ 	.byte	0x00, 0xf0, 0x11, 0x00


	//----- nvinfo : EIATTR_SPARSE_MMA_MASK
	.align		4
.L_241:
        /*0078*/ 	.byte	0x03, 0x50
        /*007a*/ 	.short	0x0000


	//----- nvinfo : EIATTR_MAXREG_COUNT
	.align		4
        /*007c*/ 	.byte	0x03, 0x1b
        /*007e*/ 	.short	0x00ff


	//----- nvinfo : EIATTR_EXTERNS
	.align		4
        /*0080*/ 	.byte	0x04, 0x0f
        /*0082*/ 	.short	(.L_243 - .L_242)


	//   ....[0]....
	.align		4
.L_242:
        /*0084*/ 	.word	index@(__assertfail)


	//----- nvinfo : EIATTR_MERCURY_ISA_VERSION
	.align		4
.L_243:
        /*0088*/ 	.byte	0x03, 0x5f
        /*008a*/ 	.short	0x0101


	//----- nvinfo : EIATTR_SYSCALL_OFFSETS
	.align		4
        /*008c*/ 	.byte	0x04, 0x46
        /*008e*/ 	.short	(.L_245 - .L_244)


	//   ....[0]....
.L_244:
        /*0090*/ 	.word	0x00000fc0


	//   ....[1]....
        /*0094*/ 	.word	0x00001fe0


	//   ....[2]....
        /*0098*/ 	.word	0x00003000


	//   ....[3]....
        /*009c*/ 	.word	0x00003ff0


	//   ....[4]....
        /*00a0*/ 	.word	0x00005190


	//   ....[5]....
        /*00a4*/ 	.word	0x000060a0


	//   ....[6]....
        /*00a8*/ 	.word	0x00006f70


	//   ....[7]....
        /*00ac*/ 	.word	0x00007e40


	//----- nvinfo : EIATTR_EXIT_INSTR_OFFSETS
	.align		4
.L_245:
        /*00b0*/ 	.byte	0x04, 0x1c
        /*00b2*/ 	.short	(.L_247 - .L_246)


	//   ....[0]....
.L_246:
        /*00b4*/ 	.word	0x00007010


	//   ....[1]....
        /*00b8*/ 	.word	0x00007150


	//   ....[2]....
        /*00bc*/ 	.word	0x00007190


	//   ....[3]....
        /*00c0*/ 	.word	0x00007220


	//   ....[4]....
        /*00c4*/ 	.word	0x00007250


	//   ....[5]....
        /*00c8*/ 	.word	0x00007280


	//   ....[6]....
        /*00cc*/ 	.word	0x00007300


	//   ....[7]....
        /*00d0*/ 	.word	0x00007330


	//   ....[8]....
        /*00d4*/ 	.word	0x000073b0


	//   ....[9]....
        /*00d8*/ 	.word	0x000073e0


	//   ....[10]....
        /*00dc*/ 	.word	0x00007420


	//   ....[11]....
        /*00e0*/ 	.word	0x00007500


	//   ....[12]....
        /*00e4*/ 	.word	0x00007560


	//   ....[13]....
        /*00e8*/ 	.word	0x000076e0


	//   ....[14]....
        /*00ec*/ 	.word	0x00007830


	//   ....[15]....
        /*00f0*/ 	.word	0x00007860


	//   ....[16]....
        /*00f4*/ 	.word	0x00007910


	//   ....[17]....
        /*00f8*/ 	.word	0x00007a80


	//   ....[18]....
        /*00fc*/ 	.word	0x00007bf0


	//   ....[19]....
        /*0100*/ 	.word	0x00007d40


	//   ....[20]....
        /*0104*/ 	.word	0x00007e50


	//   ....[21]....
        /*0108*/ 	.word	0x00007e80


	//   ....[22]....
        /*010c*/ 	.word	0x00007eb0


	//----- nvinfo : EIATTR_MAX_THREADS
	.align		4
.L_247:
        /*0110*/ 	.byte	0x04, 0x05
        /*0112*/ 	.short	(.L_249 - .L_248)
.L_248:
        /*0114*/ 	.word	0x00000080
        /*0118*/ 	.word	0x00000001
        /*011c*/ 	.word	0x00000001


	//----- nvinfo : EIATTR_CRS_STACK_SIZE
	.align		4
.L_249:
        /*0120*/ 	.byte	0x04, 0x1e
        /*0122*/ 	.short	(.L_251 - .L_250)
.L_250:
        /*0124*/ 	.word	0x00000000


	//----- nvinfo : EIATTR_CBANK_PARAM_SIZE
	.align		4
.L_251:
        /*0128*/ 	.byte	0x03, 0x19
        /*012a*/ 	.short	0x002c


	//----- nvinfo : EIATTR_PARAM_CBANK
	.align		4
        /*012c*/ 	.byte	0x04, 0x0a
        /*012e*/ 	.short	(.L_253 - .L_252)
	.align		4
.L_252:
        /*0130*/ 	.word	index@(.nv.constant0._ZN2at6native27unrolled_elementwise_kernelIZZZNS0_16conj_kernel_cudaERNS_18TensorIteratorBaseEENKUlvE0_clEvENKUlvE10_clEvEUlN3c107complexIfEEE_St5arrayIPcLm2EELi4E23TrivialOffsetCalculatorILi1EjESE_NS0_6memory12LoadWithCastILi1EEENSF_13StoreWithCastILi1EEEEEviT_T0_T2_T3_T4_T5_)
        /*0134*/ 	.short	0x0210
        /*0136*/ 	.short	0x002c


	//----- nvinfo : EIATTR_SW_WAR
	.align		4
.L_253:
        /*0138*/ 	.byte	0x04, 0x36
        /*013a*/ 	.short	(.L_255 - .L_254)
.L_254:
        /*013c*/ 	.word	0x00000008
.L_255:


//--------------------- .nv.info._ZN2at6native18elementwise_kernelILi128ELi2EZNS0_22gpu_kernel_impl_nocastIZZZNS0_16conj_kernel_cudaERNS_18TensorIteratorBaseEENKUlvE0_clEvENKUlvE10_clEvEUlN3c107complexIfEEE_EEvS4_RKT_EUliE_EEviT1_ --------------------------
	.section	.nv.info._ZN2at6native18elementwise_kernelILi128ELi2EZNS0_22gpu_kernel_impl_nocastIZZZNS0_16conj_kernel_cudaERNS_18TensorIteratorBaseEENKUlvE0_clEvENKUlvE10_clEvEUlN3c107complexIfEEE_EEvS4_RKT_EUliE_EEviT1_,"",@"SHT_CUDA_INFO"
	.sectionflags	@""
	.align	4


	//----- nvinfo : EIATTR_CUDA_API_VERSION
	.align		4
        /*0000*/ 	.byte	0x04, 0x37
        /*0002*/ 	.short	(.L_257 - .L_256)
.L_256:
        /*0004*/ 	.word	0x00000082


	//----- nvinfo : EIATTR_KPARAM_INFO
	.align		4
.L_257:
        /*0008*/ 	.byte	0x04, 0x17
        /*000a*/ 	.short	(.L_259 - .L_258)
.L_258:
        /*000c*/ 	.word	0x00000000
        /*0010*/ 	.short	0x0001
        /*0012*/ 	.short	0x0008
        /*0014*/ 	.byte	0x00, 0xf0, 0x61, 0x08


	//----- nvinfo : EIATTR_KPARAM_INFO
	.align		4
.L_259:
        /*0018*/ 	.byte	0x04, 0x17
        /*001a*/ 	.short	(.L_261 - .L_260)
.L_260:
        /*001c*/ 	.word	0x00000000
        /*0020*/ 	.short	0x0000
        /*0022*/ 	.short	0x0000
        /*0024*/ 	.byte	0x00, 0xf0, 0x11, 0x00


	//----- nvinfo : EIATTR_SPARSE_MMA_MASK
	.align		4
.L_261:
        /*0028*/ 	.byte	0x03, 0x50
        /*002a*/ 	.short	0x0000


	//----- nvinfo : EIATTR_MAXREG_COUNT
	.align		4
        /*002c*/ 	.byte	0x03, 0x1b
        /*002e*/ 	.short	0x0080


	//----- nvinfo : EIATTR_MERCURY_ISA_VERSION
	.align		4
        /*0030*/ 	.byte	0x03, 0x5f
        /*0032*/ 	.short	0x0101


	//----- nvinfo : EIATTR_EXIT_INSTR_OFFSETS
	.align		4
        /*0034*/ 	.byte	0x04, 0x1c
        /*0036*/ 	.short	(.L_263 - .L_262)


	//   ....[0]....
.L_262:
        /*0038*/ 	.word	0x00001440


	//   ....[1]....
        /*003c*/ 	.word	0x000027d0


	//----- nvinfo : EIATTR_MAX_THREADS
	.align		4
.L_263:
        /*0040*/ 	.byte	0x04, 0x05
        /*0042*/ 	.short	(.L_265 - .L_264)
.L_264:
        /*0044*/ 	.word	0x00000080
        /*0048*/ 	.word	0x00000001
        /*004c*/ 	.word	0x00000001


	//----- nvinfo : EIATTR_CRS_STACK_SIZE
	.align		4
.L_265:
        /*0050*/ 	.byte	0x04, 0x1e
        /*0052*/ 	.short	(.L_267 - .L_266)
.L_266:
        /*0054*/ 	.word	0x00000000


	//----- nvinfo : EIATTR_CBANK_PARAM_SIZE
	.align		4
.L_267:
        /*0058*/ 	.byte	0x03, 0x19
        /*005a*/ 	.short	0x0220


	//----- nvinfo : EIATTR_PARAM_CBANK
	.align		4
        /*005c*/ 	.byte	0x04, 0x0a
        /*005e*/ 	.short	(.L_269 - .L_268)
	.align		4
.L_268:
        /*0060*/ 	.word	index@(.nv.constant0._ZN2at6native18elementwise_kernelILi128ELi2EZNS0_22gpu_kernel_impl_nocastIZZZNS0_16conj_kernel_cudaERNS_18TensorIteratorBaseEENKUlvE0_clEvENKUlvE10_clEvEUlN3c107complexIfEEE_EEvS4_RKT_EUliE_EEviT1_)
        /*0064*/ 	.short	0x0210
        /*0066*/ 	.short	0x0220


	//----- nvinfo : EIATTR_SW_WAR
	.align		4
.L_269:
        /*0068*/ 	.byte	0x04, 0x36
        /*006a*/ 	.short	(.L_271 - .L_270)
.L_270:
        /*006c*/ 	.word	0x00000008
.L_271:


//--------------------- .nv.info._ZN2at6native27unrolled_elementwise_kernelIZZZNS0_16conj_kernel_cudaERNS_18TensorIteratorBaseEENKUlvE0_clEvENKUlvE10_clEvEUlN3c107complexIfEEE_St5arrayIPcLm2EELi4E23TrivialOffsetCalculatorILi1EjESE_NS0_6memory15LoadWithoutCastENSF_16StoreWithoutCastEEEviT_T0_T2_T3_T4_T5_ --------------------------
	.section	.nv.info._ZN2at6native27unrolled_elementwise_kernelIZZZNS0_16conj_kernel_cudaERNS_18TensorIteratorBaseEENKUlvE0_clEvENKUlvE10_clEvEUlN3c107complexIfEEE_St5arrayIPcLm2EELi4E23TrivialOffsetCalculatorILi1EjESE_NS0_6memory15LoadWithoutCastENSF_16StoreWithoutCastEEEviT_T0_T2_T3_T4_T5_,"",@"SHT_CUDA_INFO"
	.sectionflags	@""
	.align	4


	//----- nvinfo : EIATTR_CUDA_API_VERSION
	.align		4
        /*0000*/ 	.byte	0x04, 0x37
        /*0002*/ 	.short	(.L_273 - .L_272)
.L_272:
        /*0004*/ 	.word	0x00000082


	//----- nvinfo : EIATTR_KPARAM_INFO
	.align		4
.L_273:
        /*0008*/ 	.byte	0x04, 0x17
        /*000a*/ 	.short	(.L_275 - .L_274)
.L_274:
        /*000c*/ 	.word	0x00000000
        /*0010*/ 	.short	0x0006
        /*0012*/ 	.short	0x001b
        /*0014*/ 	.byte	0x00, 0xf0, 0x05, 0x00


	//----- nvinfo : EIATTR_KPARAM_INFO
	.align		4
.L_275:
        /*0018*/ 	.byte	0x04, 0x17
        /*001a*/ 	.short	(.L_277 - .L_276)
.L_276:
        /*001c*/ 	.word	0x00000000
        /*0020*/ 	.short	0x0005
        /*0022*/ 	.short	0x001a
        /*0024*/ 	.byte	0x00, 0xf0, 0x05, 0x00


	//----- nvinfo : EIATTR_KPARAM_INFO
	.align		4
.L_277:
        /*0028*/ 	.byte	0x04, 0x17
        /*002a*/ 	.short	(.L_279 - .L_278)
.L_278:
        /*002c*/ 	.word	0x00000000
        /*0030*/ 	.short	0x0004
        /*0032*/ 	.short	0x0019
        /*0034*/ 	.byte	0x00, 0xf0, 0x05, 0x00


	//----- nvinfo : EIATTR_KPARAM_INFO
	.align		4
.L_279:
        /*0038*/ 	.byte	0x04, 0x17
        /*003a*/ 	.short	(.L_281 - .L_280)
.L_280:
        /*003c*/ 	.word	0x00000000
        /*0040*/ 	.short	0x0003
        /*0042*/ 	.short	0x0018
        /*0044*/ 	.byte	0x00, 0xf0, 0x05, 0x00


	//----- nvinfo : EIATTR_KPARAM_INFO
	.align		4
.L_281:
        /*0048*/ 	.byte	0x04, 0x17
        /*004a*/ 	.short	(.L_283 - .L_282)
.L_282:
        /*004c*/ 	.word	0x00000000
        /*0050*/ 	.short	0x0002
        /*0052*/ 	.short	0x0008
        /*0054*/ 	.byte	0x00, 0xf0, 0x41, 0x00


	//----- nvinfo : EIATTR_KPARAM_INFO
	.align		4
.L_283:
        /*0058*/ 	.byte	0x04, 0x17
        /*005a*/ 	.short	(.L_285 - .L_284)
.L_284:
        /*005c*/ 	.word	0x00000000
        /*0060*/ 	.short	0x0001
        /*0062*/ 	.short	0x0004
        /*0064*/ 	.byte	0x00, 0xf0, 0x05, 0x00


	//----- nvinfo : EIATTR_KPARAM_INFO
	.align		4
.L_285:
        /*0068*/ 	.byte	0x04, 0x17
        /*006a*/ 	.short	(.L_287 - .L_286)
.L_286:
        /*006c*/ 	.word	0x00000000
        /*0070*/ 	.short	0x0000
        /*0072*/ 	.short	0x0000
        /*0074*/ 	.byte	0x00, 0xf0, 0x11, 0x00


	//----- nvinfo : EIATTR_SPARSE_MMA_MASK
	.align		4
.L_287:
        /*0078*/ 	.byte	0x03, 0x50
        /*007a*/ 	.short	0x0000


	//----- nvinfo : EIATTR_MAXREG_COUNT
	.align		4
        /*007c*/ 	.byte	0x03, 0x1b
        /*007e*/ 	.short	0x00ff


	//----- nvinfo : EIATTR_MERCURY_ISA_VERSION
	.align		4
        /*0080*/ 	.byte	0x03, 0x5f
        /*0082*/ 	.short	0x0101


	//----- nvinfo : EIATTR_EXIT_INSTR_OFFSETS
	.align		4
        /*0084*/ 	.byte	0x04, 0x1c
        /*0086*/ 	.short	(.L_289 - .L_288)


	//   ....[0]....
.L_288:
        /*0088*/ 	.word	0x00000450


	//   ....[1]....
        /*008c*/ 	.word	0x000004f0


	//----- nvinfo : EIATTR_MAX_THREADS
	.align		4
.L_289:
        /*0090*/ 	.byte	0x04, 0x05
        /*0092*/ 	.short	(.L_291 - .L_290)
.L_290:
        /*0094*/ 	.word	0x00000080
        /*0098*/ 	.word	0x00000001
        /*009c*/ 	.word	0x00000001


	//----- nvinfo : EIATTR_CRS_STACK_SIZE
	.align		4
.L_291:
        /*00a0*/ 	.byte	0x04, 0x1e
        /*00a2*/ 	.short	(.L_293 - .L_292)
.L_292:
        /*00a4*/ 	.word	0x00000000


	//----- nvinfo : EIATTR_CBANK_PARAM_SIZE
	.align		4
.L_293:
        /*00a8*/ 	.byte	0x03, 0x19
        /*00aa*/ 	.short	0x001c


	//----- nvinfo : EIATTR_PARAM_CBANK
	.align		4
        /*00ac*/ 	.byte	0x04, 0x0a
        /*00ae*/ 	.short	(.L_295 - .L_294)
	.align		4
.L_294:
        /*00b0*/ 	.word	index@(.nv.constant0._ZN2at6native27unrolled_elementwise_kernelIZZZNS0_16conj_kernel_cudaERNS_18TensorIteratorBaseEENKUlvE0_clEvENKUlvE10_clEvEUlN3c107complexIfEEE_St5arrayIPcLm2EELi4E23TrivialOffsetCalculatorILi1EjESE_NS0_6memory15LoadWithoutCastENSF_16StoreWithoutCastEEEviT_T0_T2_T3_T4_T5_)
        /*00b4*/ 	.short	0x0210
        /*00b6*/ 	.short	0x001c


	//----- nvinfo : EIATTR_SW_WAR
	.align		4
.L_295:
        /*00b8*/ 	.byte	0x04, 0x36
        /*00ba*/ 	.short	(.L_297 - .L_296)
.L_296:
        /*00bc*/ 	.word	0x00000008
.L_297:


//--------------------- .nv.info._ZN2at6native29vectorized_elementwise_kernelILi2EZZZNS0_16conj_kernel_cudaERNS_18TensorIteratorBaseEENKUlvE0_clEvENKUlvE10_clEvEUlN3c107complexIfEEE_St5arrayIPcLm2EEEEviT0_T1_ --------------------------
	.section	.nv.info._ZN2at6native29vectorized_elementwise_kernelILi2EZZZNS0_16conj_kernel_cudaERNS_18TensorIteratorBaseEENKUlvE0_clEvENKUlvE10_clEvEUlN3c107complexIfEEE_St5arrayIPcLm2EEEEviT0_T1_,"",@"SHT_CUDA_INFO"
	.sectionflags	@""
	.align	4


	//----- nvinfo : EIATTR_CUDA_API_VERSION
	.align		4
        /*0000*/ 	.byte	0x04, 0x37
        /*0002*/ 	.short	(.L_299 - .L_298)
.L_298:
        /*0004*/ 	.word	0x00000082


	//----- nvinfo : EIATTR_KPARAM_INFO
	.align		4
.L_299:
        /*0008*/ 	.byte	0x04, 0x17
        /*000a*/ 	.short	(.L_301 - .L_300)
.L_300:
        /*000c*/ 	.word	0x00000000
        /*0010*/ 	.short	0x0002
        /*0012*/ 	.short	0x0008
        /*0014*/ 	.byte	0x00, 0xf0, 0x41, 0x00


	//----- nvinfo : EIATTR_KPARAM_INFO
	.align		4
.L_301:
        /*0018*/ 	.byte	0x04, 0x17
        /*001a*/ 	.short	(.L_303 - .L_302)
.L_302:
        /*001c*/ 	.word	0x00000000
        /*0020*/ 	.short	0x0001
        /*0022*/ 	.short	0x0004
        /*0024*/ 	.byte	0x00, 0xf0, 0x05, 0x00


	//----- nvinfo : EIATTR_KPARAM_INFO
	.align		4
.L_303:
        /*0028*/ 	.byte	0x04, 0x17
        /*002a*/ 	.short	(.L_305 - .L_304)
.L_304:
        /*002c*/ 	.word	0x00000000
        /*0030*/ 	.short	0x0000
        /*0032*/ 	.short	0x0000
        /*0034*/ 	.byte	0x00, 0xf0, 0x11, 0x00


	//----- nvinfo : EIATTR_SPARSE_MMA_MASK
	.align		4
.L_305:
        /*0038*/ 	.byte	0x03, 0x50
        /*003a*/ 	.short	0x0000


	//----- nvinfo : EIATTR_MAXREG_COUNT
	.align		4
        /*003c*/ 	.byte	0x03, 0x1b
        /*003e*/ 	.short	0x00ff


	//----- nvinfo : EIATTR_MERCURY_ISA_VERSION
	.align		4
        /*0040*/ 	.byte	0x03, 0x5f
        /*0042*/ 	.short	0x0101


	//----- nvinfo : EIATTR_EXIT_INSTR_OFFSETS
	.align		4
        /*0044*/ 	.byte	0x04, 0x1c
        /*0046*/ 	.short	(.L_307 - .L_306)


	//   ....[0]....
.L_306:
        /*0048*/ 	.word	0x000001f0


	//   ....[1]....
        /*004c*/ 	.word	0x00000b60


	//   ....[2]....
        /*0050*/ 	.word	0x00000bb0


	//----- nvinfo : EIATTR_MAX_THREADS
	.align		4
.L_307:
        /*0054*/ 	.byte	0x04, 0x05
        /*0056*/ 	.short	(.L_309 - .L_308)
.L_308:
        /*0058*/ 	.word	0x00000080
        /*005c*/ 	.word	0x00000001
        /*0060*/ 	.word	0x00000001


	//----- nvinfo : EIATTR_CRS_STACK_SIZE
	.align		4
.L_309:
        /*0064*/ 	.byte	0x04, 0x1e
        /*0066*/ 	.short	(.L_311 - .L_310)
.L_310:
        /*0068*/ 	.word	0x00000000


	//----- nvinfo : EIATTR_CBANK_PARAM_SIZE
	.align		4
.L_311:
        /*006c*/ 	.byte	0x03, 0x19
        /*006e*/ 	.short	0x0018


	//----- nvinfo : EIATTR_PARAM_CBANK
	.align		4
        /*0070*/ 	.byte	0x04, 0x0a
        /*0072*/ 	.short	(.L_313 - .L_312)
	.align		4
.L_312:
        /*0074*/ 	.word	index@(.nv.constant0._ZN2at6native29vectorized_elementwise_kernelILi2EZZZNS0_16conj_kernel_cudaERNS_18TensorIteratorBaseEENKUlvE0_clEvENKUlvE10_clEvEUlN3c107complexIfEEE_St5arrayIPcLm2EEEEviT0_T1_)
        /*0078*/ 	.short	0x0210
        /*007a*/ 	.short	0x0018


	//----- nvinfo : EIATTR_SW_WAR
	.align		4
.L_313:
        /*007c*/ 	.byte	0x04, 0x36
        /*007e*/ 	.short	(.L_315 - .L_314)
.L_314:
        /*0080*/ 	.word	0x00000008
.L_315:


//--------------------- .nv.info._ZN2at6native29vectorized_elementwise_kernelILi4EZZZNS0_16conj_kernel_cudaERNS_18TensorIteratorBaseEENKUlvE0_clEvENKUlvE10_clEvEUlN3c107complexIfEEE_St5arrayIPcLm2EEEEviT0_T1_ --------------------------
	.section	.nv.info._ZN2at6native29vectorized_elementwise_kernelILi4EZZZNS0_16conj_kernel_cudaERNS_18TensorIteratorBaseEENKUlvE0_clEvENKUlvE10_clEvEUlN3c107complexIfEEE_St5arrayIPcLm2EEEEviT0_T1_,"",@"SHT_CUDA_INFO"
	.sectionflags	@""
	.align	4


	//----- nvinfo : EIATTR_CUDA_API_VERSION
	.align		4
        /*0000*/ 	.byte	0x04, 0x37
        /*0002*/ 	.short	(.L_317 - .L_316)
.L_316:
        /*0004*/ 	.word	0x00000082


	//----- nvinfo : EIATTR_KPARAM_INFO
	.align		4
.L_317:
        /*0008*/ 	.byte	0x04, 0x17
        /*000a*/ 	.short	(.L_319 - .L_318)
.L_318:
        /*000c*/ 	.word	0x00000000
        /*0010*/ 	.short	0x0002
        /*0012*/ 	.short	0x0008
        /*0014*/ 	.byte	0x00, 0xf0, 0x41, 0x00


	//----- nvinfo : EIATTR_KPARAM_INFO
	.align		4
.L_319:
        /*0018*/ 	.byte	0x04, 0x17
        /*001a*/ 	.short	(.L_321 - .L_320)
.L_320:
        /*001c*/ 	.word	0x00000000
        /*0020*/ 	.short	0x0001
        /*0022*/ 	.short	0x0004
        /*0024*/ 	.byte	0x00, 0xf0, 0x05, 0x00


	//----- nvinfo : EIATTR_KPARAM_INFO
	.align		4
.L_321:
        /*0028*/ 	.byte	0x04, 0x17
        /*002a*/ 	.short	(.L_323 - .L_322)
.L_322:
        /*002c*/ 	.word	0x00000000
        /*0030*/ 	.short	0x0000
        /*0032*/ 	.short	0x0000
        /*0034*/ 	.byte	0x00, 0xf0, 0x11, 0x00


	//----- nvinfo : EIATTR_SPARSE_MMA_MASK
	.align		4
.L_323:
        /*0038*/ 	.byte	0x03, 0x50
        /*003a*/ 	.short	0x0000


	//----- nvinfo : EIATTR_MAXREG_COUNT
	.align		4
        /*003c*/ 	.byte	0x03, 0x1b
        /*003e*/ 	.short	0x00ff


	//----- nvinfo : EIATTR_MERCURY_ISA_VERSION
	.align		4
        /*0040*/ 	.byte	0x03, 0x5f
        /*0042*/ 	.short	0x0101


	//----- nvinfo : EIATTR_EXIT_INSTR_OFFSETS
	.align		4
        /*0044*/ 	.byte	0x04, 0x1c
        /*0046*/ 	.short	(.L_325 - .L_324)


	//   ....[0]....
.L_324:
        /*0048*/ 	.word	0x000001f0


	//   ....[1]....
        /*004c*/ 	.word	0x00000b60


	//   ....[2]....
        /*0050*/ 	.word	0x00000bb0


	//----- nvinfo : EIATTR_MAX_THREADS
	.align		4
.L_325:
        /*0054*/ 	.byte	0x04, 0x05
        /*0056*/ 	.short	(.L_327 - .L_326)
.L_326:
        /*0058*/ 	.word	0x00000080
        /*005c*/ 	.word	0x00000001
        /*0060*/ 	.word	0x00000001


	//----- nvinfo : EIATTR_CRS_STACK_SIZE
	.align		4
.L_327:
        /*0064*/ 	.byte	0x04, 0x1e
        /*0066*/ 	.short	(.L_329 - .L_328)
.L_328:
        /*0068*/ 	.word	0x00000000


	//----- nvinfo : EIATTR_CBANK_PARAM_SIZE
	.align		4
.L_329:
        /*006c*/ 	.byte	0x03, 0x19
        /*006e*/ 	.short	0x0018


	//----- nvinfo : EIATTR_PARAM_CBANK
	.align		4
        /*0070*/ 	.byte	0x04, 0x0a
        /*0072*/ 	.short	(.L_331 - .L_330)
	.align		4
.L_330:
        /*0074*/ 	.word	index@(.nv.constant0._ZN2at6native29vectorized_elementwise_kernelILi4EZZZNS0_16conj_kernel_cudaERNS_18TensorIteratorBaseEENKUlvE0_clEvENKUlvE10_clEvEUlN3c107complexIfEEE_St5arrayIPcLm2EEEEviT0_T1_)
        /*0078*/ 	.short	0x0210
        /*007a*/ 	.short	0x0018


	//----- nvinfo : EIATTR_SW_WAR
	.align		4
.L_331:
        /*007c*/ 	.byte	0x04, 0x36
        /*007e*/ 	.short	(.L_333 - .L_332)
.L_332:
        /*0080*/ 	.word	0x00000008
.L_333:


//--------------------- .nv.info._ZN2at6native29vectorized_elementwise_kernelILi8EZZZNS0_16conj_kernel_cudaERNS_18TensorIteratorBaseEENKUlvE0_clEvENKUlvE10_clEvEUlN3c107complexIfEEE_St5arrayIPcLm2EEEEviT0_T1_ --------------------------
	.section	.nv.info._ZN2at6native29vectorized_elementwise_kernelILi8EZZZNS0_16conj_kernel_cudaERNS_18TensorIteratorBaseEENKUlvE0_clEvENKUlvE10_clEvEUlN3c107complexIfEEE_St5arrayIPcLm2EEEEviT0_T1_,"",@"SHT_CUDA_INFO"
	.sectionflags	@""
	.align	4


	//----- nvinfo : EIATTR_CUDA_API_VERSION
	.align		4
        /*0000*/ 	.byte	0x04, 0x37
        /*0002*/ 	.short	(.L_335 - .L_334)
.L_334:
        /*0004*/ 	.word	0x00000082


	//----- nvinfo : EIATTR_KPARAM_INFO
	.align		4
.L_335:
        /*0008*/ 	.byte	0x04, 0x17
        /*000a*/ 	.short	(.L_337 - .L_336)
.L_336:
        /*000c*/ 	.word	0x00000000
        /*0010*/ 	.short	0x0002
        /*0012*/ 	.short	0x0008
        /*0014*/ 	.byte	0x00, 0xf0, 0x41, 0x00


	//----- nvinfo : EIATTR_KPARAM_INFO
	.align		4
.L_337:
        /*0018*/ 	.byte	0x04, 0x17
        /*001a*/ 	.short	(.L_339 - .L_338)
.L_338:
        /*001c*/ 	.word	0x00000000
        /*0020*/ 	.short	0x0001
        /*0022*/ 	.short	0x0004
        /*0024*/ 	.byte	0x00, 0xf0, 0x05, 0x00


	//----- nvinfo : EIATTR_KPARAM_INFO
	.align		4
.L_339:
        /*0028*/ 	.byte	0x04, 0x17
        /*002a*/ 	.short	(.L_341 - .L_340)
.L_340:
        /*002c*/ 	.word	0x00000000
        /*0030*/ 	.short	0x0000
        /*0032*/ 	.short	0x0000
        /*0034*/ 	.byte	0x00, 0xf0, 0x11, 0x00


	//----- nvinfo : EIATTR_SPARSE_MMA_MASK
	.align		4
.L_341:
        /*0038*/ 	.byte	0x03, 0x50
        /*003a*/ 	.short	0x0000


	//----- nvinfo : EIATTR_MAXREG_COUNT
	.align		4
        /*003c*/ 	.byte	0x03, 0x1b
        /*003e*/ 	.short	0x00ff


	//----- nvinfo : EIATTR_MERCURY_ISA_VERSION
	.align		4
        /*0040*/ 	.byte	0x03, 0x5f
        /*0042*/ 	.short	0x0101


	//----- nvinfo : EIATTR_EXIT_INSTR_OFFSETS
	.align		4
        /*0044*/ 	.byte	0x04, 0x1c
        /*0046*/ 	.short	(.L_343 - .L_342)


	//   ....[0]....
.L_342:
        /*0048*/ 	.word	0x000001f0


	//   ....[1]....
        /*004c*/ 	.word	0x00000b60


	//   ....[2]....
        /*0050*/ 	.word	0x00000bb0


	//----- nvinfo : EIATTR_MAX_THREADS
	.align		4
.L_343:
        /*0054*/ 	.byte	0x04, 0x05
        /*0056*/ 	.short	(.L_345 - .L_344)
.L_344:
        /*0058*/ 	.word	0x00000080
        /*005c*/ 	.word	0x00000001
        /*0060*/ 	.word	0x00000001


	//----- nvinfo : EIATTR_CRS_STACK_SIZE
	.align		4
.L_345:
        /*0064*/ 	.byte	0x04, 0x1e
        /*0066*/ 	.short	(.L_347 - .L_346)
.L_346:
        /*0068*/ 	.word	0x00000000


	//----- nvinfo : EIATTR_CBANK_PARAM_SIZE
	.align		4
.L_347:
        /*006c*/ 	.byte	0x03, 0x19
        /*006e*/ 	.short	0x0018


	//----- nvinfo : EIATTR_PARAM_CBANK
	.align		4
        /*0070*/ 	.byte	0x04, 0x0a
        /*0072*/ 	.short	(.L_349 - .L_348)
	.align		4
.L_348:
        /*0074*/ 	.word	index@(.nv.constant0._ZN2at6native29vectorized_elementwise_kernelILi8EZZZNS0_16conj_kernel_cudaERNS_18TensorIteratorBaseEENKUlvE0_clEvENKUlvE10_clEvEUlN3c107complexIfEEE_St5arrayIPcLm2EEEEviT0_T1_)
        /*0078*/ 	.short	0x0210
        /*007a*/ 	.short	0x0018


	//----- nvinfo : EIATTR_SW_WAR
	.align		4
.L_349:
        /*007c*/ 	.byte	0x04, 0x36
        /*007e*/ 	.short	(.L_351 - .L_350)
.L_350:
        /*0080*/ 	.word	0x00000008
.L_351:


//--------------------- .nv.info._ZN2at6native18elementwise_kernelILi128ELi4EZNS0_15gpu_kernel_implIZZZNS0_16conj_kernel_cudaERNS_18TensorIteratorBaseEENKUlvE0_clEvENKUlvE9_clEvEUlN3c107complexIdEEE_EEvS4_RKT_EUliE_EEviT1_ --------------------------
	.section	.nv.info._ZN2at6native18elementwise_kernelILi128ELi4EZNS0_15gpu_kernel_implIZZZNS0_16conj_kernel_cudaERNS_18TensorIteratorBaseEENKUlvE0_clEvENKUlvE9_clEvEUlN3c107complexIdEEE_EEvS4_RKT_EUliE_EEviT1_,"",@"SHT_CUDA_INFO"
	.sectionflags	@""
	.align	4


	//----- nvinfo : EIATTR_CUDA_API_VERSION
	.align		4
        /*0000*/ 	.byte	0x04, 0x37
        /*0002*/ 	.short	(.L_353 - .L_352)
.L_352:
        /*0004*/ 	.word	0x00000082


	//----- nvinfo : EIATTR_KPARAM_INFO
	.align		4
.L_353:
        /*0008*/ 	.byte	0x04, 0x17
        /*000a*/ 	.short	(.L_355 - .L_354)
.L_354:
        /*000c*/ 	.word	0x00000000
        /*0010*/ 	.short	0x0001
        /*0012*/ 	.short	0x0008
        /*0014*/ 	.byte	0x00, 0xf0, 0x61, 0x08


	//----- nvinfo : EIATTR_KPARAM_INFO
	.align		4
.L_355:
        /*0018*/ 	.byte	0x04, 0x17
        /*001a*/ 	.short	(.L_357 - .L_356)
.L_356:
        /*001c*/ 	.word	0x00000000
        /*0020*/ 	.short	0x0000
        /*0022*/ 	.short	0x0000
        /*0024*/ 	.byte	0x00, 0xf0, 0x11, 0x00


	//----- nvinfo : EIATTR_SPARSE_MMA_MASK
	.align		4
.L_357:
        /*0028*/ 	.byte	0x03, 0x50
        /*002a*/ 	.short	0x0000


	//----- nvinfo : EIATTR_MAXREG_COUNT
	.align		4
        /*002c*/ 	.byte	0x03, 0x1b
        /*002e*/ 	.short	0x0080


	//----- nvinfo : EIATTR_EXTERNS
	.align		4
        /*0030*/ 	.byte	0x04, 0x0f
        /*0032*/ 	.short	(.L_359 - .L_358)


	//   ....[0]....
	.align		4
.L_358:
        /*0034*/ 	.word	index@(__assertfail)


	//----- nvinfo : EIATTR_MERCURY_ISA_VERSION
	.align		4
.L_359:
        /*0038*/ 	.byte	0x03, 0x5f
        /*003a*/ 	.short	0x0101


	//----- nvinfo : EIATTR_SYSCALL_OFFSETS
	.align		4
        /*003c*/ 	.byte	0x04, 0x46
        /*003e*/ 	.short	(.L_361 - .L_360)


	//   ....[0]....
.L_360:
        /*0040*/ 	.word	0x000023a0


	//   ....[1]....
        /*0044*/ 	.word	0x00003540


	//   ....[2]....
        /*0048*/ 	.word	0x00005920


	//   ....[3]....
        /*004c*/ 	.word	0x00006ac0


	//   ....[4]....
        /*0050*/ 	.word	0x00008e90


	//   ....[5]....
        /*0054*/ 	.word	0x0000a030


	//   ....[6]....
        /*0058*/ 	.word	0x0000c3f0


	//   ....[7]....
        /*005c*/ 	.word	0x0000d590


	//----- nvinfo : EIATTR_EXIT_INSTR_OFFSETS
	.align		4
.L_361:
        /*0060*/ 	.byte	0x04, 0x1c
        /*0062*/ 	.short	(.L_363 - .L_362)


	//   ....[0]....
.L_362:
        /*0064*/ 	.word	0x0000a0e0


	//   ....[1]....
        /*0068*/ 	.word	0x0000c580


	//   ....[2]....
        /*006c*/ 	.word	0x0000c5c0


	//   ....[3]....
        /*0070*/ 	.word	0x0000c650


	//   ....[4]....
        /*0074*/ 	.word	0x0000c680


	//   ....[5]....
        /*0078*/ 	.word	0x0000c6b0


	//   ....[6]....
        /*007c*/ 	.word	0x0000c780


	//   ....[7]....
        /*0080*/ 	.word	0x0000c800


	//   ....[8]....
        /*0084*/ 	.word	0x0000c900


	//   ....[9]....
        /*0088*/ 	.word	0x0000c9b0


	//   ....[10]....
        /*008c*/ 	.word	0x0000c9d0


	//   ....[11]....
        /*0090*/ 	.word	0x0000caa0


	//   ....[12]....
        /*0094*/ 	.word	0x0000cad0


	//   ....[13]....
        /*0098*/ 	.word	0x0000cca0


	//   ....[14]....
        /*009c*/ 	.word	0x0000ce40


	//   ....[15]....
        /*00a0*/ 	.word	0x0000cec0


	//   ....[16]....
        /*00a4*/ 	.word	0x0000cf70


	//   ....[17]....
        /*00a8*/ 	.word	0x0000d130


	//   ....[18]....
        /*00ac*/ 	.word	0x0000d2f0


	//   ....[19]....
        /*00b0*/ 	.word	0x0000d490


	//   ....[20]....
        /*00b4*/ 	.word	0x0000d5a0


	//   ....[21]....
        /*00b8*/ 	.word	0x0000d5d0


	//   ....[22]....
        /*00bc*/ 	.word	0x0000d600


	//----- nvinfo : EIATTR_MAX_THREADS
	.align		4
.L_363:
        /*00c0*/ 	.byte	0x04, 0x05
        /*00c2*/ 	.short	(.L_365 - .L_364)
.L_364:
        /*00c4*/ 	.word	0x00000080
        /*00c8*/ 	.word	0x00000001
        /*00cc*/ 	.word	0x00000001


	//----- nvinfo : EIATTR_CRS_STACK_SIZE
	.align		4
.L_365:
        /*00d0*/ 	.byte	0x04, 0x1e
        /*00d2*/ 	.short	(.L_367 - .L_366)
.L_366:
        /*00d4*/ 	.word	0x00000000


	//----- nvinfo : EIATTR_CBANK_PARAM_SIZE
	.align		4
.L_367:
        /*00d8*/ 	.byte	0x03, 0x19
        /*00da*/ 	.short	0x0220


	//----- nvinfo : EIATTR_PARAM_CBANK
	.align		4
        /*00dc*/ 	.byte	0x04, 0x0a
        /*00de*/ 	.short	(.L_369 - .L_368)
	.align		4
.L_368:
        /*00e0*/ 	.word	index@(.nv.constant0._ZN2at6native18elementwise_kernelILi128ELi4EZNS0_15gpu_kernel_implIZZZNS0_16conj_kernel_cudaERNS_18TensorIteratorBaseEENKUlvE0_clEvENKUlvE9_clEvEUlN3c107complexIdEEE_EEvS4_RKT_EUliE_EEviT1_)
        /*00e4*/ 	.short	0x0210
        /*00e6*/ 	.short	0x0220


	//----- nvinfo : EIATTR_SW_WAR
	.align		4
.L_369:
        /*00e8*/ 	.byte	0x04, 0x36
        /*00ea*/ 	.short	(.L_371 - .L_370)
.L_370:
        /*00ec*/ 	.word	0x00000008
.L_371:


//--------------------- .nv.info._ZN2at6native27unrolled_elementwise_kernelIZZZNS0_16conj_kernel_cudaERNS_18TensorIteratorBaseEENKUlvE0_clEvENKUlvE9_clEvEUlN3c107complexIdEEE_St5arrayIPcLm2EELi4E23TrivialOffsetCalculatorILi1EjESE_NS0_6memory12LoadWithCastILi1EEENSF_13StoreWithCastILi1EEEEEviT_T0_T2_T3_T4_T5_ --------------------------
	.section	.nv.info._ZN2at6native27unrolled_elementwise_kernelIZZZNS0_16conj_kernel_cudaERNS_18TensorIteratorBaseEENKUlvE0_clEvENKUlvE9_clEvEUlN3c107complexIdEEE_St5arrayIPcLm2EELi4E23TrivialOffsetCalculatorILi1EjESE_NS0_6memory12LoadWithCastILi1EEENSF_13StoreWithCastILi1EEEEEviT_T0_T2_T3_T4_T5_,"",@"SHT_CUDA_INFO"
	.sectionflags	@""
	.align	4


	//----- nvinfo : EIATTR_CUDA_API_VERSION
	.align		4
        /*0000*/ 	.byte	0x04, 0x37
        /*0002*/ 	.short	(.L_373 - .L_372)
.L_372:
        /*0004*/ 	.word	0x00000082


	//----- nvinfo : EIATTR_KPARAM_INFO
	.align		4
.L_373:
        /*0008*/ 	.byte	0x04, 0x17
        /*000a*/ 	.short	(.L_375 - .L_374)
.L_374:
        /*000c*/ 	.word	0x00000000
        /*0010*/ 	.short	0x0006
        /*0012*/ 	.short	0x0024
        /*0014*/ 	.byte	0x00, 0xf0, 0x21, 0x00


	//----- nvinfo : EIATTR_KPARAM_INFO
	.align		4
.L_375:
        /*0018*/ 	.byte	0x04, 0x17
        /*001a*/ 	.short	(.L_377 - .L_376)
.L_376:
        /*001c*/ 	.word	0x00000000
        /*0020*/ 	.short	0x0005
        /*0022*/ 	.short	0x001c
        /*0024*/ 	.byte	0x00, 0xf0, 0x21, 0x00


	//----- nvinfo : EIATTR_KPARAM_INFO
	.align		4
.L_377:
        /*0028*/ 	.byte	0x04, 0x17
        /*002a*/ 	.short	(.L_379 - .L_378)
.L_378:
        /*002c*/ 	.word	0x00000000
        /*0030*/ 	.short	0x0004
        /*0032*/ 	.short	0x0019
        /*0034*/ 	.byte	0x00, 0xf0, 0x05, 0x00


	//----- nvinfo : EIATTR_KPARAM_INFO
	.align		4
.L_379:
        /*0038*/ 	.byte	0x04, 0x17
        /*003a*/ 	.short	(.L_381 - .L_380)
.L_380:
        /*003c*/ 	.word	0x00000000
        /*0040*/ 	.short	0x0003
        /*0042*/ 	.short	0x0018
        /*0044*/ 	.byte	0x00, 0xf0, 0x05, 0x00


	//----- nvinfo : EIATTR_KPARAM_INFO
	.align		4
.L_381:
        /*0048*/ 	.byte	0x04, 0x17
        /*004a*/ 	.short	(.L_383 - .L_382)
.L_382:
        /*004c*/ 	.word	0x00000000
        /*0050*/ 	.short	0x0002
        /*0052*/ 	.short	0x0008
        /*0054*/ 	.byte	0x00, 0xf0, 0x41, 0x00


	//----- nvinfo : EIATTR_KPARAM_INFO
	.align		4
.L_383:
        /*0058*/ 	.byte	0x04, 0x17
        /*005a*/ 	.short	(.L_385 - .L_384)
.L_384:
        /*005c*/ 	.word	0x00000000
        /*0060*/ 	.short	0x0001
        /*0062*/ 	.short	0x0004
        /*0064*/ 	.byte	0x00, 0xf0, 0x05, 0x00


	//----- nvinfo : EIATTR_KPARAM_INFO
	.align		4
.L_385:
        /*0068*/ 	.byte	0x04, 0x17
        /*006a*/ 	.short	(.L_387 - .L_386)
.L_386:
        /*006c*/ 	.word	0x00000000
        /*0070*/ 	.short	0x0000
        /*0072*/ 	.short	0x0000
        /*0074*/ 	.byte	0x00, 0xf0, 0x11, 0x00


	//----- nvinfo : EIATTR_SPARSE_MMA_MASK
	.align		4
.L_387:
        /*0078*/ 	.byte	0x03, 0x50
        /*007a*/ 	.short	0x0000


	//----- nvinfo : EIATTR_MAXREG_COUNT
	.align		4
        /*007c*/ 	.byte	0x03, 0x1b
        /*007e*/ 	.short	0x00ff


	//----- nvinfo : EIATTR_EXTERNS
	.align		4
        /*0080*/ 	.byte	0x04, 0x0f
        /*0082*/ 	.short	(.L_389 - .L_388)


	//   ....[0]....
	.align		4
.L_388:
        /*0084*/ 	.word	index@(__assertfail)


	//----- nvinfo : EIATTR_MERCURY_ISA_VERSION
	.align		4
.L_389:
        /*0088*/ 	.byte	0x03, 0x5f
        /*008a*/ 	.short	0x0101


	//----- nvinfo : EIATTR_SYSCALL_OFFSETS
	.align		4
        /*008c*/ 	.byte	0x04, 0x46
        /*008e*/ 	.short	(.L_391 - .L_390)


	//   ....[0]....
.L_390:
        /*0090*/ 	.word	0x000010e0


	//   ....[1]....
        /*0094*/ 	.word	0x00002210


	//   ....[2]....
        /*0098*/ 	.word	0x00003350


	//   ....[3]....
        /*009c*/ 	.word	0x00004460


	//   ....[4]....
        /*00a0*/ 	.word	0x00005970


	//   ....[5]....
        /*00a4*/ 	.word	0x00006b70


	//   ....[6]....
        /*00a8*/ 	.word	0x00007d30


	//   ....[7]....
        /*00ac*/ 	.word	0x00008f10


	//----- nvinfo : EIATTR_EXIT_INSTR_OFFSETS
	.align		4
.L_391:
        /*00b0*/ 	.byte	0x04, 0x1c
        /*00b2*/ 	.short	(.L_393 - .L_392)


	//   ....[0]....
.L_392:
        /*00b4*/ 	.word	0x00007dd0


	//   ....[1]....
        /*00b8*/ 	.word	0x00007f10


	//   ....[2]....
        /*00bc*/ 	.word	0x00007f50


	//   ....[3]....
        /*00c0*/ 	.word	0x00007fe0


	//   ....[4]....
        /*00c4*/ 	.word	0x00008010


	//   ....[5]....
        /*00c8*/ 	.word	0x00008040


	//   ....[6]....
        /*00cc*/ 	.word	0x00008110


	//   ....[7]....
        /*00d0*/ 	.word	0x00008190


	//   ....[8]....
        /*00d4*/ 	.word	0x00008290


	//   ....[9]....
        /*00d8*/ 	.word	0x00008340


	//   ....[10]....
        /*00dc*/ 	.word	0x00008360


	//   ....[11]....
        /*00e0*/ 	.word	0x00008430


	//   ....[12]....
        /*00e4*/ 	.word	0x00008450


	//   ....[13]....
        /*00e8*/ 	.word	0x00008620


	//   ....[14]....
        /*00ec*/ 	.word	0x000087c0


	//   ....[15]....
        /*00f0*/ 	.word	0x00008840


	//   ....[16]....
        /*00f4*/ 	.word	0x000088f0


	//   ....[17]....
        /*00f8*/ 	.word	0x00008ab0


	//   ....[18]....
        /*00fc*/ 	.word	0x00008c70


	//   ....[19]....
        /*0100*/ 	.word	0x00008e10


	//   ....[20]....
        /*0104*/ 	.word	0x00008f20


	//   ....[21]....
        /*0108*/ 	.word	0x00008f50


	//   ....[22]....
        /*010c*/ 	.word	0x00008f80


	//----- nvinfo : EIATTR_MAX_THREADS
	.align		4
.L_393:
        /*0110*/ 	.byte	0x04, 0x05
        /*0112*/ 	.short	(.L_395 - .L_394)
.L_394:
        /*0114*/ 	.word	0x00000080
        /*0118*/ 	.word	0x00000001
        /*011c*/ 	.word	0x00000001


	//----- nvinfo : EIATTR_CRS_STACK_SIZE
	.align		4
.L_395:
        /*0120*/ 	.byte	0x04, 0x1e
        /*0122*/ 	.short	(.L_397 - .L_396)
.L_396:
        /*0124*/ 	.word	0x00000000


	//----- nvinfo : EIATTR_CBANK_PARAM_SIZE
	.align		4
.L_397:
        /*0128*/ 	.byte	0x03, 0x19
        /*012a*/ 	.short	0x002c


	//----- nvinfo : EIATTR_PARAM_CBANK
	.align		4
        /*012c*/ 	.byte	0x04, 0x0a
        /*012e*/ 	.short	(.L_399 - .L_398)
	.align		4
.L_398:
        /*0130*/ 	.word	index@(.nv.constant0._ZN2at6native27unrolled_elementwise_kernelIZZZNS0_16conj_kernel_cudaERNS_18TensorIteratorBaseEENKUlvE0_clEvENKUlvE9_clEvEUlN3c107complexIdEEE_St5arrayIPcLm2EELi4E23TrivialOffsetCalculatorILi1EjESE_NS0_6memory12LoadWithCastILi1EEENSF_13StoreWithCastILi1EEEEEviT_T0_T2_T3_T4_T5_)
        /*0134*/ 	.short	0x0210
        /*0136*/ 	.short	0x002c


	//----- nvinfo : EIATTR_SW_WAR
	.align		4
.L_399:
        /*0138*/ 	.byte	0x04, 0x36
        /*013a*/ 	.short	(.L_401 - .L_400)
.L_400:
        /*013c*/ 	.word	0x00000008
.L_401:


//--------------------- .nv.info._ZN2at6native18elementwise_kernelILi128ELi2EZNS0_22gpu_kernel_impl_nocastIZZZNS0_16conj_kernel_cudaERNS_18TensorIteratorBaseEENKUlvE0_clEvENKUlvE9_clEvEUlN3c107complexIdEEE_EEvS4_RKT_EUliE_EEviT1_ --------------------------
	.section	.nv.info._ZN2at6native18elementwise_kernelILi128ELi2EZNS0_22gpu_kernel_impl_nocastIZZZNS0_16conj_kernel_cudaERNS_18TensorIteratorBaseEENKUlvE0_clEvENKUlvE9_clEvEUlN3c107complexIdEEE_EEvS4_RKT_EUliE_EEviT1_,"",@"SHT_CUDA_INFO"
	.sectionflags	@""
	.align	4


	//----- nvinfo : EIATTR_CUDA_API_VERSION
	.align		4
        /*0000*/ 	.byte	0x04, 0x37
        /*0002*/ 	.short	(.L_403 - .L_402)
.L_402:
        /*0004*/ 	.word	0x00000082


	//----- nvinfo : EIATTR_KPARAM_INFO
	.align		4
.L_403:
        /*0008*/ 	.byte	0x04, 0x17
        /*000a*/ 	.short	(.L_405 - .L_404)
.L_404:
        /*000c*/ 	.word	0x00000000
        /*0010*/ 	.short	0x0001
        /*0012*/ 	.short	0x0008
        /*0014*/ 	.byte	0x00, 0xf0, 0x61, 0x08


	//----- nvinfo : EIATTR_KPARAM_INFO
	.align		4
.L_405:
        /*0018*/ 	.byte	0x04, 0x17
        /*001a*/ 	.short	(.L_407 - .L_406)
.L_406:
        /*001c*/ 	.word	0x00000000
        /*0020*/ 	.short	0x0000
        /*0022*/ 	.short	0x0000
        /*0024*/ 	.byte	0x00, 0xf0, 0x11, 0x00


	//----- nvinfo : EIATTR_SPARSE_MMA_MASK
	.align		4
.L_407:
        /*0028*/ 	.byte	0x03, 0x50
        /*002a*/ 	.short	0x0000


	//----- nvinfo : EIATTR_MAXREG_COUNT
	.align		4
        /*002c*/ 	.byte	0x03, 0x1b
        /*002e*/ 	.short	0x0080


	//----- nvinfo : EIATTR_MERCURY_ISA_VERSION
	.align		4
        /*0030*/ 	.byte	0x03, 0x5f
        /*0032*/ 	.short	0x0101


	//----- nvinfo : EIATTR_EXIT_INSTR_OFFSETS
	.align		4
        /*0034*/ 	.byte	0x04, 0x1c
        /*0036*/ 	.short	(.L_409 - .L_408)


	//   ....[0]....
.L_408:
        /*0038*/ 	.word	0x00001440


	//   ....[1]....
        /*003c*/ 	.word	0x000027d0


	//----- nvinfo : EIATTR_MAX_THREADS
	.align		4
.L_409:
        /*0040*/ 	.byte	0x04, 0x05
        /*0042*/ 	.short	(.L_411 - .L_410)
.L_410:
        /*0044*/ 	.word	0x00000080
        /*0048*/ 	.word	0x00000001
        /*004c*/ 	.word	0x00000001


	//----- nvinfo : EIATTR_CRS_STACK_SIZE
	.align		4
.L_411:
        /*0050*/ 	.byte	0x04, 0x1e
        /*0052*/ 	.short	(.L_413 - .L_412)
.L_412:
        /*0054*/ 	.word	0x00000000


	//----- nvinfo : EIATTR_CBANK_PARAM_SIZE
	.align		4
.L_413:
        /*0058*/ 	.byte	0x03, 0x19
        /*005a*/ 	.short	0x0220


	//----- nvinfo : EIATTR_PARAM_CBANK
	.align		4
        /*005c*/ 	.byte	0x04, 0x0a
        /*005e*/ 	.short	(.L_415 - .L_414)
	.align		4
.L_414:
        /*0060*/ 	.word	index@(.nv.constant0._ZN2at6native18elementwise_kernelILi128ELi2EZNS0_22gpu_kernel_impl_nocastIZZZNS0_16conj_kernel_cudaERNS_18TensorIteratorBaseEENKUlvE0_clEvENKUlvE9_clEvEUlN3c107complexIdEEE_EEvS4_RKT_EUliE_EEviT1_)
        /*0064*/ 	.short	0x0210
        /*0066*/ 	.short	0x0220


	//----- nvinfo : EIATTR_SW_WAR
	.align		4
.L_415:
        /*0068*/ 	.byte	0x04, 0x36
        /*006a*/ 	.short	(.L_417 - .L_416)
.L_416:
        /*006c*/ 	.word	0x00000008
.L_417:


//--------------------- .nv.info._ZN2at6native27unrolled_elementwise_kernelIZZZNS0_16conj_kernel_cudaERNS_18TensorIteratorBaseEENKUlvE0_clEvENKUlvE9_clEvEUlN3c107complexIdEEE_St5arrayIPcLm2EELi4E23TrivialOffsetCalculatorILi1EjESE_NS0_6memory15LoadWithoutCastENSF_16StoreWithoutCastEEEviT_T0_T2_T3_T4_T5_ --------------------------
	.section	.nv.info._ZN2at6native27unrolled_elementwise_kernelIZZZNS0_16conj_kernel_cudaERNS_18TensorIteratorBaseEENKUlvE0_clEvENKUlvE9_clEvEUlN3c107complexIdEEE_St5arrayIPcLm2EELi4E23TrivialOffsetCalculatorILi1EjESE_NS0_6memory15LoadWithoutCastENSF_16StoreWithoutCastEEEviT_T0_T2_T3_T4_T5_,"",@"SHT_CUDA_INFO"
	.sectionflags	@""
	.align	4


	//----- nvinfo : EIATTR_CUDA_API_VERSION
	.align		4
        /*0000*/ 	.byte	0x04, 0x37
        /*0002*/ 	.short	(.L_419 - .L_418)
.L_418:
        /*0004*/ 	.word	0x00000082


	//----- nvinfo : EIATTR_KPARAM_INFO
	.align		4
.L_419:
        /*0008*/ 	.byte	0x04, 0x17
        /*000a*/ 	.short	(.L_421 - .L_420)
.L_420:
        /*000c*/ 	.word	0x00000000
        /*0010*/ 	.short	0x0006
        /*0012*/ 	.short	0x001b
        /*0014*/ 	.byte	0x00, 0xf0, 0x05, 0x00


	//----- nvinfo : EIATTR_KPARAM_INFO
	.align		4
.L_421:
        /*0018*/ 	.byte	0x04, 0x17
        /*001a*/ 	.short	(.L_423 - .L_422)
.L_422:
        /*001c*/ 	.word	0x00000000
        /*0020*/ 	.short	0x0005
        /*0022*/ 	.short	0x001a
        /*0024*/ 	.byte	0x00, 0xf0, 0x05, 0x00


	//----- nvinfo : EIATTR_KPARAM_INFO
	.align		4
.L_423:
        /*0028*/ 	.byte	0x04, 0x17
        /*002a*/ 	.short	(.L_425 - .L_424)
.L_424:
        /*002c*/ 	.word	0x00000000
        /*0030*/ 	.short	0x0004
        /*0032*/ 	.short	0x0019
        /*0034*/ 	.byte	0x00, 0xf0, 0x05, 0x00


	//----- nvinfo : EIATTR_KPARAM_INFO
	.align		4
.L_425:
        /*0038*/ 	.byte	0x04, 0x17
        /*003a*/ 	.short	(.L_427 - .L_426)
.L_426:
        /*003c*/ 	.word	0x00000000
        /*0040*/ 	.short	0x0003
        /*0042*/ 	.short	0x0018
        /*0044*/ 	.byte	0x00, 0xf0, 0x05, 0x00


	//----- nvinfo : EIATTR_KPARAM_INFO
	.align		4
.L_427:
        /*0048*/ 	.byte	0x04, 0x17
        /*004a*/ 	.short	(.L_429 - .L_428)
.L_428:
        /*004c*/ 	.word	0x00000000
        /*0050*/ 	.short	0x0002
        /*0052*/ 	.short	0x0008
        /*0054*/ 	.byte	0x00, 0xf0, 0x41, 0x00


	//----- nvinfo : EIATTR_KPARAM_INFO
	.align		4
.L_429:
        /*0058*/ 	.byte	0x04, 0x17
        /*005a*/ 	.short	(.L_431 - .L_430)
.L_430:
        /*005c*/ 	.word	0x00000000
        /*0060*/ 	.short	0x0001
        /*0062*/ 	.short	0x0004
        /*0064*/ 	.byte	0x00, 0xf0, 0x05, 0x00


	//----- nvinfo : EIATTR_KPARAM_INFO
	.align		4
.L_431:
        /*0068*/ 	.byte	0x04, 0x17
        /*006a*/ 	.short	(.L_433 - .L_432)
.L_432:
        /*006c*/ 	.word	0x00000000
        /*0070*/ 	.short	0x0000
        /*0072*/ 	.short	0x0000
        /*0074*/ 	.byte	0x00, 0xf0, 0x11, 0x00


	//----- nvinfo : EIATTR_SPARSE_MMA_MASK
	.align		4
.L_433:
        /*0078*/ 	.byte	0x03, 0x50
        /*007a*/ 	.short	0x0000


	//----- nvinfo : EIATTR_MAXREG_COUNT
	.align		4
        /*007c*/ 	.byte	0x03, 0x1b
        /*007e*/ 	.short	0x00ff


	//----- nvinfo : EIATTR_MERCURY_ISA_VERSION
	.align		4
        /*0080*/ 	.byte	0x03, 0x5f
        /*0082*/ 	.short	0x0101


	//----- nvinfo : EIATTR_EXIT_INSTR_OFFSETS
	.align		4
        /*0084*/ 	.byte	0x04, 0x1c
        /*0086*/ 	.short	(.L_435 - .L_434)


	//   ....[0]....
.L_434:
        /*0088*/ 	.word	0x00000540


	//   ....[1]....
        /*008c*/ 	.word	0x00000600


	//----- nvinfo : EIATTR_MAX_THREADS
	.align		4
.L_435:
        /*0090*/ 	.byte	0x04, 0x05
        /*0092*/ 	.short	(.L_437 - .L_436)
.L_436:
        /*0094*/ 	.word	0x00000080
        /*0098*/ 	.word	0x00000001
        /*009c*/ 	.word	0x00000001


	//----- nvinfo : EIATTR_CRS_STACK_SIZE
	.align		4
.L_437:
        /*00a0*/ 	.byte	0x04, 0x1e
        /*00a2*/ 	.short	(.L_439 - .L_438)
.L_438:
        /*00a4*/ 	.word	0x00000000


	//----- nvinfo : EIATTR_CBANK_PARAM_SIZE
	.align		4
.L_439:
        /*00a8*/ 	.byte	0x03, 0x19
        /*00aa*/ 	.short	0x001c


	//----- nvinfo : EIATTR_PARAM_CBANK
	.align		4
        /*00ac*/ 	.byte	0x04, 0x0a
        /*00ae*/ 	.short	(.L_441 - .L_440)
	.align		4
.L_440:
        /*00b0*/ 	.word	index@(.nv.constant0._ZN2at6native27unrolled_elementwise_kernelIZZZNS0_16conj_kernel_cudaERNS_18TensorIteratorBaseEENKUlvE0_clEvENKUlvE9_clEvEUlN3c107complexIdEEE_St5arrayIPcLm2EELi4E23TrivialOffsetCalculatorILi1EjESE_NS0_6memory15LoadWithoutCastENSF_16StoreWithoutCastEEEviT_T0_T2_T3_T4_T5_)
        /*00b4*/ 	.short	0x0210
        /*00b6*/ 	.short	0x001c


	//----- nvinfo : EIATTR_SW_WAR
	.align		4
.L_441:
        /*00b8*/ 	.byte	0x04, 0x36
        /*00ba*/ 	.short	(.L_443 - .L_442)
.L_442:
        /*00bc*/ 	.word	0x00000008
.L_443:


//--------------------- .nv.info._ZN2at6native29vectorized_elementwise_kernelILi2EZZZNS0_16conj_kernel_cudaERNS_18TensorIteratorBaseEENKUlvE0_clEvENKUlvE9_clEvEUlN3c107complexIdEEE_St5arrayIPcLm2EEEEviT0_T1_ --------------------------
	.section	.nv.info._ZN2at6native29vectorized_elementwise_kernelILi2EZZZNS0_16conj_kernel_cudaERNS_18TensorIteratorBaseEENKUlvE0_clEvENKUlvE9_clEvEUlN3c107complexIdEEE_St5arrayIPcLm2EEEEviT0_T1_,"",@"SHT_CUDA_INFO"
	.sectionflags	@""
	.align	4


	//----- nvinfo : EIATTR_CUDA_API_VERSION
	.align		4
        /*0000*/ 	.byte	0x04, 0x37
        /*0002*/ 	.short	(.L_445 - .L_444)
.L_444:
        /*0004*/ 	.word	0x00000082


	//----- nvinfo : EIATTR_KPARAM_INFO
	.align		4
.L_445:
        /*0008*/ 	.byte	0x04, 0x17
        /*000a*/ 	.short	(.L_447 - .L_446)
.L_446:
        /*000c*/ 	.word	0x00000000
        /*0010*/ 	.short	0x0002
        /*0012*/ 	.short	0x0008
        /*0014*/ 	.byte	0x00, 0xf0, 0x41, 0x00


	//----- nvinfo : EIATTR_KPARAM_INFO
	.align		4
.L_447:
        /*0018*/ 	.byte	0x04, 0x17
        /*001a*/ 	.short	(.L_449 - .L_448)
.L_448:
        /*001c*/ 	.word	0x00000000
        /*0020*/ 	.short	0x0001
        /*0022*/ 	.short	0x0004
        /*0024*/ 	.byte	0x00, 0xf0, 0x05, 0x00


	//----- nvinfo : EIATTR_KPARAM_INFO
	.align		4
.L_449:
        /*0028*/ 	.byte	0x04, 0x17
        /*002a*/ 	.short	(.L_451 - .L_450)
.L_450:
        /*002c*/ 	.word	0x00000000
        /*0030*/ 	.short	0x0000
        /*0032*/ 	.short	0x0000
        /*0034*/ 	.byte	0x00, 0xf0, 0x11, 0x00


	//----- nvinfo : EIATTR_SPARSE_MMA_MASK
	.align		4
.L_451:
        /*0038*/ 	.byte	0x03, 0x50
        /*003a*/ 	.short	0x0000


	//----- nvinfo : EIATTR_MAXREG_COUNT
	.align		4
        /*003c*/ 	.byte	0x03, 0x1b
        /*003e*/ 	.short	0x00ff


	//----- nvinfo : EIATTR_MERCURY_ISA_VERSION
	.align		4
        /*0040*/ 	.byte	0x03, 0x5f
        /*0042*/ 	.short	0x0101


	//----- nvinfo : EIATTR_EXIT_INSTR_OFFSETS
	.align		4
        /*0044*/ 	.byte	0x04, 0x1c
        /*0046*/ 	.short	(.L_453 - .L_452)


	//   ....[0]....
.L_452:
        /*0048*/ 	.word	0x000002b0


	//   ....[1]....
        /*004c*/ 	.word	0x00000e20


	//   ....[2]....
        /*0050*/ 	.word	0x00000e70


	//----- nvinfo : EIATTR_MAX_THREADS
	.align		4
.L_453:
        /*0054*/ 	.byte	0x04, 0x05
        /*0056*/ 	.short	(.L_455 - .L_454)
.L_454:
        /*0058*/ 	.word	0x00000080
        /*005c*/ 	.word	0x00000001
        /*0060*/ 	.word	0x00000001


	//----- nvinfo : EIATTR_CRS_STACK_SIZE
	.align		4
.L_455:
        /*0064*/ 	.byte	0x04, 0x1e
        /*0066*/ 	.short	(.L_457 - .L_456)
.L_456:
        /*0068*/ 	.word	0x00000000


	//----- nvinfo : EIATTR_CBANK_PARAM_SIZE
	.align		4
.L_457:
        /*006c*/ 	.byte	0x03, 0x19
        /*006e*/ 	.short	0x0018


	//----- nvinfo : EIATTR_PARAM_CBANK
	.align		4
        /*0070*/ 	.byte	0x04, 0x0a
        /*0072*/ 	.short	(.L_459 - .L_458)
	.align		4
.L_458:
        /*0074*/ 	.word	index@(.nv.constant0._ZN2at6native29vectorized_elementwise_kernelILi2EZZZNS0_16conj_kernel_cudaERNS_18TensorIteratorBaseEENKUlvE0_clEvENKUlvE9_clEvEUlN3c107complexIdEEE_St5arrayIPcLm2EEEEviT0_T1_)
        /*0078*/ 	.short	0x0210
        /*007a*/ 	.short	0x0018


	//----- nvinfo : EIATTR_SW_WAR
	.align		4
.L_459:
        /*007c*/ 	.byte	0x04, 0x36
        /*007e*/ 	.short	(.L_461 - .L_460)
.L_460:
        /*0080*/ 	.word	0x00000008
.L_461:


//--------------------- .nv.info._ZN2at6native29vectorized_elementwise_kernelILi4EZZZNS0_16conj_kernel_cudaERNS_18TensorIteratorBaseEENKUlvE0_clEvENKUlvE9_clEvEUlN3c107complexIdEEE_St5arrayIPcLm2EEEEviT0_T1_ --------------------------
	.section	.nv.info._ZN2at6native29vectorized_elementwise_kernelILi4EZZZNS0_16conj_kernel_cudaERNS_18TensorIteratorBaseEENKUlvE0_clEvENKUlvE9_clEvEUlN3c107complexIdEEE_St5arrayIPcLm2EEEEviT0_T1_,"",@"SHT_CUDA_INFO"
	.sectionflags	@""
	.align	4


	//----- nvinfo : EIATTR_CUDA_API_VERSION
	.align		4
        /*0000*/ 	.byte	0x04, 0x37
        /*0002*/ 	.short	(.L_463 - .L_462)
.L_462:
        /*0004*/ 	.word	0x00000082


	//----- nvinfo : EIATTR_KPARAM_INFO
	.align		4
.L_463:
        /*0008*/ 	.byte	0x04, 0x17
        /*000a*/ 	.short	(.L_465 - .L_464)
.L_464:
        /*000c*/ 	.word	0x00000000
        /*0010*/ 	.short	0x0002
        /*0012*/ 	.short	0x0008
        /*0014*/ 	.byte	0x00, 0xf0, 0x41, 0x00


	//----- nvinfo : EIATTR_KPARAM_INFO
	.align		4
.L_465:
        /*0018*/ 	.byte	0x04, 0x17
        /*001a*/ 	.short	(.L_467 - .L_466)
.L_466:
        /*001c*/ 	.word	0x00000000
        /*0020*/ 	.short	0x0001
        /*0022*/ 	.short	0x0004
        /*0024*/ 	.byte	0x00, 0xf0, 0x05, 0x00


	//----- nvinfo : EIATTR_KPARAM_INFO
	.align		4
.L_467:
        /*0028*/ 	.byte	0x04, 0x17
        /*002a*/ 	.short	(.L_469 - .L_468)
.L_468:
        /*002c*/ 	.word	0x00000000
        /*0030*/ 	.short	0x0000
        /*0032*/ 	.short	0x0000
        /*0034*/ 	.byte	0x00, 0xf0, 0x11, 0x00


	//----- nvinfo : EIATTR_SPARSE_MMA_MASK
	.align		4
.L_469:
        /*0038*/ 	.byte	0x03, 0x50
        /*003a*/ 	.short	0x0000


	//----- nvinfo : EIATTR_MAXREG_COUNT
	.align		4
        /*003c*/ 	.byte	0x03, 0x1b
        /*003e*/ 	.short	0x00ff


	//----- nvinfo : EIATTR_MERCURY_ISA_VERSION
	.align		4
        /*0040*/ 	.byte	0x03, 0x5f
        /*0042*/ 	.short	0x0101


	//----- nvinfo : EIATTR_EXIT_INSTR_OFFSETS
	.align		4
        /*0044*/ 	.byte	0x04, 0x1c
        /*0046*/ 	.short	(.L_471 - .L_470)


	//   ....[0]....
.L_470:
        /*0048*/ 	.word	0x000002b0


	//   ....[1]....
        /*004c*/ 	.word	0x00000e20


	//   ....[2]....
        /*0050*/ 	.word	0x00000e70


	//----- nvinfo : EIATTR_MAX_THREADS
	.align		4
.L_471:
        /*0054*/ 	.byte	0x04, 0x05
        /*0056*/ 	.short	(.L_473 - .L_472)
.L_472:
        /*0058*/ 	.word	0x00000080
        /*005c*/ 	.word	0x00000001
        /*0060*/ 	.word	0x00000001


	//----- nvinfo : EIATTR_CRS_STACK_SIZE
	.align		4
.L_473:
        /*0064*/ 	.byte	0x04, 0x1e
        /*0066*/ 	.short	(.L_475 - .L_474)
.L_474:
        /*0068*/ 	.word	0x00000000


	//----- nvinfo : EIATTR_CBANK_PARAM_SIZE
	.align		4
.L_475:
        /*006c*/ 	.byte	0x03, 0x19
        /*006e*/ 	.short	0x0018


	//----- nvinfo : EIATTR_PARAM_CBANK
	.align		4
        /*0070*/ 	.byte	0x04, 0x0a
        /*0072*/ 	.short	(.L_477 - .L_476)
	.align		4
.L_476:
        /*0074*/ 	.word	index@(.nv.constant0._ZN2at6native29vectorized_elementwise_kernelILi4EZZZNS0_16conj_kernel_cudaERNS_18TensorIteratorBaseEENKUlvE0_clEvENKUlvE9_clEvEUlN3c107complexIdEEE_St5arrayIPcLm2EEEEviT0_T1_)
        /*0078*/ 	.short	0x0210
        /*007a*/ 	.short	0x0018


	//----- nvinfo : EIATTR_SW_WAR
	.align		4
.L_477:
        /*007c*/ 	.byte	0x04, 0x36
        /*007e*/ 	.short	(.L_479 - .L_478)
.L_478:
        /*0080*/ 	.word	0x00000008
.L_479:


//--------------------- .nv.info._ZN2at6native29vectorized_elementwise_kernelILi8EZZZNS0_16conj_kernel_cudaERNS_18TensorIteratorBaseEENKUlvE0_clEvENKUlvE9_clEvEUlN3c107complexIdEEE_St5arrayIPcLm2EEEEviT0_T1_ --------------------------
	.section	.nv.info._ZN2at6native29vectorized_elementwise_kernelILi8EZZZNS0_16conj_kernel_cudaERNS_18TensorIteratorBaseEENKUlvE0_clEvENKUlvE9_clEvEUlN3c107complexIdEEE_St5arrayIPcLm2EEEEviT0_T1_,"",@"SHT_CUDA_INFO"
	.sectionflags	@""
	.align	4


	//----- nvinfo : EIATTR_CUDA_API_VERSION
	.align		4
        /*0000*/ 	.byte	0x04, 0x37
        /*0002*/ 	.short	(.L_481 - .L_480)
.L_480:
        /*0004*/ 	.word	0x00000082


	//----- nvinfo : EIATTR_KPARAM_INFO
	.align		4
.L_481:
        /*0008*/ 	.byte	0x04, 0x17
        /*000a*/ 	.short	(.L_483 - .L_482)
.L_482:
        /*000c*/ 	.word	0x00000000
        /*0010*/ 	.short	0x0002
        /*0012*/ 	.short	0x0008
        /*0014*/ 	.byte	0x00, 0xf0, 0x41, 0x00


	//----- nvinfo : EIATTR_KPARAM_INFO
	.align		4
.L_483:
        /*0018*/ 	.byte	0x04, 0x17
        /*001a*/ 	.short	(.L_485 - .L_484)
.L_484:
        /*001c*/ 	.word	0x00000000
        /*0020*/ 	.short	0x0001
        /*0022*/ 	.short	0x0004
        /*0024*/ 	.byte	0x00, 0xf0, 0x05, 0x00


	//----- nvinfo : EIATTR_KPARAM_INFO
	.align		4
.L_485:
        /*0028*/ 	.byte	0x04, 0x17
        /*002a*/ 	.short	(.L_487 - .L_486)
.L_486:
        /*002c*/ 	.word	0x00000000
        /*0030*/ 	.short	0x0000
        /*0032*/ 	.short	0x0000
        /*0034*/ 	.byte	0x00, 0xf0, 0x11, 0x00


	//----- nvinfo : EIATTR_SPARSE_MMA_MASK
	.align		4
.L_487:
        /*0038*/ 	.byte	0x03, 0x50
        /*003a*/ 	.short	0x0000


	//----- nvinfo : EIATTR_MAXREG_COUNT
	.align		4
        /*003c*/ 	.byte	0x03, 0x1b
        /*003e*/ 	.short	0x00ff


	//----- nvinfo : EIATTR_MERCURY_ISA_VERSION
	.align		4
        /*0040*/ 	.byte	0x03, 0x5f
        /*0042*/ 	.short	0x0101


	//----- nvinfo : EIATTR_EXIT_INSTR_OFFSETS
	.align		4
        /*0044*/ 	.byte	0x04, 0x1c
        /*0046*/ 	.short	(.L_489 - .L_488)


	//   ....[0]....
.L_488:
        /*0048*/ 	.word	0x000002b0


	//   ....[1]....
        /*004c*/ 	.word	0x00000e20


	//   ....[2]....
        /*0050*/ 	.word	0x00000e70


	//----- nvinfo : EIATTR_MAX_THREADS
	.align		4
.L_489:
        /*0054*/ 	.byte	0x04, 0x05
        /*0056*/ 	.short	(.L_491 - .L_490)
.L_490:
        /*0058*/ 	.word	0x00000080
        /*005c*/ 	.word	0x00000001
        /*0060*/ 	.word	0x00000001


	//----- nvinfo : EIATTR_CRS_STACK_SIZE
	.align		4
.L_491:
        /*0064*/ 	.byte	0x04, 0x1e
        /*0066*/ 	.short	(.L_493 - .L_492)
.L_492:
        /*0068*/ 	.word	0x00000000


	//----- nvinfo : EIATTR_CBANK_PARAM_SIZE
	.align		4
.L_493:
        /*006c*/ 	.byte	0x03, 0x19
        /*006e*/ 	.short	0x0018


	//----- nvinfo : EIATTR_PARAM_CBANK
	.align		4
        /*0070*/ 	.byte	0x04, 0x0a
        /*0072*/ 	.short	(.L_495 - .L_494)
	.align		4
.L_494:
        /*0074*/ 	.word	index@(.nv.constant0._ZN2at6native29vectorized_elementwise_kernelILi8EZZZNS0_16conj_kernel_cudaERNS_18TensorIteratorBaseEENKUlvE0_clEvENKUlvE9_clEvEUlN3c107complexIdEEE_St5arrayIPcLm2EEEEviT0_T1_)
        /*0078*/ 	.short	0x0210
        /*007a*/ 	.short	0x0018


	//----- nvinfo : EIATTR_SW_WAR
	.align		4
.L_495:
        /*007c*/ 	.byte	0x04, 0x36
        /*007e*/ 	.short	(.L_497 - .L_496)
.L_496:
        /*0080*/ 	.word	0x00000008
.L_497:


//--------------------- .nv.info._ZN2at6native18elementwise_kernelILi128ELi4EZNS0_15gpu_kernel_implIZZZNS0_17angle_kernel_cudaERNS_18TensorIteratorBaseEENKUlvE0_clEvENKUlvE0_clEvEUlfE_EEvS4_RKT_EUliE_EEviT1_ --------------------------
	.section	.nv.info._ZN2at6native18elementwise_kernelILi128ELi4EZNS0_15gpu_kernel_implIZZZNS0_17angle_kernel_cudaERNS_18TensorIteratorBaseEENKUlvE0_clEvENKUlvE0_clEvEUlfE_EEvS4_RKT_EUliE_EEviT1_,"",@"SHT_CUDA_INFO"
	.sectionflags	@""
	.align	4


	//----- nvinfo : EIATTR_CUDA_API_VERSION
	.align		4
        /*0000*/ 	.byte	0x04, 0x37
        /*0002*/ 	.short	(.L_499 - .L_498)
.L_498:
        /*0004*/ 	.word	0x00000082


	//----- nvinfo : EIATTR_KPARAM_INFO
	.align		4
.L_499:
        /*0008*/ 	.byte	0x04, 0x17
        /*000a*/ 	.short	(.L_501 - .L_500)
.L_500:
        /*000c*/ 	.word	0x00000000
        /*0010*/ 	.short	0x0001
        /*0012*/ 	.short	0x0008
        /*0014*/ 	.byte	0x00, 0xf0, 0x61, 0x08


	//----- nvinfo : EIATTR_KPARAM_INFO
	.align		4
.L_501:
        /*0018*/ 	.byte	0x04, 0x17
        /*001a*/ 	.short	(.L_503 - .L_502)
.L_502:
        /*001c*/ 	.word	0x00000000
        /*0020*/ 	.short	0x0000
        /*0022*/ 	.short	0x0000
        /*0024*/ 	.byte	0x00, 0xf0, 0x11, 0x00


	//----- nvinfo : EIATTR_SPARSE_MMA_MASK
	.align		4
.L_503:
        /*0028*/ 	.byte	0x03, 0x50
        /*002a*/ 	.short	0x0000


	//----- nvinfo : EIATTR_MAXREG_COUNT
	.align		4
        /*002c*/ 	.byte	0x03, 0x1b
        /*002e*/ 	.short	0x0080


	//----- nvinfo : EIATTR_EXTERNS
	.align		4
        /*0030*/ 	.byte	0x04, 0x0f
        /*0032*/ 	.short	(.L_505 - .L_504)


	//   ....[0]....
	.align		4
.L_504:
        /*0034*/ 	.word	index@(__assertfail)


	//----- nvinfo : EIATTR_MERCURY_ISA_VERSION
	.align		4
.L_505:
        /*0038*/ 	.byte	0x03, 0x5f
        /*003a*/ 	.short	0x0101


	//----- nvinfo : EIATTR_SYSCALL_OFFSETS
	.align		4
        /*003c*/ 	.byte	0x04, 0x46
        /*003e*/ 	.short	(.L_507 - .L_506)


	//   ....[0]....
.L_506:
        /*0040*/ 	.word	0x00002150


	//   ....[1]....
        /*0044*/ 	.word	0x00002fe0


	//   ....[2]....
        /*0048*/ 	.word	0x00005170


	//   ....[3]....
        /*004c*/ 	.word	0x00006000


	//   ....[4]....
        /*0050*/ 	.word	0x00008180


	//   ....[5]....
        /*0054*/ 	.word	0x00009010


	//   ....[6]....
        /*0058*/ 	.word	0x0000b180


	//   ....[7]....
        /*005c*/ 	.word	0x0000c010


	//----- nvinfo : EIATTR_EXIT_INSTR_OFFSETS
	.align		4
.L_507:
        /*0060*/ 	.byte	0x04, 0x1c
        /*0062*/ 	.short	(.L_509 - .L_508)


	//   ....[0]....
.L_508:
        /*0064*/ 	.word	0x000090c0


	//   ....[1]....
        /*0068*/ 	.word	0x0000b330


	//   ....[2]....
        /*006c*/ 	.word	0x0000b370


	//   ....[3]....
        /*0070*/ 	.word	0x0000b400


	//   ....[4]....
        /*0074*/ 	.word	0x0000b430


	//   ....[5]....
        /*0078*/ 	.word	0x0000b460


	//   ....[6]....
        /*007c*/ 	.word	0x0000b4e0


	//   ....[7]....
        /*0080*/ 	.word	0x0000b510


	//   ....[8]....
        /*0084*/ 	.word	0x0000b5a0


	//   ....[9]....
        /*0088*/ 	.word	0x0000b5e0


	//   ....[10]....
        /*008c*/ 	.word	0x0000b620


	//   ....[11]....
        /*0090*/ 	.word	0x0000b6e0


	//   ....[12]....
        /*0094*/ 	.word	0x0000b730


	//   ....[13]....
        /*0098*/ 	.word	0x0000b8b0


	//   ....[14]....
        /*009c*/ 	.word	0x0000ba00


	//   ....[15]....
        /*00a0*/ 	.word	0x0000ba30


	//   ....[16]....
        /*00a4*/ 	.word	0x0000bae0


	//   ....[17]....
        /*00a8*/ 	.word	0x0000bc50


	//   ....[18]....
        /*00ac*/ 	.word	0x0000bdc0


	//   ....[19]....
        /*00b0*/ 	.word	0x0000bf10


	//   ....[20]....
        /*00b4*/ 	.word	0x0000c020


	//   ....[21]....
        /*00b8*/ 	.word	0x0000c050


	//   ....[22]....
        /*00bc*/ 	.word	0x0000c080


	//----- nvinfo : EIATTR_MAX_THREADS
	.align		4
.L_509:
        /*00c0*/ 	.byte	0x04, 0x05
        /*00c2*/ 	.short	(.L_511 - .L_510)
.L_510:
        /*00c4*/ 	.word	0x00000080
        /*00c8*/ 	.word	0x00000001
        /*00cc*/ 	.word	0x00000001


	//----- nvinfo : EIATTR_CRS_STACK_SIZE
	.align		4
.L_511:
        /*00d0*/ 	.byte	0x04, 0x1e
        /*00d2*/ 	.short	(.L_513 - .L_512)
.L_512:
        /*00d4*/ 	.word	0x00000000


	//----- nvinfo : EIATTR_CBANK_PARAM_SIZE
	.align		4
.L_513:
        /*00d8*/ 	.byte	0x03, 0x19
        /*00da*/ 	.short	0x0220


	//----- nvinfo : EIATTR_PARAM_CBANK
	.align		4
        /*00dc*/ 	.byte	0x04, 0x0a
        /*00de*/ 	.short	(.L_515 - .L_514)
	.align		4
.L_514:
        /*00e0*/ 	.word	index@(.nv.constant0._ZN2at6native18elementwise_kernelILi128ELi4EZNS0_15gpu_kernel_implIZZZNS0_17angle_kernel_cudaERNS_18TensorIteratorBaseEENKUlvE0_clEvENKUlvE0_clEvEUlfE_EEvS4_RKT_EUliE_EEviT1_)
        /*00e4*/ 	.short	0x0210
        /*00e6*/ 	.short	0x0220


	//----- nvinfo : EIATTR_SW_WAR
	.align		4
.L_515:
        /*00e8*/ 	.byte	0x04, 0x36
        /*00ea*/ 	.short	(.L_517 - .L_516)
.L_516:
        /*00ec*/ 	.word	0x00000008
.L_517:


//--------------------- .nv.info._ZN2at6native27unrolled_elementwise_kernelIZZZNS0_17angle_kernel_cudaERNS_18TensorIteratorBaseEENKUlvE0_clEvENKUlvE0_clEvEUlfE_St5arrayIPcLm2EELi4E23TrivialOffsetCalculatorILi1EjESB_NS0_6memory12LoadWithCastILi1EEENSC_13StoreWithCastILi1EEEEEviT_T0_T2_T3_T4_T5_ --------------------------
	.section	.nv.info._ZN2at6native27unrolled_elementwise_kernelIZZZNS0_17angle_kernel_cudaERNS_18TensorIteratorBaseEENKUlvE0_clEvENKUlvE0_clEvEUlfE_St5arrayIPcLm2EELi4E23TrivialOffsetCalculatorILi1EjESB_NS0_6memory12LoadWithCastILi1EEENSC_13StoreWithCastILi1EEEEEviT_T0_T2_T3_T4_T5_,"",@"SHT_CUDA_INFO"
	.sectionflags	@""
	.align	4


	//----- nvinfo : EIATTR_CUDA_API_VERSION
	.align		4
        /*0000*/ 	.byte	0x04, 0x37
        /*0002*/ 	.short	(.L_519 - .L_518)
.L_518:
        /*0004*/ 	.word	0x00000082


	//----- nvinfo : EIATTR_KPARAM_INFO
	.align		4
.L_519:
        /*0008*/ 	.byte	0x04, 0x17
        /*000a*/ 	.short	(.L_521 - .L_520)
.L_520:
        /*000c*/ 	.word	0x00000000
        /*0010*/ 	.short	0x0006
        /*0012*/ 	.short	0x0024
        /*0014*/ 	.byte	0x00, 0xf0, 0x21, 0x00


	//----- nvinfo : EIATTR_KPARAM_INFO
	.align		4
.L_521:
        /*0018*/ 	.byte	0x04, 0x17
        /*001a*/ 	.short	(.L_523 - .L_522)
.L_522:
        /*001c*/ 	.word	0x00000000
        /*0020*/ 	.short	0x0005
        /*0022*/ 	.short	0x001c
        /*0024*/ 	.byte	0x00, 0xf0, 0x21, 0x00


	//----- nvinfo : EIATTR_KPARAM_INFO
	.align		4
.L_523:
        /*0028*/ 	.byte	0x04, 0x17
        /*002a*/ 	.short	(.L_525 - .L_524)
.L_524:
        /*002c*/ 	.word	0x00000000
        /*0030*/ 	.short	0x0004
        /*0032*/ 	.short	0x0019
        /*0034*/ 	.byte	0x00, 0xf0, 0x05, 0x00


	//----- nvinfo : EIATTR_KPARAM_INFO
	.align		4
.L_525:
        /*0038*/ 	.byte	0x04, 0x17
        /*003a*/ 	.short	(.L_527 - .L_526)
.L_526:
        /*003c*/ 	.word	0x00000000
        /*0040*/ 	.short	0x0003
        /*0042*/ 	.short	0x0018
        /*0044*/ 	.byte	0x00, 0xf0, 0x05, 0x00


	//----- nvinfo : EIATTR_KPARAM_INFO
	.align		4
.L_527:
        /*0048*/ 	.byte	0x04, 0x17
        /*004a*/ 	.short	(.L_529 - .L_528)
.L_528:
        /*004c*/ 	.word	0x00000000
        /*0050*/ 	.short	0x0002
        /*0052*/ 	.short	0x0008
        /*0054*/ 	.byte	0x00, 0xf0, 0x41, 0x00


	//----- nvinfo : EIATTR_KPARAM_INFO
	.align		4
.L_529:
        /*0058*/ 	.byte	0x04, 0x17
        /*005a*/ 	.short	(.L_531 - .L_530)
.L_530:
        /*005c*/ 	.word	0x00000000
        /*0060*/ 	.short	0x0001
        /*0062*/ 	.short	0x0004
        /*0064*/ 	.byte	0x00, 0xf0, 0x05, 0x00


	//----- nvinfo : EIATTR_KPARAM_INFO
	.align		4
.L_531:
        /*0068*/ 	.byte	0x04, 0x17
        /*006a*/ 	.short	(.L_533 - .L_532)
.L_532:
        /*006c*/ 	.word	0x00000000
        /*0070*/ 	.short	0x0000
        /*0072*/ 	.short	0x0000
        /*0074*/ 	.byte	0x00, 0xf0, 0x11, 0x00


	//----- nvinfo : EIATTR_SPARSE_MMA_MASK
	.align		4
.L_533:
        /*0078*/ 	.byte	0x03, 0x50
        /*007a*/ 	.short	0x0000


	//----- nvinfo : EIATTR_MAXREG_COUNT
	.align		4
        /*007c*/ 	.byte	0x03, 0x1b
        /*007e*/ 	.short	0x00ff


	//----- nvinfo : EIATTR_EXTERNS
	.align		4
        /*0080*/ 	.byte	0x04, 0x0f
        /*0082*/ 	.short	(.L_535 - .L_534)


	//   ....[0]....
	.align		4
.L_534:
        /*0084*/ 	.word	index@(__assertfail)


	//----- nvinfo : EIATTR_MERCURY_ISA_VERSION
	.align		4
.L_535:
        /*0088*/ 	.byte	0x03, 0x5f
        /*008a*/ 	.short	0x0101


	//----- nvinfo : EIATTR_SYSCALL_OFFSETS
	.align		4
        /*008c*/ 	.byte	0x04, 0x46
        /*008e*/ 	.short	(.L_537 - .L_536)


	//   ....[0]....
.L_536:
        /*0090*/ 	.word	0x00000e80


	//   ....[1]....
        /*0094*/ 	.word	0x00001d30


	//   ....[2]....
        /*0098*/ 	.word	0x00002bf0


	//   ....[3]....
        /*009c*/ 	.word	0x00003a50


	//   ....[4]....
        /*00a0*/ 	.word	0x00004c00


	//   ....[5]....
        /*00a4*/ 	.word	0x00005b00


	//   ....[6]....
        /*00a8*/ 	.word	0x000069c0


	//   ....[7]....
        /*00ac*/ 	.word	0x00007880


	//----- nvinfo : EIATTR_EXIT_INSTR_OFFSETS
	.align		4
.L_537:
        /*00b0*/ 	.byte	0x04, 0x1c
        /*00b2*/ 	.short	(.L_539 - .L_538)


	//   ....[0]....
.L_538:
        /*00b4*/ 	.word	0x00006a60


	//   ....[1]....
        /*00b8*/ 	.word	0x00006ba0


	//   ....[2]....
        /*00bc*/ 	.word	0x00006be0


	//   ....[3]....
        /*00c0*/ 	.word	0x00006c70


	//   ....[4]....
        /*00c4*/ 	.word	0x00006ca0


	//   ....[5]....
        /*00c8*/ 	.word	0x00006cd0


	//   ....[6]....
        /*00cc*/ 	.word	0x00006d50


	//   ....[7]....
        /*00d0*/ 	.word	0x00006d80


	//   ....[8]....
        /*00d4*/ 	.word	0x00006e10


	//   ....[9]....
        /*00d8*/ 	.word	0x00006e50


	//   ....[10]....
        /*00dc*/ 	.word	0x00006e90


	//   ....[11]....
        /*00e0*/ 	.word	0x00006f50


	//   ....[12]....
        /*00e4*/ 	.word	0x00006fa0


	//   ....[13]....
        /*00e8*/ 	.word	0x00007120


	//   ....[14]....
        /*00ec*/ 	.word	0x00007270


	//   ....[15]....
        /*00f0*/ 	.word	0x000072a0


	//   ....[16]....
        /*00f4*/ 	.word	0x00007350


	//   ....[17]....
        /*00f8*/ 	.word	0x000074c0


	//   ....[18]....
        /*00fc*/ 	.word	0x00007630


	//   ....[19]....
        /*0100*/ 	.word	0x00007780


	//   ....[20]....
        /*0104*/ 	.word	0x00007890


	//   ....[21]....
        /*0108*/ 	.word	0x000078c0


	//   ....[22]....
        /*010c*/ 	.word	0x000078f0


	//----- nvinfo : EIATTR_MAX_THREADS
	.align		4
.L_539:
        /*0110*/ 	.byte	0x04, 0x05
        /*0112*/ 	.short	(.L_541 - .L_540)
.L_540:
        /*0114*/ 	.word	0x00000080
        /*0118*/ 	.word	0x00000001
        /*011c*/ 	.word	0x00000001


	//----- nvinfo : EIATTR_CRS_STACK_SIZE
	.align		4
.L_541:
        /*0120*/ 	.byte	0x04, 0x1e
        /*0122*/ 	.short	(.L_543 - .L_542)
.L_542:
        /*0124*/ 	.word	0x00000000


	//----- nvinfo : EIATTR_CBANK_PARAM_SIZE
	.align		4
.L_543:
        /*0128*/ 	.byte	0x03, 0x19
        /*012a*/ 	.short	0x002c


	//----- nvinfo : EIATTR_PARAM_CBANK
	.align		4
        /*012c*/ 	.byte	0x04, 0x0a
        /*012e*/ 	.short	(.L_545 - .L_544)
	.align		4
.L_544:
        /*0130*/ 	.word	index@(.nv.constant0._ZN2at6native27unrolled_elementwise_kernelIZZZNS0_17angle_kernel_cudaERNS_18TensorIteratorBaseEENKUlvE0_clEvENKUlvE0_clEvEUlfE_St5arrayIPcLm2EELi4E23TrivialOffsetCalculatorILi1EjESB_NS0_6memory12LoadWithCastILi1EEENSC_13StoreWithCastILi1EEEEEviT_T0_T2_T3_T4_T5_)
        /*0134*/ 	.short	0x0210
        /*0136*/ 	.short	0x002c


	//----- nvinfo : EIATTR_SW_WAR
	.align		4
.L_545:
        /*0138*/ 	.byte	0x04, 0x36
        /*013a*/ 	.short	(.L_547 - .L_546)
.L_546:
        /*013c*/ 	.word	0x00000008
.L_547:


//--------------------- .nv.info._ZN2at6native18elementwise_kernelILi128ELi2EZNS0_22gpu_kernel_impl_nocastIZZZNS0_17angle_kernel_cudaERNS_18TensorIteratorBaseEENKUlvE0_clEvENKUlvE0_clEvEUlfE_EEvS4_RKT_EUliE_EEviT1_ --------------------------
	.section	.nv.info._ZN2at6native18elementwise_kernelILi128ELi2EZNS0_22gpu_kernel_impl_nocastIZZZNS0_17angle_kernel_cudaERNS_18TensorIteratorBaseEENKUlvE0_clEvENKUlvE0_clEvEUlfE_EEvS4_RKT_EUliE_EEviT1_,"",@"SHT_CUDA_INFO"
	.sectionflags	@""
	.align	4


	//----- nvinfo : EIATTR_CUDA_API_VERSION
	.align		4
        /*0000*/ 	.byte	0x04, 0x37
        /*0002*/ 	.short	(.L_549 - .L_548)
.L_548:
        /*0004*/ 	.word	0x00000082


	//----- nvinfo : EIATTR_KPARAM_INFO
	.align		4
.L_549:
        /*0008*/ 	.byte	0x04, 0x17
        /*000a*/ 	.short	(.L_551 - .L_550)
.L_550:
        /*000c*/ 	.word	0x00000000
        /*0010*/ 	.short	0x0001
        /*0012*/ 	.short	0x0008
        /*0014*/ 	.byte	0x00, 0xf0, 0x61, 0x08


	//----- nvinfo : EIATTR_KPARAM_INFO
	.align		4
.L_551:
        /*0018*/ 	.byte	0x04, 0x17
        /*001a*/ 	.short	(.L_553 - .L_552)
.L_552:
        /*001c*/ 	.word	0x00000000
        /*0020*/ 	.short	0x0000
        /*0022*/ 	.short	0x0000
        /*0024*/ 	.byte	0x00, 0xf0, 0x11, 0x00


	//----- nvinfo : EIATTR_SPARSE_MMA_MASK
	.align		4
.L_553:
        /*0028*/ 	.byte	0x03, 0x50
        /*002a*/ 	.short	0x0000


	//----- nvinfo : EIATTR_MAXREG_COUNT
	.align		4
        /*002c*/ 	.byte	0x03, 0x1b
        /*002e*/ 	.short	0x0080


	//----- nvinfo : EIATTR_MERCURY_ISA_VERSION
	.align		4
        /*0030*/ 	.byte	0x03, 0x5f
        /*0032*/ 	.short	0x0101


	//----- nvinfo : EIATTR_EXIT_INSTR_OFFSETS
	.align		4
        /*0034*/ 	.byte	0x04, 0x1c
        /*0036*/ 	.short	(.L_555 - .L_554)


	//   ....[0]....
.L_554:
        /*0038*/ 	.word	0x00001460


	//   ....[1]....
        /*003c*/ 	.word	0x00002810


	//----- nvinfo : EIATTR_MAX_THREADS
	.align		4
.L_555:
        /*0040*/ 	.byte	0x04, 0x05
        /*0042*/ 	.short	(.L_557 - .L_556)
.L_556:
        /*0044*/ 	.word	0x00000080
        /*0048*/ 	.word	0x00000001
        /*004c*/ 	.word	0x00000001


	//----- nvinfo : EIATTR_CRS_STACK_SIZE
	.align		4
.L_557:
        /*0050*/ 	.byte	0x04, 0x1e
        /*0052*/ 	.short	(.L_559 - .L_558)
.L_558:
        /*0054*/ 	.word	0x00000000


	//----- nvinfo : EIATTR_CBANK_PARAM_SIZE
	.align		4
.L_559:
        /*0058*/ 	.byte	0x03, 0x19
        /*005a*/ 	.short	0x0220


	//----- nvinfo : EIATTR_PARAM_CBANK
	.align		4
        /*005c*/ 	.byte	0x04, 0x0a
        /*005e*/ 	.short	(.L_561 - .L_560)
	.align		4
.L_560:
        /*0060*/ 	.word	index@(.nv.constant0._ZN2at6native18elementwise_kernelILi128ELi2EZNS0_22gpu_kernel_impl_nocastIZZZNS0_17angle_kernel_cudaERNS_18TensorIteratorBaseEENKUlvE0_clEvENKUlvE0_clEvEUlfE_EEvS4_RKT_EUliE_EEviT1_)
        /*0064*/ 	.short	0x0210
        /*0066*/ 	.short	0x0220


	//----- nvinfo : EIATTR_SW_WAR
	.align		4
.L_561:
        /*0068*/ 	.byte	0x04, 0x36
        /*006a*/ 	.short	(.L_563 - .L_562)
.L_562:
        /*006c*/ 	.word	0x00000008
.L_563:


//--------------------- .nv.info._ZN2at6native27unrolled_elementwise_kernelIZZZNS0_17angle_kernel_cudaERNS_18TensorIteratorBaseEENKUlvE0_clEvENKUlvE0_clEvEUlfE_St5arrayIPcLm2EELi4E23TrivialOffsetCalculatorILi1EjESB_NS0_6memory15LoadWithoutCastENSC_16StoreWithoutCastEEEviT_T0_T2_T3_T4_T5_ --------------------------
	.section	.nv.info._ZN2at6native27unrolled_elementwise_kernelIZZZNS0_17angle_kernel_cudaERNS_18TensorIteratorBaseEENKUlvE0_clEvENKUlvE0_clEvEUlfE_St5arrayIPcLm2EELi4E23TrivialOffsetCalculatorILi1EjESB_NS0_6memory15LoadWithoutCastENSC_16StoreWithoutCastEEEviT_T0_T2_T3_T4_T5_,"",@"SHT_CUDA_INFO"
	.sectionflags	@""
	.align	4


	//----- nvinfo : EIATTR_CUDA_API_VERSION
	.align		4
        /*0000*/ 	.byte	0x04, 0x37
        /*0002*/ 	.short	(.L_565 - .L_564)
.L_564:
        /*0004*/ 	.word	0x00000082


	//----- nvinfo : EIATTR_KPARAM_INFO
	.align		4
.L_565:
        /*0008*/ 	.byte	0x04, 0x17
        /*000a*/ 	.short	(.L_567 - .L_566)
.L_566:
        /*000c*/ 	.word	0x00000000
        /*0010*/ 	.short	0x0006
        /*0012*/ 	.short	0x001b
        /*0014*/ 	.byte	0x00, 0xf0, 0x05, 0x00


	//----- nvinfo : EIATTR_KPARAM_INFO
	.align		4
.L_567:
        /*0018*/ 	.byte	0x04, 0x17
        /*001a*/ 	.short	(.L_569 - .L_568)
.L_568:
        /*001c*/ 	.word	0x00000000
        /*0020*/ 	.short	0x0005
        /*0022*/ 	.short	0x001a
        /*0024*/ 	.byte	0x00, 0xf0, 0x05, 0x00


	//----- nvinfo : EIATTR_KPARAM_INFO
	.align		4
.L_569:
        /*0028*/ 	.byte	0x04, 0x17
        /*002a*/ 	.short	(.L_571 - .L_570)
.L_570:
        /*002c*/ 	.word	0x00000000
        /*0030*/ 	.short	0x0004
        /*0032*/ 	.short	0x0019
        /*0034*/ 	.byte	0x00, 0xf0, 0x05, 0x00


	//----- nvinfo : EIATTR_KPARAM_INFO
	.align		4
.L_571:
        /*0038*/ 	.byte	0x04, 0x17
        /*003a*/ 	.short	(.L_573 - .L_572)
.L_572:
        /*003c*/ 	.word	0x00000000
        /*0040*/ 	.short	0x0003
        /*0042*/ 	.short	0x0018
        /*0044*/ 	.byte	0x00, 0xf0, 0x05, 0x00


	//----- nvinfo : EIATTR_KPARAM_INFO
	.align		4
.L_573:
        /*0048*/ 	.byte	0x04, 0x17
        /*004a*/ 	.short	(.L_575 - .L_574)
.L_574:
        /*004c*/ 	.word	0x00000000
        /*0050*/ 	.short	0x0002
        /*0052*/ 	.short	0x0008
        /*0054*/ 	.byte	0x00, 0xf0, 0x41, 0x00


	//----- nvinfo : EIATTR_KPARAM_INFO
	.align		4
.L_575:
        /*0058*/ 	.byte	0x04, 0x17
        /*005a*/ 	.short	(.L_577 - .L_576)
.L_576:
        /*005c*/ 	.word	0x00000000
        /*0060*/ 	.short	0x0001
        /*0062*/ 	.short	0x0004
        /*0064*/ 	.byte	0x00, 0xf0, 0x05, 0x00


	//----- nvinfo : EIATTR_KPARAM_INFO
	.align		4
.L_577:
        /*0068*/ 	.byte	0x04, 0x17
        /*006a*/ 	.short	(.L_579 - .L_578)
.L_578:
        /*006c*/ 	.word	0x00000000
        /*0070*/ 	.short	0x0000
        /*0072*/ 	.short	0x0000
        /*0074*/ 	.byte	0x00, 0xf0, 0x11, 0x00


	//----- nvinfo : EIATTR_SPARSE_MMA_MASK
	.align		4
.L_579:
        /*0078*/ 	.byte	0x03, 0x50
        /*007a*/ 	.short	0x0000


	//----- nvinfo : EIATTR_MAXREG_COUNT
	.align		4
        /*007c*/ 	.byte	0x03, 0x1b
        /*007e*/ 	.short	0x00ff


	//----- nvinfo : EIATTR_MERCURY_ISA_VERSION
	.align		4
        /*0080*/ 	.byte	0x03, 0x5f
        /*0082*/ 	.short	0x0101


	//----- nvinfo : EIATTR_EXIT_INSTR_OFFSETS
	.align		4
        /*0084*/ 	.byte	0x04, 0x1c
        /*0086*/ 	.short	(.L_581 - .L_580)


	//   ....[0]....
.L_580:
        /*0088*/ 	.word	0x000004f0


	//   ....[1]....
        /*008c*/ 	.word	0x000005a0


	//----- nvinfo : EIATTR_MAX_THREADS
	.align		4
.L_581:
        /*0090*/ 	.byte	0x04, 0x05
        /*0092*/ 	.short	(.L_583 - .L_582)
.L_582:
        /*0094*/ 	.word	0x00000080
        /*0098*/ 	.word	0x00000001
        /*009c*/ 	.word	0x00000001


	//----- nvinfo : EIATTR_CRS_STACK_SIZE
	.align		4
.L_583:
        /*00a0*/ 	.byte	0x04, 0x1e
        /*00a2*/ 	.short	(.L_585 - .L_584)
.L_584:
        /*00a4*/ 	.word	0x00000000


	//----- nvinfo : EIATTR_CBANK_PARAM_SIZE
	.align		4
.L_585:
        /*00a8*/ 	.byte	0x03, 0x19
        /*00aa*/ 	.short	0x001c


	//----- nvinfo : EIATTR_PARAM_CBANK
	.align		4
        /*00ac*/ 	.byte	0x04, 0x0a
        /*00ae*/ 	.short	(.L_587 - .L_586)
	.align		4
.L_586:
        /*00b0*/ 	.word	index@(.nv.constant0._ZN2at6native27unrolled_elementwise_kernelIZZZNS0_17angle_kernel_cudaERNS_18TensorIteratorBaseEENKUlvE0_clEvENKUlvE0_clEvEUlfE_St5arrayIPcLm2EELi4E23TrivialOffsetCalculatorILi1EjESB_NS0_6memory15LoadWithoutCastENSC_16StoreWithoutCastEEEviT_T0_T2_T3_T4_T5_)
        /*00b4*/ 	.short	0x0210
        /*00b6*/ 	.short	0x001c


	//----- nvinfo : EIATTR_SW_WAR
	.align		4
.L_587:
        /*00b8*/ 	.byte	0x04, 0x36
        /*00ba*/ 	.short	(.L_589 - .L_588)
.L_588:
        /*00bc*/ 	.word	0x00000008
.L_589:


//--------------------- .nv.info._ZN2at6native29vectorized_elementwise_kernelILi2EZZZNS0_17angle_kernel_cudaERNS_18TensorIteratorBaseEENKUlvE0_clEvENKUlvE0_clEvEUlfE_St5arrayIPcLm2EEEEviT0_T1_ --------------------------
	.section	.nv.info._ZN2at6native29vectorized_elementwise_kernelILi2EZZZNS0_17angle_kernel_cudaERNS_18TensorIteratorBaseEENKUlvE0_clEvENKUlvE0_clEvEUlfE_St5arrayIPcLm2EEEEviT0_T1_,"",@"SHT_CUDA_INFO"
	.sectionflags	@""
	.align	4


	//----- nvinfo : EIATTR_CUDA_API_VERSION
	.align		4
        /*0000*/ 	.byte	0x04, 0x37
        /*0002*/ 	.short	(.L_591 - .L_590)
.L_590:
        /*0004*/ 	.word	0x00000082


	//----- nvinfo : EIATTR_KPARAM_INFO
	.align		4
.L_591:
        /*0008*/ 	.byte	0x04, 0x17
        /*000a*/ 	.short	(.L_593 - .L_592)
.L_592:
        /*000c*/ 	.word	0x00000000
        /*0010*/ 	.short	0x0002
        /*0012*/ 	.short	0x0008
        /*0014*/ 	.byte	0x00, 0xf0, 0x41, 0x00


	//----- nvinfo : EIATTR_KPARAM_INFO
	.align		4
.L_593:
        /*0018*/ 	.byte	0x04, 0x17
        /*001a*/ 	.short	(.L_595 - .L_594)
.L_594:
        /*001c*/ 	.word	0x00000000
        /*0020*/ 	.short	0x0001
        /*0022*/ 	.short	0x0004
        /*0024*/ 	.byte	0x00, 0xf0, 0x05, 0x00


	//----- nvinfo : EIATTR_KPARAM_INFO
	.align		4
.L_595:
        /*0028*/ 	.byte	0x04, 0x17
        /*002a*/ 	.short	(.L_597 - .L_596)
.L_596:
        /*002c*/ 	.word	0x00000000
        /*0030*/ 	.short	0x0000
        /*0032*/ 	.short	0x0000
        /*0034*/ 	.byte	0x00, 0xf0, 0x11, 0x00


	//----- nvinfo : EIATTR_SPARSE_MMA_MASK
	.align		4
.L_597:
        /*0038*/ 	.byte	0x03, 0x50
        /*003a*/ 	.short	0x0000


	//----- nvinfo : EIATTR_MAXREG_COUNT
	.align		4
        /*003c*/ 	.byte	0x03, 0x1b
        /*003e*/ 	.short	0x00ff


	//----- nvinfo : EIATTR_MERCURY_ISA_VERSION
	.align		4
        /*0040*/ 	.byte	0x03, 0x5f
        /*0042*/ 	.short	0x0101


	//----- nvinfo : EIATTR_EXIT_INSTR_OFFSETS
	.align		4
        /*0044*/ 	.byte	0x04, 0x1c
        /*0046*/ 	.short	(.L_599 - .L_598)


	//   ....[0]....
.L_598:
        /*0048*/ 	.word	0x000002f0


	//   ....[1]....
        /*004c*/ 	.word	0x00000de0


	//   ....[2]....
        /*0050*/ 	.word	0x00000e30


	//----- nvinfo : EIATTR_MAX_THREADS
	.align		4
.L_599:
        /*0054*/ 	.byte	0x04, 0x05
        /*0056*/ 	.short	(.L_601 - .L_600)
.L_600:
        /*0058*/ 	.word	0x00000080
        /*005c*/ 	.word	0x00000001
        /*0060*/ 	.word	0x00000001


	//----- nvinfo : EIATTR_CRS_STACK_SIZE
	.align		4
.L_601:
        /*0064*/ 	.byte	0x04, 0x1e
        /*0066*/ 	.short	(.L_603 - .L_602)
.L_602:
        /*0068*/ 	.word	0x00000000


	//----- nvinfo : EIATTR_CBANK_PARAM_SIZE
	.align		4
.L_603:
        /*006c*/ 	.byte	0x03, 0x19
        /*006e*/ 	.short	0x0018


	//----- nvinfo : EIATTR_PARAM_CBANK
	.align		4
        /*0070*/ 	.byte	0x04, 0x0a
        /*0072*/ 	.short	(.L_605 - .L_604)
	.align		4
.L_604:
        /*0074*/ 	.word	index@(.nv.constant0._ZN2at6native29vectorized_elementwise_kernelILi2EZZZNS0_17angle_kernel_cudaERNS_18TensorIteratorBaseEENKUlvE0_clEvENKUlvE0_clEvEUlfE_St5arrayIPcLm2EEEEviT0_T1_)
        /*0078*/ 	.short	0x0210
        /*007a*/ 	.short	0x0018


	//----- nvinfo : EIATTR_SW_WAR
	.align		4
.L_605:
        /*007c*/ 	.byte	0x04, 0x36
        /*007e*/ 	.short	(.L_607 - .L_606)
.L_606:
        /*0080*/ 	.word	0x00000008
.L_607:


//--------------------- .nv.info._ZN2at6native29vectorized_elementwise_kernelILi4EZZZNS0_17angle_kernel_cudaERNS_18TensorIteratorBaseEENKUlvE0_clEvENKUlvE0_clEvEUlfE_St5arrayIPcLm2EEEEviT0_T1_ --------------------------
	.section	.nv.info._ZN2at6native29vectorized_elementwise_kernelILi4EZZZNS0_17angle_kernel_cudaERNS_18TensorIteratorBaseEENKUlvE0_clEvENKUlvE0_clEvEUlfE_St5arrayIPcLm2EEEEviT0_T1_,"",@"SHT_CUDA_INFO"
	.sectionflags	@""
	.align	4


	//----- nvinfo : EIATTR_CUDA_API_VERSION
	.align		4
        /*0000*/ 	.byte	0x04, 0x37
        /*0002*/ 	.short	(.L_609 - .L_608)
.L_608:
        /*0004*/ 	.word	0x00000082


	//----- nvinfo : EIATTR_KPARAM_INFO
	.align		4
.L_609:
        /*0008*/ 	.byte	0x04, 0x17
        /*000a*/ 	.short	(.L_611 - .L_610)
.L_610:
        /*000c*/ 	.word	0x00000000
        /*0010*/ 	.short	0x0002
        /*0012*/ 	.short	0x0008
        /*0014*/ 	.byte	0x00, 0xf0, 0x41, 0x00


	//----- nvinfo : EIATTR_KPARAM_INFO
	.align		4
.L_611:
        /*0018*/ 	.byte	0x04, 0x17
        /*001a*/ 	.short	(.L_613 - .L_612)
.L_612:
        /*001c*/ 	.word	0x00000000
        /*0020*/ 	.short	0x0001
        /*0022*/ 	.short	0x0004
        /*0024*/ 	.byte	0x00, 0xf0, 0x05, 0x00


	//----- nvinfo : EIATTR_KPARAM_INFO
	.align		4
.L_613:
        /*0028*/ 	.byte	0x04, 0x17
        /*002a*/ 	.short	(.L_615 - .L_614)
.L_614:
        /*002c*/ 	.word	0x00000000
        /*0030*/ 	.short	0x0000
        /*0032*/ 	.short	0x0000
        /*0034*/ 	.byte	0x00, 0xf0, 0x11, 0x00


	//----- nvinfo : EIATTR_SPARSE_MMA_MASK
	.align		4
.L_615:
        /*0038*/ 	.byte	0x03, 0x50
        /*003a*/ 	.short	0x0000


	//----- nvinfo : EIATTR_MAXREG_COUNT
	.align		4
        /*003c*/ 	.byte	0x03, 0x1b
        /*003e*/ 	.short	0x00ff


	//----- nvinfo : EIATTR_MERCURY_ISA_VERSION
	.align		4
        /*0040*/ 	.byte	0x03, 0x5f
        /*0042*/ 	.short	0x0101


	//----- nvinfo : EIATTR_EXIT_INSTR_OFFSETS
	.align		4
        /*0044*/ 	.byte	0x04, 0x1c
        /*0046*/ 	.short	(.L_617 - .L_616)


	//   ....[0]....
.L_616:
        /*0048*/ 	.word	0x000002b0


	//   ....[1]....
        /*004c*/ 	.word	0x00000da0


	//   ....[2]....
        /*0050*/ 	.word	0x00000df0


	//----- nvinfo : EIATTR_MAX_THREADS
	.align		4
.L_617:
        /*0054*/ 	.byte	0x04, 0x05
        /*0056*/ 	.short	(.L_619 - .L_618)
.L_618:
        /*0058*/ 	.word	0x00000080
        /*005c*/ 	.word	0x00000001
        /*0060*/ 	.word	0x00000001


	//----- nvinfo : EIATTR_CRS_STACK_SIZE
	.align		4
.L_619:
        /*0064*/ 	.byte	0x04, 0x1e
        /*0066*/ 	.short	(.L_621 - .L_620)
.L_620:
        /*0068*/ 	.word	0x00000000


	//----- nvinfo : EIATTR_CBANK_PARAM_SIZE
	.align		4
.L_621:
        /*006c*/ 	.byte	0x03, 0x19
        /*006e*/ 	.short	0x0018


	//----- nvinfo : EIATTR_PARAM_CBANK
	.align		4
        /*0070*/ 	.byte	0x04, 0x0a
        /*0072*/ 	.short	(.L_623 - .L_622)
	.align		4
.L_622:
        /*0074*/ 	.word	index@(.nv.constant0._ZN2at6native29vectorized_elementwise_kernelILi4EZZZNS0_17angle_kernel_cudaERNS_18TensorIteratorBaseEENKUlvE0_clEvENKUlvE0_clEvEUlfE_St5arrayIPcLm2EEEEviT0_T1_)
        /*0078*/ 	.short	0x0210
        /*007a*/ 	.short	0x0018


	//----- nvinfo : EIATTR_SW_WAR
	.align		4
.L_623:
        /*007c*/ 	.byte	0x04, 0x36
        /*007e*/ 	.short	(.L_625 - .L_624)
.L_624:
        /*0080*/ 	.word	0x00000008
.L_625:


//--------------------- .nv.info._ZN2at6native29vectorized_elementwise_kernelILi8EZZZNS0_17angle_kernel_cudaERNS_18TensorIteratorBaseEENKUlvE0_clEvENKUlvE0_clEvEUlfE_St5arrayIPcLm2EEEEviT0_T1_ --------------------------
	.section	.nv.info._ZN2at6native29vectorized_elementwise_kernelILi8EZZZNS0_17angle_kernel_cudaERNS_18TensorIteratorBaseEENKUlvE0_clEvENKUlvE0_clEvEUlfE_St5arrayIPcLm2EEEEviT0_T1_,"",@"SHT_CUDA_INFO"
	.sectionflags	@""
	.align	4


	//----- nvinfo : EIATTR_CUDA_API_VERSION
	.align		4
        /*0000*/ 	.byte	0x04, 0x37
        /*0002*/ 	.short	(.L_627 - .L_626)
.L_626:
        /*0004*/ 	.word	0x00000082


	//----- nvinfo : EIATTR_KPARAM_INFO
	.align		4
.L_627:
        /*0008*/ 	.byte	0x04, 0x17
        /*000a*/ 	.short	(.L_629 - .L_628)
.L_628:
        /*000c*/ 	.word	0x00000000
        /*0010*/ 	.short	0x0002
        /*0012*/ 	.short	0x0008
        /*0014*/ 	.byte	0x00, 0xf0, 0x41, 0x00


	//----- nvinfo : EIATTR_KPARAM_INFO
	.align		4
.L_629:
        /*0018*/ 	.byte	0x04, 0x17
        /*001a*/ 	.short	(.L_631 - .L_630)
.L_630:
        /*001c*/ 	.word	0x00000000
        /*0020*/ 	.short	0x0001
        /*0022*/ 	.short	0x0004
        /*0024*/ 	.byte	0x00, 0xf0, 0x05, 0x00


	//----- nvinfo : EIATTR_KPARAM_INFO
	.align		4
.L_631:
        /*0028*/ 	.byte	0x04, 0x17
        /*002a*/ 	.short	(.L_633 - .L_632)
.L_632:
        /*002c*/ 	.word	0x00000000
        /*0030*/ 	.short	0x0000
        /*0032*/ 	.short	0x0000
        /*0034*/ 	.byte	0x00, 0xf0, 0x11, 0x00


	//----- nvinfo : EIATTR_SPARSE_MMA_MASK
	.align		4
.L_633:
        /*0038*/ 	.byte	0x03, 0x50
        /*003a*/ 	.short	0x0000


	//----- nvinfo : EIATTR_MAXREG_COUNT
	.align		4
        /*003c*/ 	.byte	0x03, 0x1b
        /*003e*/ 	.short	0x00ff


	//----- nvinfo : EIATTR_MERCURY_ISA_VERSION
	.align		4
        /*0040*/ 	.byte	0x03, 0x5f
        /*0042*/ 	.short	0x0101


	//----- nvinfo : EIATTR_EXIT_INSTR_OFFSETS
	.align		4
        /*0044*/ 	.byte	0x04, 0x1c
        /*0046*/ 	.short	(.L_635 - .L_634)


	//   ....[0]....
.L_634:
        /*0048*/ 	.word	0x000002b0


	//   ....[1]....
        /*004c*/ 	.word	0x00000da0


	//   ....[2]....
        /*0050*/ 	.word	0x00000df0


	//----- nvinfo : EIATTR_MAX_THREADS
	.align		4
.L_635:
        /*0054*/ 	.byte	0x04, 0x05
        /*0056*/ 	.short	(.L_637 - .L_636)
.L_636:
        /*0058*/ 	.word	0x00000080
        /*005c*/ 	.word	0x00000001
        /*0060*/ 	.word	0x00000001


	//----- nvinfo : EIATTR_CRS_STACK_SIZE
	.align		4
.L_637:
        /*0064*/ 	.byte	0x04, 0x1e
        /*0066*/ 	.short	(.L_639 - .L_638)
.L_638:
        /*0068*/ 	.word	0x00000000


	//----- nvinfo : EIATTR_CBANK_PARAM_SIZE
	.align		4
.L_639:
        /*006c*/ 	.byte	0x03, 0x19
        /*006e*/ 	.short	0x0018


	//----- nvinfo : EIATTR_PARAM_CBANK
	.align		4
        /*0070*/ 	.byte	0x04, 0x0a
        /*0072*/ 	.short	(.L_641 - .L_640)
	.align		4
.L_640:
        /*0074*/ 	.word	index@(.nv.constant0._ZN2at6native29vectorized_elementwise_kernelILi8EZZZNS0_17angle_kernel_cudaERNS_18TensorIteratorBaseEENKUlvE0_clEvENKUlvE0_clEvEUlfE_St5arrayIPcLm2EEEEviT0_T1_)
        /*0078*/ 	.short	0x0210
        /*007a*/ 	.short	0x0018


	//----- nvinfo : EIATTR_SW_WAR
	.align		4
.L_641:
        /*007c*/ 	.byte	0x04, 0x36
        /*007e*/ 	.short	(.L_643 - .L_642)
.L_642:
        /*0080*/ 	.word	0x00000008
.L_643:


//--------------------- .nv.info._ZN2at6native18elementwise_kernelILi128ELi4EZNS0_15gpu_kernel_implIZZZNS0_17angle_kernel_cudaERNS_18TensorIteratorBaseEENKUlvE0_clEvENKUlvE_clEvEUldE_EEvS4_RKT_EUliE_EEviT1_ --------------------------
	.section	.nv.info._ZN2at6native18elementwise_kernelILi128ELi4EZNS0_15gpu_kernel_implIZZZNS0_17angle_kernel_cudaERNS_18TensorIteratorBaseEENKUlvE0_clEvENKUlvE_clEvEUldE_EEvS4_RKT_EUliE_EEviT1_,"",@"SHT_CUDA_INFO"
	.sectionflags	@""
	.align	4


	//----- nvinfo : EIATTR_CUDA_API_VERSION
	.align		4
        /*0000*/ 	.byte	0x04, 0x37
        /*0002*/ 	.short	(.L_645 - .L_644)
.L_644:
        /*0004*/ 	.word	0x00000082


	//----- nvinfo : EIATTR_KPARAM_INFO
	.align		4
.L_645:
        /*0008*/ 	.byte	0x04, 0x17
        /*000a*/ 	.short	(.L_647 - .L_646)
.L_646:
        /*000c*/ 	.word	0x00000000
        /*0010*/ 	.short	0x0001
        /*0012*/ 	.short	0x0008
        /*0014*/ 	.byte	0x00, 0xf0, 0x61, 0x08


	//----- nvinfo : EIATTR_KPARAM_INFO
	.align		4
.L_647:
        /*0018*/ 	.byte	0x04, 0x17
        /*001a*/ 	.short	(.L_649 - .L_648)
.L_648:
        /*001c*/ 	.word	0x00000000
        /*0020*/ 	.short	0x0000
        /*0022*/ 	.short	0x0000
        /*0024*/ 	.byte	0x00, 0xf0, 0x11, 0x00


	//----- nvinfo : EIATTR_SPARSE_MMA_MASK
	.align		4
.L_649:
        /*0028*/ 	.byte	0x03, 0x50
        /*002a*/ 	.short	0x0000


	//----- nvinfo : EIATTR_MAXREG_COUNT
	.align		4
        /*002c*/ 	.byte	0x03, 0x1b
        /*002e*/ 	.short	0x0080


	//----- nvinfo : EIATTR_EXTERNS
	.align		4
        /*0030*/ 	.byte	0x04, 0x0f
        /*0032*/ 	.short	(.L_651 - .L_650)


	//   ....[0]....
	.align		4
.L_650:
        /*0034*/ 	.word	index@(__assertfail)


	//----- nvinfo : EIATTR_MERCURY_ISA_VERSION
	.align		4
.L_651:
        /*0038*/ 	.byte	0x03, 0x5f
        /*003a*/ 	.short	0x0101


	//----- nvinfo : EIATTR_SYSCALL_OFFSETS
	.align		4
        /*003c*/ 	.byte	0x04, 0x46
        /*003e*/ 	.short	(.L_653 - .L_652)


	//   ....[0]....
.L_652:
        /*0040*/ 	.word	0x00002250


	//   ....[1]....
        /*0044*/ 	.word	0x000033d0


	//   ....[2]....
        /*0048*/ 	.word	0x00005660


	//   ....[3]....
        /*004c*/ 	.word	0x000067e0


	//   ....[4]....
        /*0050*/ 	.word	0x00008a60


	//   ....[5]....
        /*0054*/ 	.word	0x00009be0


	//   ....[6]....
        /*0058*/ 	.word	0x0000be50


	//   ....[7]....
        /*005c*/ 	.word	0x0000cfd0


	//----- nvinfo : EIATTR_EXIT_INSTR_OFFSETS
	.align		4
.L_653:
        /*0060*/ 	.byte	0x04, 0x1c
        /*0062*/ 	.short	(.L_655 - .L_654)


	//   ....[0]....
.L_654:
        /*0064*/ 	.word	0x00009c90


	//   ....[1]....
        /*0068*/ 	.word	0x0000c010


	//   ....[2]....
        /*006c*/ 	.word	0x0000c050


	//   ....[3]....
        /*0070*/ 	.word	0x0000c0e0


	//   ....[4]....
        /*0074*/ 	.word	0x0000c110


	//   ....[5]....
        /*0078*/ 	.word	0x0000c140


	//   ....[6]....
        /*007c*/ 	.word	0x0000c210


	//   ....[7]....
        /*0080*/ 	.word	0x0000c290


	//   ....[8]....
        /*0084*/ 	.word	0x0000c370


	//   ....[9]....
        /*0088*/ 	.word	0x0000c400


	//   ....[10]....
        /*008c*/ 	.word	0x0000c420


	//   ....[11]....
        /*0090*/ 	.word	0x0000c4e0


	//   ....[12]....
        /*0094*/ 	.word	0x0000c510


	//   ....[13]....
        /*0098*/ 	.word	0x0000c6e0


	//   ....[14]....
        /*009c*/ 	.word	0x0000c880


	//   ....[15]....
        /*00a0*/ 	.word	0x0000c900


	//   ....[16]....
        /*00a4*/ 	.word	0x0000c9b0


	//   ....[17]....
        /*00a8*/ 	.word	0x0000cb70


	//   ....[18]....
        /*00ac*/ 	.word	0x0000cd30


	//   ....[19]....
        /*00b0*/ 	.word	0x0000ced0


	//   ....[20]....
        /*00b4*/ 	.word	0x0000cfe0


	//   ....[21]....
        /*00b8*/ 	.word	0x0000d010


	//   ....[22]....
        /*00bc*/ 	.word	0x0000d040


	//----- nvinfo : EIATTR_MAX_THREADS
	.align		4
.L_655:
        /*00c0*/ 	.byte	0x04, 0x05
        /*00c2*/ 	.short	(.L_657 - .L_656)
.L_656:
        /*00c4*/ 	.word	0x00000080
        /*00c8*/ 	.word	0x00000001
        /*00cc*/ 	.word	0x00000001


	//----- nvinfo : EIATTR_CRS_STACK_SIZE
	.align		4
.L_657:
        /*00d0*/ 	.byte	0x04, 0x1e
        /*00d2*/ 	.short	(.L_659 - .L_658)
.L_658:
        /*00d4*/ 	.word	0x00000000


	//----- nvinfo : EIATTR_CBANK_PARAM_SIZE
	.align		4
.L_659:
        /*00d8*/ 	.byte	0x03, 0x19
        /*00da*/ 	.short	0x0220


	//----- nvinfo : EIATTR_PARAM_CBANK
	.align		4
        /*00dc*/ 	.byte	0x04, 0x0a
        /*00de*/ 	.short	(.L_661 - .L_660)
	.align		4
.L_660:
        /*00e0*/ 	.word	index@(.nv.constant0._ZN2at6native18elementwise_kernelILi128ELi4EZNS0_15gpu_kernel_implIZZZNS0_17angle_kernel_cudaERNS_18TensorIteratorBaseEENKUlvE0_clEvENKUlvE_clEvEUldE_EEvS4_RKT_EUliE_EEviT1_)
        /*00e4*/ 	.short	0x0210
        /*00e6*/ 	.short	0x0220


	//----- nvinfo : EIATTR_SW_WAR
	.align		4
.L_661:
        /*00e8*/ 	.byte	0x04, 0x36
        /*00ea*/ 	.short	(.L_663 - .L_662)
.L_662:
        /*00ec*/ 	.word	0x00000008
.L_663:


//--------------------- .nv.info._ZN2at6native27unrolled_elementwise_kernelIZZZNS0_17angle_kernel_cudaERNS_18TensorIteratorBaseEENKUlvE0_clEvENKUlvE_clEvEUldE_St5arrayIPcLm2EELi4E23TrivialOffsetCalculatorILi1EjESB_NS0_6memory12LoadWithCastILi1EEENSC_13StoreWithCastILi1EEEEEviT_T0_T2_T3_T4_T5_ --------------------------
	.section	.nv.info._ZN2at6native27unrolled_elementwise_kernelIZZZNS0_17angle_kernel_cudaERNS_18TensorIteratorBaseEENKUlvE0_clEvENKUlvE_clEvEUldE_St5arrayIPcLm2EELi4E23TrivialOffsetCalculatorILi1EjESB_NS0_6memory12LoadWithCastILi1EEENSC_13StoreWithCastILi1EEEEEviT_T0_T2_T3_T4_T5_,"",@"SHT_CUDA_INFO"
	.sectionflags	@""
	.align	4


	//----- nvinfo : EIATTR_CUDA_API_VERSION
	.align		4
        /*0000*/ 	.byte	0x04, 0x37
        /*0002*/ 	.short	(.L_665 - .L_664)
.L_664:
        /*0004*/ 	.word	0x00000082


	//----- nvinfo : EIATTR_KPARAM_INFO
	.align		4
.L_665:
        /*0008*/ 	.byte	0x04, 0x17
        /*000a*/ 	.short	(.L_667 - .L_666)
.L_666:
        /*000c*/ 	.word	0x00000000
        /*0010*/ 	.short	0x0006
        /*0012*/ 	.short	0x0024
        /*0014*/ 	.byte	0x00, 0xf0, 0x21, 0x00


	//----- nvinfo : EIATTR_KPARAM_INFO
	.align		4
.L_667:
        /*0018*/ 	.byte	0x04, 0x17
        /*001a*/ 	.short	(.L_669 - .L_668)
.L_668:
        /*001c*/ 	.word	0x00000000
        /*0020*/ 	.short	0x0005
        /*0022*/ 	.short	0x001c
        /*0024*/ 	.byte	0x00, 0xf0, 0x21, 0x00


	//----- nvinfo : EIATTR_KPARAM_INFO
	.align		4
.L_669:
        /*0028*/ 	.byte	0x04, 0x17
        /*002a*/ 	.short	(.L_671 - .L_670)
.L_670:
        /*002c*/ 	.word	0x00000000
        /*0030*/ 	.short	0x0004
        /*0032*/ 	.short	0x0019
        /*0034*/ 	.byte	0x00, 0xf0, 0x05, 0x00


	//----- nvinfo : EIATTR_KPARAM_INFO
	.align		4
.L_671:
        /*0038*/ 	.byte	0x04, 0x17
        /*003a*/ 	.short	(.L_673 - .L_672)
.L_672:
        /*003c*/ 	.word	0x00000000
        /*0040*/ 	.short	0x0003
        /*0042*/ 	.short	0x0018
        /*0044*/ 	.byte	0x00, 0xf0, 0x05, 0x00


	//----- nvinfo : EIATTR_KPARAM_INFO
	.align		4
.L_673:
        /*0048*/ 	.byte	0x04, 0x17
        /*004a*/ 	.short	(.L_675 - .L_674)
.L_674:
        /*004c*/ 	.word	0x00000000
        /*0050*/ 	.short	0x0002
        /*0052*/ 	.short	0x0008
        /*0054*/ 	.byte	0x00, 0xf0, 0x41, 0x00


	//----- nvinfo : EIATTR_KPARAM_INFO
	.align		4
.L_675:
        /*0058*/ 	.byte	0x04, 0x17
        /*005a*/ 	.short	(.L_677 - .L_676)
.L_676:
        /*005c*/ 	.word	0x00000000
        /*0060*/ 	.short	0x0001
        /*0062*/ 	.short	0x0004
        /*0064*/ 	.byte	0x00, 0xf0, 0x05, 0x00


	//----- nvinfo : EIATTR_KPARAM_INFO
	.align		4
.L_677:
        /*0068*/ 	.byte	0x04, 0x17
        /*006a*/ 	.short	(.L_679 - .L_678)
.L_678:
        /*006c*/ 	.word	0x00000000
        /*0070*/ 	.short	0x0000
        /*0072*/ 	.short	0x0000
        /*0074*/ 	.byte	0x00, 0xf0, 0x11, 0x00


	//----- nvinfo : EIATTR_SPARSE_MMA_MASK
	.align		4
.L_679:
        /*0078*/ 	.byte	0x03, 0x50
        /*007a*/ 	.short	0x0000


	//----- nvinfo : EIATTR_MAXREG_COUNT
	.align		4
        /*007c*/ 	.byte	0x03, 0x1b
        /*007e*/ 	.short	0x00ff


	//----- nvinfo : EIATTR_EXTERNS
	.align		4
        /*0080*/ 	.byte	0x04, 0x0f
        /*0082*/ 	.short	(.L_681 - .L_680)


	//   ....[0]....
	.align		4
.L_680:
        /*0084*/ 	.word	index@(__assertfail)


	//----- nvinfo : EIATTR_MERCURY_ISA_VERSION
	.align		4
.L_681:
        /*0088*/ 	.byte	0x03, 0x5f
        /*008a*/ 	.short	0x0101


	//----- nvinfo : EIATTR_SYSCALL_OFFSETS
	.align		4
        /*008c*/ 	.byte	0x04, 0x46
        /*008e*/ 	.short	(.L_683 - .L_682)


	//   ....[0]....
.L_682:
        /*0090*/ 	.word	0x00000f80


	//   ....[1]....
        /*0094*/ 	.word	0x00001f20


	//   ....[2]....
        /*0098*/ 	.word	0x00002ed0


	//   ....[3]....
        /*009c*/ 	.word	0x00003e50


	//   ....[4]....
        /*00a0*/ 	.word	0x00005380


	//   ....[5]....
        /*00a4*/ 	.word	0x00006540


	//   ....[6]....
        /*00a8*/ 	.word	0x000076c0


	//   ....[7]....
        /*00ac*/ 	.word	0x00008860


	//----- nvinfo : EIATTR_EXIT_INSTR_OFFSETS
	.align		4
.L_683:
        /*00b0*/ 	.byte	0x04, 0x1c
        /*00b2*/ 	.short	(.L_685 - .L_684)


	//   ....[0]....
.L_684:
        /*00b4*/ 	.word	0x00007760


	//   ....[1]....
        /*00b8*/ 	.word	0x000078a0


	//   ....[2]....
        /*00bc*/ 	.word	0x000078e0


	//   ....[3]....
        /*00c0*/ 	.word	0x00007970


	//   ....[4]....
        /*00c4*/ 	.word	0x000079a0


	//   ....[5]....
        /*00c8*/ 	.word	0x000079d0


	//   ....[6]....
        /*00cc*/ 	.word	0x00007aa0


	//   ....[7]....
        /*00d0*/ 	.word	0x00007b20


	//   ....[8]....
        /*00d4*/ 	.word	0x00007c00


	//   ....[9]....
        /*00d8*/ 	.word	0x00007c90


	//   ....[10]....
        /*00dc*/ 	.word	0x00007cb0


	//   ....[11]....
        /*00e0*/ 	.word	0x00007d70


	//   ....[12]....
        /*00e4*/ 	.word	0x00007da0


	//   ....[13]....
        /*00e8*/ 	.word	0x00007f70


	//   ....[14]....
        /*00ec*/ 	.word	0x00008110


	//   ....[15]....
        /*00f0*/ 	.word	0x00008190


	//   ....[16]....
        /*00f4*/ 	.word	0x00008240


	//   ....[17]....
        /*00f8*/ 	.word	0x00008400


	//   ....[18]....
        /*00fc*/ 	.word	0x000085c0


	//   ....[19]....
        /*0100*/ 	.word	0x00008760


	//   ....[20]....
        /*0104*/ 	.word	0x00008870


	//   ....[21]....
        /*0108*/ 	.word	0x000088a0


	//   ....[22]....
        /*010c*/ 	.word	0x000088d0


	//----- nvinfo : EIATTR_MAX_THREADS
	.align		4
.L_685:
        /*0110*/ 	.byte	0x04, 0x05
        /*0112*/ 	.short	(.L_687 - .L_686)
.L_686:
        /*0114*/ 	.word	0x00000080
        /*0118*/ 	.word	0x00000001
        /*011c*/ 	.word	0x00000001


	//----- nvinfo : EIATTR_CRS_STACK_SIZE
	.align		4
.L_687:
        /*0120*/ 	.byte	0x04, 0x1e
        /*0122*/ 	.short	(.L_689 - .L_688)
.L_688:
        /*0124*/ 	.word	0x00000000


	//----- nvinfo : EIATTR_CBANK_PARAM_SIZE
	.align		4
.L_689:
        /*0128*/ 	.byte	0x03, 0x19
        /*012a*/ 	.short	0x002c


	//----- nvinfo : EIATTR_PARAM_CBANK
	.align		4
        /*012c*/ 	.byte	0x04, 0x0a
        /*012e*/ 	.short	(.L_691 - .L_690)
	.align		4
.L_690:
        /*0130*/ 	.word	index@(.nv.constant0._ZN2at6native27unrolled_elementwise_kernelIZZZNS0_17angle_kernel_cudaERNS_18TensorIteratorBaseEENKUlvE0_clEvENKUlvE_clEvEUldE_St5arrayIPcLm2EELi4E23TrivialOffsetCalculatorILi1EjESB_NS0_6memory12LoadWithCastILi1EEENSC_13StoreWithCastILi1EEEEEviT_T0_T2_T3_T4_T5_)
        /*0134*/ 	.short	0x0210
        /*0136*/ 	.short	0x002c


	//----- nvinfo : EIATTR_SW_WAR
	.align		4
.L_691:
        /*0138*/ 	.byte	0x04, 0x36
        /*013a*/ 	.short	(.L_693 - .L_692)
.L_692:
        /*013c*/ 	.word	0x00000008
.L_693:


//--------------------- .nv.info._ZN2at6native18elementwise_kernelILi128ELi2EZNS0_22gpu_kernel_impl_nocastIZZZNS0_17angle_kernel_cudaERNS_18TensorIteratorBaseEENKUlvE0_clEvENKUlvE_clEvEUldE_EEvS4_RKT_EUliE_EEviT1_ --------------------------
	.section	.nv.info._ZN2at6native18elementwise_kernelILi128ELi2EZNS0_22gpu_kernel_impl_nocastIZZZNS0_17angle_kernel_cudaERNS_18TensorIteratorBaseEENKUlvE0_clEvENKUlvE_clEvEUldE_EEvS4_RKT_EUliE_EEviT1_,"",@"SHT_CUDA_INFO"
	.sectionflags	@""
	.align	4


	//----- nvinfo : EIATTR_CUDA_API_VERSION
	.align		4
        /*0000*/ 	.byte	0x04, 0x37
        /*0002*/ 	.short	(.L_695 - .L_694)
.L_694:
        /*0004*/ 	.word	0x00000082


	//----- nvinfo : EIATTR_KPARAM_INFO
	.align		4
.L_695:
        /*0008*/ 	.byte	0x04, 0x17
        /*000a*/ 	.short	(.L_697 - .L_696)
.L_696:
        /*000c*/ 	.word	0x00000000
        /*0010*/ 	.short	0x0001
        /*0012*/ 	.short	0x0008
        /*0014*/ 	.byte	0x00, 0xf0, 0x61, 0x08


	//----- nvinfo : EIATTR_KPARAM_INFO
	.align		4
.L_697:
        /*0018*/ 	.byte	0x04, 0x17
        /*001a*/ 	.short	(.L_699 - .L_698)
.L_698:
        /*001c*/ 	.word	0x00000000
        /*0020*/ 	.short	0x0000
        /*0022*/ 	.short	0x0000
        /*0024*/ 	.byte	0x00, 0xf0, 0x11, 0x00


	//----- nvinfo : EIATTR_SPARSE_MMA_MASK
	.align		4
.L_699:
        /*0028*/ 	.byte	0x03, 0x50
        /*002a*/ 	.short	0x0000


	//----- nvinfo : EIATTR_MAXREG_COUNT
	.align		4
        /*002c*/ 	.byte	0x03, 0x1b
        /*002e*/ 	.short	0x0080


	//----- nvinfo : EIATTR_MERCURY_ISA_VERSION
	.align		4
        /*0030*/ 	.byte	0x03, 0x5f
        /*0032*/ 	.short	0x0101


	//----- nvinfo : EIATTR_EXIT_INSTR_OFFSETS
	.align		4
        /*0034*/ 	.byte	0x04, 0x1c
        /*0036*/ 	.short	(.L_701 - .L_700)


	//   ....[0]....
.L_700:
        /*0038*/ 	.word	0x00001490


	//   ....[1]....
        /*003c*/ 	.word	0x00002870


	//----- nvinfo : EIATTR_MAX_THREADS
	.align		4
.L_701:
        /*0040*/ 	.byte	0x04, 0x05
        /*0042*/ 	.short	(.L_703 - .L_702)
.L_702:
        /*0044*/ 	.word	0x00000080
        /*0048*/ 	.word	0x00000001
        /*004c*/ 	.word	0x00000001


	//----- nvinfo : EIATTR_CRS_STACK_SIZE
	.align		4
.L_703:
        /*0050*/ 	.byte	0x04, 0x1e
        /*0052*/ 	.short	(.L_705 - .L_704)
.L_704:
        /*0054*/ 	.word	0x00000000


	//----- nvinfo : EIATTR_CBANK_PARAM_SIZE
	.align		4
.L_705:
        /*0058*/ 	.byte	0x03, 0x19
        /*005a*/ 	.short	0x0220


	//----- nvinfo : EIATTR_PARAM_CBANK
	.align		4
        /*005c*/ 	.byte	0x04, 0x0a
        /*005e*/ 	.short	(.L_707 - .L_706)
	.align		4
.L_706:
        /*0060*/ 	.word	index@(.nv.constant0._ZN2at6native18elementwise_kernelILi128ELi2EZNS0_22gpu_kernel_impl_nocastIZZZNS0_17angle_kernel_cudaERNS_18TensorIteratorBaseEENKUlvE0_clEvENKUlvE_clEvEUldE_EEvS4_RKT_EUliE_EEviT1_)
        /*0064*/ 	.short	0x0210
        /*0066*/ 	.short	0x0220


	//----- nvinfo : EIATTR_SW_WAR
	.align		4
.L_707:
        /*0068*/ 	.byte	0x04, 0x36
        /*006a*/ 	.short	(.L_709 - .L_708)
.L_708:
        /*006c*/ 	.word	0x00000008
.L_709:


//--------------------- .nv.info._ZN2at6native27unrolled_elementwise_kernelIZZZNS0_17angle_kernel_cudaERNS_18TensorIteratorBaseEENKUlvE0_clEvENKUlvE_clEvEUldE_St5arrayIPcLm2EELi4E23TrivialOffsetCalculatorILi1EjESB_NS0_6memory15LoadWithoutCastENSC_16StoreWithoutCastEEEviT_T0_T2_T3_T4_T5_ --------------------------
	.section	.nv.info._ZN2at6native27unrolled_elementwise_kernelIZZZNS0_17angle_kernel_cudaERNS_18TensorIteratorBaseEENKUlvE0_clEvENKUlvE_clEvEUldE_St5arrayIPcLm2EELi4E23TrivialOffsetCalculatorILi1EjESB_NS0_6memory15LoadWithoutCastENSC_16StoreWithoutCastEEEviT_T0_T2_T3_T4_T5_,"",@"SHT_CUDA_INFO"
	.sectionflags	@""
	.align	4


	//----- nvinfo : EIATTR_CUDA_API_VERSION
	.align		4
        /*0000*/ 	.byte	0x04, 0x37
        /*0002*/ 	.short	(.L_711 - .L_710)
.L_710:
        /*0004*/ 	.word	0x00000082


	//----- nvinfo : EIATTR_KPARAM_INFO
	.align		4
.L_711:
        /*0008*/ 	.byte	0x04, 0x17
        /*000a*/ 	.short	(.L_713 - .L_712)
.L_712:
        /*000c*/ 	.word	0x00000000
        /*0010*/ 	.short	0x0006
        /*0012*/ 	.short	0x001b
        /*0014*/ 	.byte	0x00, 0xf0, 0x05, 0x00


	//----- nvinfo : EIATTR_KPARAM_INFO
	.align		4
.L_713:
        /*0018*/ 	.byte	0x04, 0x17
        /*001a*/ 	.short	(.L_715 - .L_714)
.L_714:
        /*001c*/ 	.word	0x00000000
        /*0020*/ 	.short	0x0005
        /*0022*/ 	.short	0x001a
        /*0024*/ 	.byte	0x00, 0xf0, 0x05, 0x00


	//----- nvinfo : EIATTR_KPARAM_INFO
	.align		4
.L_715:
        /*0028*/ 	.byte	0x04, 0x17
        /*002a*/ 	.short	(.L_717 - .L_716)
.L_716:
        /*002c*/ 	.word	0x00000000
        /*0030*/ 	.short	0x0004
        /*0032*/ 	.short	0x0019
        /*0034*/ 	.byte	0x00, 0xf0, 0x05, 0x00


	//----- nvinfo : EIATTR_KPARAM_INFO
	.align		4
.L_717:
        /*0038*/ 	.byte	0x04, 0x17
        /*003a*/ 	.short	(.L_719 - .L_718)
.L_718:
        /*003c*/ 	.word	0x00000000
        /*0040*/ 	.short	0x0003
        /*0042*/ 	.short	0x0018
        /*0044*/ 	.byte	0x00, 0xf0, 0x05, 0x00


	//----- nvinfo : EIATTR_KPARAM_INFO
	.align		4
.L_719:
        /*0048*/ 	.byte	0x04, 0x17
        /*004a*/ 	.short	(.L_721 - .L_720)
.L_720:
        /*004c*/ 	.word	0x00000000
        /*0050*/ 	.short	0x0002
        /*0052*/ 	.short	0x0008
        /*0054*/ 	.byte	0x00, 0xf0, 0x41, 0x00


	//----- nvinfo : EIATTR_KPARAM_INFO
	.align		4
.L_721:
        /*0058*/ 	.byte	0x04, 0x17
        /*005a*/ 	.short	(.L_723 - .L_722)
.L_722:
        /*005c*/ 	.word	0x00000000
        /*0060*/ 	.short	0x0001
        /*0062*/ 	.short	0x0004
        /*0064*/ 	.byte	0x00, 0xf0, 0x05, 0x00


	//----- nvinfo : EIATTR_KPARAM_INFO
	.align		4
.L_723:
        /*0068*/ 	.byte	0x04, 0x17
        /*006a*/ 	.short	(.L_725 - .L_724)
.L_724:
        /*006c*/ 	.word	0x00000000
        /*0070*/ 	.short	0x0000
        /*0072*/ 	.short	0x0000
        /*0074*/ 	.byte	0x00, 0xf0, 0x11, 0x00


	//----- nvinfo : EIATTR_SPARSE_MMA_MASK
	.align		4
.L_725:
        /*0078*/ 	.byte	0x03, 0x50
        /*007a*/ 	.short	0x0000


	//----- nvinfo : EIATTR_MAXREG_COUNT
	.align		4
        /*007c*/ 	.byte	0x03, 0x1b
        /*007e*/ 	.short	0x00ff


	//----- nvinfo : EIATTR_MERCURY_ISA_VERSION
	.align		4
        /*0080*/ 	.byte	0x03, 0x5f
        /*0082*/ 	.short	0x0101


	//----- nvinfo : EIATTR_EXIT_INSTR_OFFSETS
	.align		4
        /*0084*/ 	.byte	0x04, 0x1c
        /*0086*/ 	.short	(.L_727 - .L_726)


	//   ....[0]....
.L_726:
        /*0088*/ 	.word	0x000004f0


	//   ....[1]....
        /*008c*/ 	.word	0x000005a0


	//----- nvinfo : EIATTR_MAX_THREADS
	.align		4
.L_727:
        /*0090*/ 	.byte	0x04, 0x05
        /*0092*/ 	.short	(.L_729 - .L_728)
.L_728:
        /*0094*/ 	.word	0x00000080
        /*0098*/ 	.word	0x00000001
        /*009c*/ 	.word	0x00000001


	//----- nvinfo : EIATTR_CRS_STACK_SIZE
	.align		4
.L_729:
        /*00a0*/ 	.byte	0x04, 0x1e
        /*00a2*/ 	.short	(.L_731 - .L_730)
.L_730:
        /*00a4*/ 	.word	0x00000000


	//----- nvinfo : EIATTR_CBANK_PARAM_SIZE
	.align		4
.L_731:
        /*00a8*/ 	.byte	0x03, 0x19
        /*00aa*/ 	.short	0x001c


	//----- nvinfo : EIATTR_PARAM_CBANK
	.align		4
        /*00ac*/ 	.byte	0x04, 0x0a
        /*00ae*/ 	.short	(.L_733 - .L_732)
	.align		4
.L_732:
        /*00b0*/ 	.word	index@(.nv.constant0._ZN2at6native27unrolled_elementwise_kernelIZZZNS0_17angle_kernel_cudaERNS_18TensorIteratorBaseEENKUlvE0_clEvENKUlvE_clEvEUldE_St5arrayIPcLm2EELi4E23TrivialOffsetCalculatorILi1EjESB_NS0_6memory15LoadWithoutCastENSC_16StoreWithoutCastEEEviT_T0_T2_T3_T4_T5_)
        /*00b4*/ 	.short	0x0210
        /*00b6*/ 	.short	0x001c


	//----- nvinfo : EIATTR_SW_WAR
	.align		4
.L_733:
        /*00b8*/ 	.byte	0x04, 0x36
        /*00ba*/ 	.short	(.L_735 - .L_734)
.L_734:
        /*00bc*/ 	.word	0x00000008
.L_735:


//--------------------- .nv.info._ZN2at6native29vectorized_elementwise_kernelILi2EZZZNS0_17angle_kernel_cudaERNS_18TensorIteratorBaseEENKUlvE0_clEvENKUlvE_clEvEUldE_St5arrayIPcLm2EEEEviT0_T1_ --------------------------
	.section	.nv.info._ZN2at6native29vectorized_elementwise_kernelILi2EZZZNS0_17angle_kernel_cudaERNS_18TensorIteratorBaseEENKUlvE0_clEvENKUlvE_clEvEUldE_St5arrayIPcLm2EEEEviT0_T1_,"",@"SHT_CUDA_INFO"
	.sectionflags	@""
	.align	4


	//----- nvinfo : EIATTR_CUDA_API_VERSION
	.align		4
        /*0000*/ 	.byte	0x04, 0x37
        /*0002*/ 	.short	(.L_737 - .L_736)
.L_736:
        /*0004*/ 	.word	0x00000082


	//----- nvinfo : EIATTR_KPARAM_INFO
	.align		4
.L_737:
        /*0008*/ 	.byte	0x04, 0x17
        /*000a*/ 	.short	(.L_739 - .L_738)
.L_738:
        /*000c*/ 	.word	0x00000000
        /*0010*/ 	.short	0x0002
        /*0012*/ 	.short	0x0008
        /*0014*/ 	.byte	0x00, 0xf0, 0x41, 0x00


	//----- nvinfo : EIATTR_KPARAM_INFO
	.align		4
.L_739:
        /*0018*/ 	.byte	0x04, 0x17
        /*001a*/ 	.short	(.L_741 - .L_740)
.L_740:
        /*001c*/ 	.word	0x00000000
        /*0020*/ 	.short	0x0001
        /*0022*/ 	.short	0x0004
        /*0024*/ 	.byte	0x00, 0xf0, 0x05, 0x00


	//----- nvinfo : EIATTR_KPARAM_INFO
	.align		4
.L_741:
        /*0028*/ 	.byte	0x04, 0x17
        /*002a*/ 	.short	(.L_743 - .L_742)
.L_742:
        /*002c*/ 	.word	0x00000000
        /*0030*/ 	.short	0x0000
        /*0032*/ 	.short	0x0000
        /*0034*/ 	.byte	0x00, 0xf0, 0x11, 0x00


	//----- nvinfo : EIATTR_SPARSE_MMA_MASK
	.align		4
.L_743:
        /*0038*/ 	.byte	0x03, 0x50
        /*003a*/ 	.short	0x0000


	//----- nvinfo : EIATTR_MAXREG_COUNT
	.align		4
        /*003c*/ 	.byte	0x03, 0x1b
        /*003e*/ 	.short	0x00ff


	//----- nvinfo : EIATTR_MERCURY_ISA_VERSION
	.align		4
        /*0040*/ 	.byte	0x03, 0x5f
        /*0042*/ 	.short	0x0101


	//----- nvinfo : EIATTR_EXIT_INSTR_OFFSETS
	.align		4
        /*0044*/ 	.byte	0x04, 0x1c
        /*0046*/ 	.short	(.L_745 - .L_744)


	//   ....[0]....
.L_744:
        /*0048*/ 	.word	0x00000530


	//   ....[1]....
        /*004c*/ 	.word	0x00001080


	//   ....[2]....
        /*0050*/ 	.word	0x000010e0


	//----- nvinfo : EIATTR_MAX_THREADS
	.align		4
.L_745:
        /*0054*/ 	.byte	0x04, 0x05
        /*0056*/ 	.short	(.L_747 - .L_746)
.L_746:
        /*0058*/ 	.word	0x00000080
        /*005c*/ 	.word	0x00000001
        /*0060*/ 	.word	0x00000001


	//----- nvinfo : EIATTR_CRS_STACK_SIZE
	.align		4
.L_747:
        /*0064*/ 	.byte	0x04, 0x1e
        /*0066*/ 	.short	(.L_749 - .L_748)
.L_748:
        /*0068*/ 	.word	0x00000000


	//----- nvinfo : EIATTR_CBANK_PARAM_SIZE
	.align		4
.L_749:
        /*006c*/ 	.byte	0x03, 0x19
        /*006e*/ 	.short	0x0018


	//----- nvinfo : EIATTR_PARAM_CBANK
	.align		4
        /*0070*/ 	.byte	0x04, 0x0a
        /*0072*/ 	.short	(.L_751 - .L_750)
	.align		4
.L_750:
        /*0074*/ 	.word	index@(.nv.constant0._ZN2at6native29vectorized_elementwise_kernelILi2EZZZNS0_17angle_kernel_cudaERNS_18TensorIteratorBaseEENKUlvE0_clEvENKUlvE_clEvEUldE_St5arrayIPcLm2EEEEviT0_T1_)
        /*0078*/ 	.short	0x0210
        /*007a*/ 	.short	0x0018


	//----- nvinfo : EIATTR_SW_WAR
	.align		4
.L_751:
        /*007c*/ 	.byte	0x04, 0x36
        /*007e*/ 	.short	(.L_753 - .L_752)
.L_752:
        /*0080*/ 	.word	0x00000008
.L_753:


//--------------------- .nv.info._ZN2at6native29vectorized_elementwise_kernelILi4EZZZNS0_17angle_kernel_cudaERNS_18TensorIteratorBaseEENKUlvE0_clEvENKUlvE_clEvEUldE_St5arrayIPcLm2EEEEviT0_T1_ --------------------------
	.section	.nv.info._ZN2at6native29vectorized_elementwise_kernelILi4EZZZNS0_17angle_kernel_cudaERNS_18TensorIteratorBaseEENKUlvE0_clEvENKUlvE_clEvEUldE_St5arrayIPcLm2EEEEviT0_T1_,"",@"SHT_CUDA_INFO"
	.sectionflags	@""
	.align	4


	//----- nvinfo : EIATTR_CUDA_API_VERSION
	.align		4
        /*0000*/ 	.byte	0x04, 0x37
        /*0002*/ 	.short	(.L_755 - .L_754)
.L_754:
        /*0004*/ 	.word	0x00000082


	//----- nvinfo : EIATTR_KPARAM_INFO
	.align		4
.L_755:
        /*0008*/ 	.byte	0x04, 0x17
        /*000a*/ 	.short	(.L_757 - .L_756)
.L_756:
        /*000c*/ 	.word	0x00000000
        /*0010*/ 	.short	0x0002
        /*0012*/ 	.short	0x0008
        /*0014*/ 	.byte	0x00, 0xf0, 0x41, 0x00


	//----- nvinfo : EIATTR_KPARAM_INFO
	.align		4
.L_757:
        /*0018*/ 	.byte	0x04, 0x17
        /*001a*/ 	.short	(.L_759 - .L_758)
.L_758:
        /*001c*/ 	.word	0x00000000
        /*0020*/ 	.short	0x0001
        /*0022*/ 	.short	0x0004
        /*0024*/ 	.byte	0x00, 0xf0, 0x05, 0x00


	//----- nvinfo : EIATTR_KPARAM_INFO
	.align		4
.L_759:
        /*0028*/ 	.byte	0x04, 0x17
        /*002a*/ 	.short	(.L_761 - .L_760)
.L_760:
        /*002c*/ 	.word	0x00000000
        /*0030*/ 	.short	0x0000
        /*0032*/ 	.short	0x0000
        /*0034*/ 	.byte	0x00, 0xf0, 0x11, 0x00


	//----- nvinfo : EIATTR_SPARSE_MMA_MASK
	.align		4
.L_761:
        /*0038*/ 	.byte	0x03, 0x50
        /*003a*/ 	.short	0x0000


	//----- nvinfo : EIATTR_MAXREG_COUNT
	.align		4
        /*003c*/ 	.byte	0x03, 0x1b
        /*003e*/ 	.short	0x00ff


	//----- nvinfo : EIATTR_MERCURY_ISA_VERSION
	.align		4
        /*0040*/ 	.byte	0x03, 0x5f
        /*0042*/ 	.short	0x0101


	//----- nvinfo : EIATTR_EXIT_INSTR_OFFSETS
	.align		4
        /*0044*/ 	.byte	0x04, 0x1c
        /*0046*/ 	.short	(.L_763 - .L_762)


	//   ....[0]....
.L_762:
        /*0048*/ 	.word	0x00000530


	//   ....[1]....
        /*004c*/ 	.word	0x00001080


	//   ....[2]....
        /*0050*/ 	.word	0x000010e0


	//----- nvinfo : EIATTR_MAX_THREADS
	.align		4
.L_763:
        /*0054*/ 	.byte	0x04, 0x05
        /*0056*/ 	.short	(.L_765 - .L_764)
.L_764:
        /*0058*/ 	.word	0x00000080
        /*005c*/ 	.word	0x00000001
        /*0060*/ 	.word	0x00000001


	//----- nvinfo : EIATTR_CRS_STACK_SIZE
	.align		4
.L_765:
        /*0064*/ 	.byte	0x04, 0x1e
        /*0066*/ 	.short	(.L_767 - .L_766)
.L_766:
        /*0068*/ 	.word	0x00000000


	//----- nvinfo : EIATTR_CBANK_PARAM_SIZE
	.align		4
.L_767:
        /*006c*/ 	.byte	0x03, 0x19
        /*006e*/ 	.short	0x0018


	//----- nvinfo : EIATTR_PARAM_CBANK
	.align		4
        /*0070*/ 	.byte	0x04, 0x0a
        /*0072*/ 	.short	(.L_769 - .L_768)
	.align		4
.L_768:
        /*0074*/ 	.word	index@(.nv.constant0._ZN2at6native29vectorized_elementwise_kernelILi4EZZZNS0_17angle_kernel_cudaERNS_18TensorIteratorBaseEENKUlvE0_clEvENKUlvE_clEvEUldE_St5arrayIPcLm2EEEEviT0_T1_)
        /*0078*/ 	.short	0x0210
        /*007a*/ 	.short	0x0018


	//----- nvinfo : EIATTR_SW_WAR
	.align		4
.L_769:
        /*007c*/ 	.byte	0x04, 0x36
        /*007e*/ 	.short	(.L_771 - .L_770)
.L_770:
        /*0080*/ 	.word	0x00000008
.L_771:


//--------------------- .nv.info._ZN2at6native29vectorized_elementwise_kernelILi8EZZZNS0_17angle_kernel_cudaERNS_18TensorIteratorBaseEENKUlvE0_clEvENKUlvE_clEvEUldE_St5arrayIPcLm2EEEEviT0_T1_ --------------------------
	.section	.nv.info._ZN2at6native29vectorized_elementwise_kernelILi8EZZZNS0_17angle_kernel_cudaERNS_18TensorIteratorBaseEENKUlvE0_clEvENKUlvE_clEvEUldE_St5arrayIPcLm2EEEEviT0_T1_,"",@"SHT_CUDA_INFO"
	.sectionflags	@""
	.align	4


	//----- nvinfo : EIATTR_CUDA_API_VERSION
	.align		4
        /*0000*/ 	.byte	0x04, 0x37
        /*0002*/ 	.short	(.L_773 - .L_772)
.L_772:
        /*0004*/ 	.word	0x00000082


	//----- nvinfo : EIATTR_KPARAM_INFO
	.align		4
.L_773:
        /*0008*/ 	.byte	0x04, 0x17
        /*000a*/ 	.short	(.L_775 - .L_774)
.L_774:
        /*000c*/ 	.word	0x00000000
        /*0010*/ 	.short	0x0002
        /*0012*/ 	.short	0x0008
        /*0014*/ 	.byte	0x00, 0xf0, 0x41, 0x00


	//----- nvinfo : EIATTR_KPARAM_INFO
	.align		4
.L_775:
        /*0018*/ 	.byte	0x04, 0x17
        /*001a*/ 	.short	(.L_777 - .L_776)
.L_776:
        /*001c*/ 	.word	0x00000000
        /*0020*/ 	.short	0x0001
        /*0022*/ 	.short	0x0004
        /*0024*/ 	.byte	0x00, 0xf0, 0x05, 0x00


	//----- nvinfo : EIATTR_KPARAM_INFO
	.align		4
.L_777:
        /*0028*/ 	.byte	0x04, 0x17
        /*002a*/ 	.short	(.L_779 - .L_778)
.L_778:
        /*002c*/ 	.word	0x00000000
        /*0030*/ 	.short	0x0000
        /*0032*/ 	.short	0x0000
        /*0034*/ 	.byte	0x00, 0xf0, 0x11, 0x00


	//----- nvinfo : EIATTR_SPARSE_MMA_MASK
	.align		4
.L_779:
        /*0038*/ 	.byte	0x03, 0x50
        /*003a*/ 	.short	0x0000


	//----- nvinfo : EIATTR_MAXREG_COUNT
	.align		4
        /*003c*/ 	.byte	0x03, 0x1b
        /*003e*/ 	.short	0x00ff


	//----- nvinfo : EIATTR_MERCURY_ISA_VERSION
	.align		4
        /*0040*/ 	.byte	0x03, 0x5f
        /*0042*/ 	.short	0x0101


	//----- nvinfo : EIATTR_EXIT_INSTR_OFFSETS
	.align		4
        /*0044*/ 	.byte	0x04, 0x1c
        /*0046*/ 	.short	(.L_781 - .L_780)


	//   ....[0]....
.L_780:
        /*0048*/ 	.word	0x00000530


	//   ....[1]....
        /*004c*/ 	.word	0x00001080


	//   ....[2]....
        /*0050*/ 	.word	0x000010e0


	//----- nvinfo : EIATTR_MAX_THREADS
	.align		4
.L_781:
        /*0054*/ 	.byte	0x04, 0x05
        /*0056*/ 	.short	(.L_783 - .L_782)
.L_782:
        /*0058*/ 	.word	0x00000080
        /*005c*/ 	.word	0x00000001
        /*0060*/ 	.word	0x00000001


	//----- nvinfo : EIATTR_CRS_STACK_SIZE
	.align		4
.L_783:
        /*0064*/ 	.byte	0x04, 0x1e
        /*0066*/ 	.short	(.L_785 - .L_784)
.L_784:
        /*0068*/ 	.word	0x00000000


	//----- nvinfo : EIATTR_CBANK_PARAM_SIZE
	.align		4
.L_785:
        /*006c*/ 	.byte	0x03, 0x19
        /*006e*/ 	.short	0x0018


	//----- nvinfo : EIATTR_PARAM_CBANK
	.align		4
        /*0070*/ 	.byte	0x04, 0x0a
        /*0072*/ 	.short	(.L_787 - .L_786)
	.align		4
.L_786:
        /*0074*/ 	.word	index@(.nv.constant0._ZN2at6native29vectorized_elementwise_kernelILi8EZZZNS0_17angle_kernel_cudaERNS_18TensorIteratorBaseEENKUlvE0_clEvENKUlvE_clEvEUldE_St5arrayIPcLm2EEEEviT0_T1_)
        /*0078*/ 	.short	0x0210
        /*007a*/ 	.short	0x0018


	//----- nvinfo : EIATTR_SW_WAR
	.align		4
.L_787:
        /*007c*/ 	.byte	0x04, 0x36
        /*007e*/ 	.short	(.L_789 - .L_788)
.L_788:
        /*0080*/ 	.word	0x00000008
.L_789:


//--------------------- .nv.callgraph             --------------------------
	.section	.nv.callgraph,"",@"SHT_CUDA_CALLGRAPH"
	.align	4
	.sectionentsize	8
	.align		4
        /*0000*/ 	.word	0x00000000
	.align		4
        /*0004*/ 	.word	0xffffffff
	.align		4
        /*0008*/ 	.word	index@(_ZN2at6native18elementwise_kernelILi128ELi4EZNS0_15gpu_kernel_implIZZZNS0_16conj_kernel_cudaERNS_18TensorIteratorBaseEENKUlvE0_clEvENKUlvE10_clEvEUlN3c107complexIfEEE_EEvS4_RKT_EUliE_EEviT1_)
	.align		4
        /*000c*/ 	.word	index@(__assertfail)
	.align		4
        /*0010*/ 	.word	index@(_ZN2at6native27unrolled_elementwise_kernelIZZZNS0_16conj_kernel_cudaERNS_18TensorIteratorBaseEENKUlvE0_clEvENKUlvE10_clEvEUlN3c107complexIfEEE_St5arrayIPcLm2EELi4E23TrivialOffsetCalculatorILi1EjESE_NS0_6memory12LoadWithCastILi1EEENSF_13StoreWithCastILi1EEEEEviT_T0_T2_T3_T4_T5_)
	.align		4
        /*0014*/ 	.word	index@(__assertfail)
	.align		4
        /*0018*/ 	.word	index@(_ZN2at6native18elementwise_kernelILi128ELi4EZNS0_15gpu_kernel_implIZZZNS0_16conj_kernel_cudaERNS_18TensorIteratorBaseEENKUlvE0_clEvENKUlvE9_clEvEUlN3c107complexIdEEE_EEvS4_RKT_EUliE_EEviT1_)
	.align		4
        /*001c*/ 	.word	index@(__assertfail)
	.align		4
        /*0020*/ 	.word	index@(_ZN2at6native27unrolled_elementwise_kernelIZZZNS0_16conj_kernel_cudaERNS_18TensorIteratorBaseEENKUlvE0_clEvENKUlvE9_clEvEUlN3c107complexIdEEE_St5arrayIPcLm2EELi4E23TrivialOffsetCalculatorILi1EjESE_NS0_6memory12LoadWithCastILi1EEENSF_13StoreWithCastILi1EEEEEviT_T0_T2_T3_T4_T5_)
	.align		4
        /*0024*/ 	.word	index@(__assertfail)
	.align		4
        /*0028*/ 	.word	index@(_ZN2at6native18elementwise_kernelILi128ELi4EZNS0_15gpu_kernel_implIZZZNS0_17angle_kernel_cudaERNS_18TensorIteratorBaseEENKUlvE0_clEvENKUlvE0_clEvEUlfE_EEvS4_RKT_EUliE_EEviT1_)
	.align		4
        /*002c*/ 	.word	index@(__assertfail)
	.align		4
        /*0030*/ 	.word	index@(_ZN2at6native27unrolled_elementwise_kernelIZZZNS0_17angle_kernel_cudaERNS_18TensorIteratorBaseEENKUlvE0_clEvENKUlvE0_clEvEUlfE_St5arrayIPcLm2EELi4E23TrivialOffsetCalculatorILi1EjESB_NS0_6memory12LoadWithCastILi1EEENSC_13StoreWithCastILi1EEEEEviT_T0_T2_T3_T4_T5_)
	.align		4
        /*0034*/ 	.word	index@(__assertfail)
	.align		4
        /*0038*/ 	.word	index@(_ZN2at6native18elementwise_kernelILi128ELi4EZNS0_15gpu_kernel_implIZZZNS0_17angle_kernel_cudaERNS_18TensorIteratorBaseEENKUlvE0_clEvENKUlvE_clEvEUldE_EEvS4_RKT_EUliE_EEviT1_)
	.align		4
        /*003c*/ 	.word	index@(__assertfail)
	.align		4
        /*0040*/ 	.word	index@(_ZN2at6native27unrolled_elementwise_kernelIZZZNS0_17angle_kernel_cudaERNS_18TensorIteratorBaseEENKUlvE0_clEvENKUlvE_clEvEUldE_St5arrayIPcLm2EELi4E23TrivialOffsetCalculatorILi1EjESB_NS0_6memory12LoadWithCastILi1EEENSC_13StoreWithCastILi1EEEEEviT_T0_T2_T3_T4_T5_)
	.align		4
        /*0044*/ 	.word	index@(__assertfail)
	.align		4
        /*0048*/ 	.word	0x00000000
	.align		4
        /*004c*/ 	.word	0xfffffffe
	.align		4
        /*0050*/ 	.word	0x00000000
	.align		4
        /*0054*/ 	.word	0xfffffffd
	.align		4
        /*0058*/ 	.word	0x00000000
	.align		4
        /*005c*/ 	.word	0xfffffffc


//--------------------- .nv.constant4             --------------------------
	.section	.nv.constant4,"a",@progbits
	.align	8
	.align		8
.nv.constant4:
        /*0000*/ 	.dword	__assertfail
	.align		8
        /*0008*/ 	.dword	__unnamed_1
	.align		8
        /*0010*/ 	.dword	__unnamed_2
	.align		8
        /*0018*/ 	.dword	__unnamed_3
	.align		8
        /*0020*/ 	.dword	__unnamed_4
	.align		8
        /*0028*/ 	.dword	__unnamed_5
	.align		8
        /*0030*/ 	.dword	__unnamed_6
	.align		8
        /*0038*/ 	.dword	__unnamed_7
	.align		8
        /*0040*/ 	.dword	__unnamed_8
	.align		8
        /*0048*/ 	.dword	_ZN53_INTERNAL_d1c050ad_22_UnaryComplexKernels_cu_215f5bdc4cuda3std3__45__cpo5beginE
	.align		8
        /*0050*/ 	.dword	_ZN53_INTERNAL_d1c050ad_22_UnaryComplexKernels_cu_215f5bdc4cuda3std3__45__cpo3endE
	.align		8
        /*0058*/ 	.dword	_ZN53_INTERNAL_d1c050ad_22_UnaryComplexKernels_cu_215f5bdc4cuda3std3__45__cpo6cbeginE
	.align		8
        /*0060*/ 	.dword	_ZN53_INTERNAL_d1c050ad_22_UnaryComplexKernels_cu_215f5bdc4cuda3std3__45__cpo4cendE
	.align		8
        /*0068*/ 	.dword	_ZN53_INTERNAL_d1c050ad_22_UnaryComplexKernels_cu_215f5bdc4cuda3std3__45__cpo6rbeginE
	.align		8
        /*0070*/ 	.dword	_ZN53_INTERNAL_d1c050ad_22_UnaryComplexKernels_cu_215f5bdc4cuda3std3__45__cpo4rendE
	.align		8
        /*0078*/ 	.dword	_ZN53_INTERNAL_d1c050ad_22_UnaryComplexKernels_cu_215f5bdc4cuda3std3__45__cpo7crbeginE
	.align		8
        /*0080*/ 	.dword	_ZN53_INTERNAL_d1c050ad_22_UnaryComplexKernels_cu_215f5bdc4cuda3std3__45__cpo5crendE
	.align		8
        /*0088*/ 	.dword	_ZN53_INTERNAL_d1c050ad_22_UnaryComplexKernels_cu_215f5bdc4cuda3std3__455_GLOBAL__N__d1c050ad_22_UnaryComplexKernels_cu_215f5bdc6ignoreE
	.align		8
        /*0090*/ 	.dword	_ZN53_INTERNAL_d1c050ad_22_UnaryComplexKernels_cu_215f5bdc4cuda3std3__419piecewise_constructE
	.align		8
        /*0098*/ 	.dword	_ZN53_INTERNAL_d1c050ad_22_UnaryComplexKernels_cu_215f5bdc4cuda3std3__48in_placeE
	.align		8
        /*00a0*/ 	.dword	_ZN53_INTERNAL_d1c050ad_22_UnaryComplexKernels_cu_215f5bdc4cuda3std3__420unreachable_sentinelE
	.align		8
        /*00a8*/ 	.dword	_ZN53_INTERNAL_d1c050ad_22_UnaryComplexKernels_cu_215f5bdc4cuda3std6ranges3__45__cpo4swapE
	.align		8
        /*00b0*/ 	.dword	_ZN53_INTERNAL_d1c050ad_22_UnaryComplexKernels_cu_215f5bdc4cuda3std6ranges3__45__cpo9iter_moveE
	.align		8
        /*00b8*/ 	.dword	_ZN53_INTERNAL_d1c050ad_22_UnaryComplexKernels_cu_215f5bdc4cuda3std6ranges3__45__cpo5beginE
	.align		8
        /*00c0*/ 	.dword	_ZN53_INTERNAL_d1c050ad_22_UnaryComplexKernels_cu_215f5bdc4cuda3std6ranges3__45__cpo3endE
	.align		8
        /*00c8*/ 	.dword	_ZN53_INTERNAL_d1c050ad_22_UnaryComplexKernels_cu_215f5bdc4cuda3std6ranges3__45__cpo6cbeginE
	.align		8
        /*00d0*/ 	.dword	_ZN53_INTERNAL_d1c050ad_22_UnaryComplexKernels_cu_215f5bdc4cuda3std6ranges3__45__cpo4cendE
	.align		8
        /*00d8*/ 	.dword	_ZN53_INTERNAL_d1c050ad_22_UnaryComplexKernels_cu_215f5bdc4cuda3std6ranges3__45__cpo7advanceE
	.align		8
        /*00e0*/ 	.dword	_ZN53_INTERNAL_d1c050ad_22_UnaryComplexKernels_cu_215f5bdc4cuda3std6ranges3__45__cpo9iter_swapE
	.align		8
        /*00e8*/ 	.dword	_ZN53_INTERNAL_d1c050ad_22_UnaryComplexKernels_cu_215f5bdc4cuda3std6ranges3__45__cpo4nextE
	.align		8
        /*00f0*/ 	.dword	_ZN53_INTERNAL_d1c050ad_22_UnaryComplexKernels_cu_215f5bdc4cuda3std6ranges3__45__cpo4prevE
	.align		8
        /*00f8*/ 	.dword	_ZN53_INTERNAL_d1c050ad_22_UnaryComplexKernels_cu_215f5bdc4cuda3std6ranges3__45__cpo4dataE
	.align		8
        /*0100*/ 	.dword	_ZN53_INTERNAL_d1c050ad_22_UnaryComplexKernels_cu_215f5bdc4cuda3std6ranges3__45__cpo5cdataE
	.align		8
        /*0108*/ 	.dword	_ZN53_INTERNAL_d1c050ad_22_UnaryComplexKernels_cu_215f5bdc4cuda3std6ranges3__45__cpo4sizeE
	.align		8
        /*0110*/ 	.dword	_ZN53_INTERNAL_d1c050ad_22_UnaryComplexKernels_cu_215f5bdc4cuda3std6ranges3__45__cpo5ssizeE
	.align		8
        /*0118*/ 	.dword	_ZN53_INTERNAL_d1c050ad_22_UnaryComplexKernels_cu_215f5bdc4cuda3std6ranges3__45__cpo8distanceE
	.align		8
        /*0120*/ 	.dword	_ZN53_INTERNAL_d1c050ad_22_UnaryComplexKernels_cu_215f5bdc6thrust23THRUST_300001_SM_900_NS6system6detail10sequential3seqE
	.align		8
        /*0128*/ 	.dword	$str$6
	.align		8
        /*0130*/ 	.dword	$str$7


//--------------------- .text._ZN2at6native18elementwise_kernelILi128ELi4EZNS0_15gpu_kernel_implIZZZNS0_16conj_kernel_cudaERNS_18TensorIteratorBaseEENKUlvE0_clEvENKUlvE10_clEvEUlN3c107complexIfEEE_EEvS4_RKT_EUliE_EEviT1_ --------------------------
	.section	.text._ZN2at6native18elementwise_kernelILi128ELi4EZNS0_15gpu_kernel_implIZZZNS0_16conj_kernel_cudaERNS_18TensorIteratorBaseEENKUlvE0_clEvENKUlvE10_clEvEUlN3c107complexIfEEE_EEvS4_RKT_EUliE_EEviT1_,"ax",@progbits
	.align	128
        .global         _ZN2at6native18elementwise_kernelILi128ELi4EZNS0_15gpu_kernel_implIZZZNS0_16conj_kernel_cudaERNS_18TensorIteratorBaseEENKUlvE0_clEvENKUlvE10_clEvEUlN3c107complexIfEEE_EEvS4_RKT_EUliE_EEviT1_
        .type           _ZN2at6native18elementwise_kernelILi128ELi4EZNS0_15gpu_kernel_implIZZZNS0_16conj_kernel_cudaERNS_18TensorIteratorBaseEENKUlvE0_clEvENKUlvE10_clEvEUlN3c107complexIfEEE_EEvS4_RKT_EUliE_EEviT1_,@function
        .size           _ZN2at6native18elementwise_kernelILi128ELi4EZNS0_15gpu_kernel_implIZZZNS0_16conj_kernel_cudaERNS_18TensorIteratorBaseEENKUlvE0_clEvENKUlvE10_clEvEUlN3c107complexIfEEE_EEvS4_RKT_EUliE_EEviT1_,(.L_x_2298 - _ZN2at6native18elementwise_kernelILi128ELi4EZNS0_15gpu_kernel_implIZZZNS0_16conj_kernel_cudaERNS_18TensorIteratorBaseEENKUlvE0_clEvENKUlvE10_clEvEUlN3c107complexIfEEE_EEvS4_RKT_EUliE_EEviT1_)
        .other          _ZN2at6native18elementwise_kernelILi128ELi4EZNS0_15gpu_kernel_implIZZZNS0_16conj_kernel_cudaERNS_18TensorIteratorBaseEENKUlvE0_clEvENKUlvE10_clEvEUlN3c107complexIfEEE_EEvS4_RKT_EUliE_EEviT1_,@"STO_CUDA_ENTRY STV_DEFAULT"
_ZN2at6native18elementwise_kernelILi128ELi4EZNS0_15gpu_kernel_implIZZZNS0_16conj_kernel_cudaERNS_18TensorIteratorBaseEENKUlvE0_clEvENKUlvE10_clEvEUlN3c107complexIfEEE_EEvS4_RKT_EUliE_EEviT1_:
.text._ZN2at6native18elementwise_kernelILi128ELi4EZNS0_15gpu_kernel_implIZZZNS0_16conj_kernel_cudaERNS_18TensorIteratorBaseEENKUlvE0_clEvENKUlvE10_clEvEUlN3c107complexIfEEE_EEvS4_RKT_EUliE_EEviT1_:
[----:B------:R-:W0:Y:S01]  /*0000*/  LDC R1, c[0x0][0x28] ;  /* 0x00000a00ff017b82 */ /* 0x000e220000000800 */
[----:B------:R-:W1:Y:S01]  /*0010*/  S2R R23, SR_CTAID.X ;  /* 0x0000000000177919 */ /* 0x000e620000002500 */
[----:B------:R-:W-:Y:S01]  /*0020*/  ULDC UR4, c[0x0][0x210] ;  /* 0x0000840000047ab9 */ /* 0x000fe20000000800 */
[----:B------:R-:W-:Y:S01]  /*0030*/  ULDC.64 UR36, c[0x0][0x208] ;  /* 0x0000820000247ab9 */ /* 0x000fe20000000a00 */
[----:B------:R-:W-:Y:S01]  /*0040*/  BSSY B7, `(.L_x_0) ;  /* 0x0000318000077945 */ /* 0x000fe20003800000 */
[----:B------:R-:W1:Y:S02]  /*0050*/  S2R R18, SR_TID.X ;  /* 0x0000000000127919 */ /* 0x000e640000002100 */
[----:B-1----:R-:W-:-:S05]  /*0060*/  IMAD R19, R23, 0x200, R18 ;  /* 0x0000020017137824 */ /* 0x002fca00078e0212 */
[----:B------:R-:W-:-:S13]  /*0070*/  ISETP.GE.AND P0, PT, R19, UR4, PT ;  /* 0x0000000413007c0c */ /* 0x000fda000bf06270 */
[----:B0-----:R-:W-:Y:S05]  /*0080*/  @P0 BRA `(.L_x_1) ;  /* 0x00000030004c0947 */ /* 0x001fea0003800000 */
[----:B------:R-:W0:Y:S01]  /*0090*/  LDC R6, c[0x0][0x218] ;  /* 0x00008600ff067b82 */ /* 0x000e220000000800 */
[----:B------:R-:W-:Y:S02]  /*00a0*/  IMAD.MOV.U32 R0, RZ, RZ, RZ ;  /* 0x000000ffff007224 */ /* 0x000fe400078e00ff */
[----:B------:R-:W-:Y:S01]  /*00b0*/  IMAD.MOV.U32 R16, RZ, RZ, RZ ;  /* 0x000000ffff107224 */ /* 0x000fe200078e00ff */
[----:B0-----:R-:W-:-:S13]  /*00c0*/  ISETP.NE.AND P0, PT, R6, RZ, PT ;  /* 0x000000ff0600720c */ /* 0x001fda0003f05270 */
[----:B------:R-:W-:Y:S05]  /*00d0*/  @!P0 BRA `(.L_x_2) ;  /* 0x0000001000ac8947 */ /* 0x000fea0003800000 */
[----:B------:R-:W-:Y:S01]  /*00e0*/  IMAD.MOV.U32 R2, RZ, RZ, RZ ;  /* 0x000000ffff027224 */ /* 0x000fe200078e00ff */
[----:B------:R-:W-:Y:S01]  /*00f0*/  ULDC.64 UR4, c[0x0][0x220] ;  /* 0x0000880000047ab9 */ /* 0x000fe20000000a00 */
[----:B------:R-:W-:Y:S01]  /*0100*/  IMAD.MOV.U32 R3, RZ, RZ, R19 ;  /* 0x000000ffff037224 */ /* 0x000fe200078e0013 */
[----:B------:R-:W-:Y:S01]  /*0110*/  ISETP.NE.AND P0, PT, R6, 0x1, PT ;  /* 0x000000010600780c */ /* 0x000fe20003f05270 */
[----:B------:R-:W-:Y:S01]  /*0120*/  IMAD.HI.U32 R2, R19, UR4, R2 ;  /* 0x0000000413027c27 */ /* 0x000fe2000f8e0002 */
[----:B------:R-:W-:-:S04]  /*0130*/  ULDC UR4, c[0x0][0x21c] ;  /* 0x0000870000047ab9 */ /* 0x000fc80000000800 */
[----:B------:R-:W-:-:S05]  /*0140*/  SHF.R.U32.HI R3, RZ, UR5, R2 ;  /* 0x00000005ff037c19 */ /* 0x000fca0008011602 */
[----:B------:R-:W-:-:S04]  /*0150*/  IMAD.MOV R0, RZ, RZ, -R3 ;  /* 0x000000ffff007224 */ /* 0x000fc800078e0a03 */
[----:B------:R-:W-:Y:S01]  /*0160*/  IMAD R0, R0, UR4, R19 ;  /* 0x0000000400007c24 */ /* 0x000fe2000f8e0213 */
[----:B------:R-:W-:-:S03]  /*0170*/  ULDC.64 UR4, c[0x0][0x348] ;  /* 0x0000d20000047ab9 */ /* 0x000fc60000000a00 */
[C---:B------:R-:W-:Y:S02]  /*0180*/  IMAD R16, R0.reuse, UR4, RZ ;  /* 0x0000000400107c24 */ /* 0x040fe4000f8e02ff */
[----:B------:R-:W-:Y:S01]  /*0190*/  IMAD R0, R0, UR5, RZ ;  /* 0x0000000500007c24 */ /* 0x000fe2000f8e02ff */
[----:B------:R-:W-:Y:S06]  /*01a0*/  @!P0 BRA `(.L_x_2) ;  /* 0x0000001000788947 */ /* 0x000fec0003800000 */
[----:B------:R-:W-:Y:S01]  /*01b0*/  IMAD.MOV.U32 R2, RZ, RZ, RZ ;  /* 0x000000ffff027224 */ /* 0x000fe200078e00ff */
[----:B------:R-:W-:Y:S01]  /*01c0*/  ULDC.64 UR6, c[0x0][0x228] ;  /* 0x00008a0000067ab9 */ /* 0x000fe20000000a00 */
[----:B------:R-:W-:Y:S01]  /*01d0*/  ULDC UR4, c[0x0][0x230] ;  /* 0x00008c0000047ab9 */ /* 0x000fe20000000800 */
[----:B------:R-:W-:Y:S01]  /*01e0*/  ISETP.NE.AND P0, PT, R6, 0x2, PT ;  /* 0x000000020600780c */ /* 0x000fe20003f05270 */
[----:B------:R-:W-:-:S05]  /*01f0*/  IMAD.HI.U32 R4, R3, UR7, R2 ;  /* 0x0000000703047c27 */ /* 0x000fca000f8e0002 */
[----:B------:R-:W-:Y:S01]  /*0200*/  SHF.R.U32.HI R5, RZ, UR4, R4 ;  /* 0x00000004ff057c19 */ /* 0x000fe20008011604 */
[----:B------:R-:W-:-:S04]  /*0210*/  ULDC.64 UR4, c[0x0][0x350] ;  /* 0x0000d40000047ab9 */ /* 0x000fc80000000a00 */
[----:B------:R-:W-:-:S04]  /*0220*/  IMAD.MOV R2, RZ, RZ, -R5 ;  /* 0x000000ffff027224 */ /* 0x000fc800078e0a05 */
[----:B------:R-:W-:-:S04]  /*0230*/  IMAD R3, R2, UR6, R3 ;  /* 0x0000000602037c24 */ /* 0x000fc8000f8e0203 */
[C---:B------:R-:W-:Y:S02]  /*0240*/  IMAD R16, R3.reuse, UR4, R16 ;  /* 0x0000000403107c24 */ /* 0x040fe4000f8e0210 */
[----:B------:R-:W-:Y:S01]  /*0250*/  IMAD R0, R3, UR5, R0 ;  /* 0x0000000503007c24 */ /* 0x000fe2000f8e0200 */
[----:B------:R-:W-:Y:S06]  /*0260*/  @!P0 BRA `(.L_x_2) ;  /* 0x0000001000488947 */ /* 0x000fec0003800000 */
[----:B------:R-:W-:Y:S01]  /*0270*/  IMAD.MOV.U32 R4, RZ, RZ, RZ ;  /* 0x000000ffff047224 */ /* 0x000fe200078e00ff */
[----:B------:R-:W-:Y:S01]  /*0280*/  ULDC.64 UR4, c[0x0][0x238] ;  /* 0x00008e0000047ab9 */ /* 0x000fe20000000a00 */
[----:B------:R-:W-:Y:S02]  /*0290*/  ISETP.NE.AND P0, PT, R6, 0x3, PT ;  /* 0x000000030600780c */ /* 0x000fe40003f05270 */
[----:B------:R-:W-:Y:S01]  /*02a0*/  IMAD.HI.U32 R2, R5, UR4, R4 ;  /* 0x0000000405027c27 */ /* 0x000fe2000f8e0004 */
[----:B------:R-:W-:-:S04]  /*02b0*/  ULDC UR4, c[0x0][0x234] ;  /* 0x00008d0000047ab9 */ /* 0x000fc80000000800 */
[----:B------:R-:W-:-:S05]  /*02c0*/  SHF.R.U32.HI R3, RZ, UR5, R2 ;  /* 0x00000005ff037c19 */ /* 0x000fca0008011602 */
[----:B------:R-:W-:-:S04]  /*02d0*/  IMAD.MOV R4, RZ, RZ, -R3 ;  /* 0x000000ffff047224 */ /* 0x000fc800078e0a03 */
[----:B------:R-:W-:Y:S01]  /*02e0*/  IMAD R5, R4, UR4, R5 ;  /* 0x0000000404057c24 */ /* 0x000fe2000f8e0205 */
[----:B------:R-:W-:-:S03]  /*02f0*/  ULDC.64 UR4, c[0x0][0x358] ;  /* 0x0000d60000047ab9 */ /* 0x000fc60000000a00 */
[C---:B------:R-:W-:Y:S02]  /*0300*/  IMAD R16, R5.reuse, UR4, R16 ;  /* 0x0000000405107c24 */ /* 0x040fe4000f8e0210 */
[----:B------:R-:W-:Y:S01]  /*0310*/  IMAD R0, R5, UR5, R0 ;  /* 0x0000000505007c24 */ /* 0x000fe2000f8e0200 */
        /* <DEDUP_REMOVED lines=121> */
[----:B------:R-:W-:Y:S01]  /*0ab0*/  HFMA2.MMA R2, -RZ, RZ, 0, 0 ;  /* 0x00000000ff027435 */ /* 0x000fe200000001ff */
[----:B------:R-:W-:Y:S01]  /*0ac0*/  ULDC.64 UR6, c[0x0][0x2b8] ;  /* 0x0000ae0000067ab9 */ /* 0x000fe20000000a00 */
[----:B------:R-:W-:Y:S01]  /*0ad0*/  ULDC UR4, c[0x0][0x2c0] ;  /* 0x0000b00000047ab9 */ /* 0x000fe20000000800 */
[----:B------:R-:W-:-:S07]  /*0ae0*/  ISETP.NE.AND P0, PT, R6, 0xe, PT ;  /* 0x0000000e0600780c */ /* 0x000fce0003f05270 */
        /* <DEDUP_REMOVED lines=129> */
[----:B------:R-:W-:-:S03]  /*1300*/  ULDC.64 UR4, c[0x0][0x340] ;  /* 0x0000d00000047ab9 */ /* 0x000fc60000000a00 */
[----:B------:R-:W-:Y:S01]  /*1310*/  IMAD.HI.U32 R2, R5, UR4, R4 ;  /* 0x0000000405027c27 */ /* 0x000fe2000f8e0004 */
[----:B------:R-:W-:-:S04]  /*1320*/  ULDC UR4, c[0x0][0x33c] ;  /* 0x0000cf0000047ab9 */ /* 0x000fc80000000800 */
[----:B------:R-:W-:-:S05]  /*1330*/  SHF.R.U32.HI R2, RZ, UR5, R2 ;  /* 0x00000005ff027c19 */ /* 0x000fca0008011602 */
[----:B------:R-:W-:-:S04]  /*1340*/  IMAD.MOV R3, RZ, RZ, -R2 ;  /* 0x000000ffff037224 */ /* 0x000fc800078e0a02 */
[----:B------:R-:W-:Y:S01]  /*1350*/  IMAD R5, R3, UR4, R5 ;  /* 0x0000000403057c24 */ /* 0x000fe2000f8e0205 */
[----:B------:R-:W-:-:S03]  /*1360*/  ULDC.64 UR4, c[0x0][0x408] ;  /* 0x0001020000047ab9 */ /* 0x000fc60000000a00 */
[C---:B------:R-:W-:Y:S02]  /*1370*/  IMAD R16, R5.reuse, UR4, R16 ;  /* 0x0000000405107c24 */ /* 0x040fe4000f8e0210 */
[----:B------:R-:W-:-:S07]  /*1380*/  IMAD R0, R5, UR5, R0 ;  /* 0x0000000505007c24 */ /* 0x000fce000f8e0200 */
.L_x_2:
[----:B------:R-:W0:Y:S01]  /*1390*/  LDC.U8 R3, c[0x0][0x422] ;  /* 0x00010880ff037b82 */ /* 0x000e220000000000 */
[----:B------:R-:W-:Y:S01]  /*13a0*/  ULDC.64 UR4, c[0x0][0x410] ;  /* 0x0001040000047ab9 */ /* 0x000fe20000000a00 */
[----:B------:R-:W-:Y:S01]  /*13b0*/  ULDC.64 UR6, c[0x0][0x418] ;  /* 0x0001060000067ab9 */ /* 0x000fe20000000a00 */
[----:B------:R-:W-:Y:S01]  /*13c0*/  IADD3 R16, P1, R16, UR4, RZ ;  /* 0x0000000410107c10 */ /* 0x000fe2000ff3e0ff */
[----:B------:R-:W-:Y:S01]  /*13d0*/  BSSY B6, `(.L_x_3) ;  /* 0x00000f6000067945 */ /* 0x000fe20003800000 */
[----:B------:R-:W-:-:S03]  /*13e0*/  IADD3 R4, P2, R0, UR6, RZ ;  /* 0x0000000600047c10 */ /* 0x000fc6000ff5e0ff */
[----:B------:R-:W-:Y:S02]  /*13f0*/  IMAD.X R17, RZ, RZ, UR5, P1 ;  /* 0x00000005ff117e24 */ /* 0x000fe400088e06ff */
[----:B------:R-:W-:Y:S01]  /*1400*/  IMAD.X R5, RZ, RZ, UR7, P2 ;  /* 0x00000007ff057e24 */ /* 0x000fe200090e06ff */
[----:B0-----:R-:W-:-:S04]  /*1410*/  PRMT R2, R3, 0x9910, RZ ;  /* 0x0000991003027816 */ /* 0x001fc800000000ff */
[----:B------:R-:W-:-:S13]  /*1420*/  ISETP.GT.AND P0, PT, R2, 0x9, PT ;  /* 0x000000090200780c */ /* 0x000fda0003f04270 */
[----:B------:R-:W-:Y:S05]  /*1430*/  @P0 BRA `(.L_x_4) ;  /* 0x00000004000c0947 */ /* 0x000fea0003800000 */
[----:B------:R-:W-:-:S13]  /*1440*/  ISETP.GT.AND P0, PT, R2, 0x4, PT ;  /* 0x000000040200780c */ /* 0x000fda0003f04270 */
[----:B------:R-:W-:Y:S05]  /*1450*/  @P0 BRA `(.L_x_5) ;  /* 0x0000000000800947 */ /* 0x000fea0003800000 */
[----:B------:R-:W-:-:S13]  /*1460*/  ISETP.GT.AND P0, PT, R2, 0x1, PT ;  /* 0x000000010200780c */ /* 0x000fda0003f04270 */
[----:B------:R-:W-:Y:S05]  /*1470*/  @P0 BRA `(.L_x_6) ;  /* 0x0000000000300947 */ /* 0x000fea0003800000 */
[----:B------:R-:W-:-:S13]  /*1480*/  ISETP.NE.AND P0, PT, R3, RZ, PT ;  /* 0x000000ff0300720c */ /* 0x000fda0003f05270 */
[----:B------:R-:W-:Y:S05]  /*1490*/  @!P0 BRA `(.L_x_7) ;  /* 0x0000000000188947 */ /* 0x000fea0003800000 */
[----:B------:R-:W-:-:S13]  /*14a0*/  ISETP.NE.AND P0, PT, R2, 0x1, PT ;  /* 0x000000010200780c */ /* 0x000fda0003f05270 */
[----:B------:R-:W-:Y:S05]  /*14b0*/  @P0 BRA `(.L_x_8) ;  /* 0x0000000c00380947 */ /* 0x000fea0003800000 */
[----:B------:R-:W2:Y:S01]  /*14c0*/  LDG.E.S8 R2, desc[UR36][R4.64] ;  /* 0x0000002404027981 */ /* 0x000ea2000c1e1300 */
[----:B------:R-:W-:Y:S01]  /*14d0*/  IMAD.MOV.U32 R3, RZ, RZ, RZ ;  /* 0x000000ffff037224 */ /* 0x000fe200078e00ff */
[----:B--2---:R-:W0:Y:S01]  /*14e0*/  I2F.S16 R2, R2 ;  /* 0x0000000200027306 */ /* 0x004e220000101400 */
[----:B------:R-:W-:Y:S05]  /*14f0*/  BRA `(.L_x_9) ;  /* 0x0000000c008c7947 */ /* 0x000fea0003800000 */
.L_x_7:
[----:B------:R-:W2:Y:S01]  /*1500*/  LDG.E.U8 R2, desc[UR36][R4.64] ;  /* 0x0000002404027981 */ /* 0x000ea2000c1e1100 */
[----:B------:R-:W-:Y:S01]  /*1510*/  IMAD.MOV.U32 R3, RZ, RZ, RZ ;  /* 0x000000ffff037224 */ /* 0x000fe200078e00ff */
[----:B--2---:R-:W-:Y:S01]  /*1520*/  I2FP.F32.U32 R2, R2 ;  /* 0x0000000200027245 */ /* 0x004fe20000201000 */
[----:B------:R-:W-:Y:S06]  /*1530*/  BRA `(.L_x_9) ;  /* 0x0000000c007c7947 */ /* 0x000fec0003800000 */
.L_x_6:
[----:B------:R-:W-:-:S13]  /*1540*/  ISETP.NE.AND P0, PT, R2, 0x2, PT ;  /* 0x000000020200780c */ /* 0x000fda0003f05270 */
[----:B------:R-:W-:Y:S05]  /*1550*/  @!P0 BRA `(.L_x_10) ;  /* 0x0000000000308947 */ /* 0x000fea0003800000 */
[----:B------:R-:W-:-:S13]  /*1560*/  ISETP.NE.AND P0, PT, R2, 0x3, PT ;  /* 0x000000030200780c */ /* 0x000fda0003f05270 */
[----:B------:R-:W-:Y:S05]  /*1570*/  @!P0 BRA `(.L_x_11) ;  /* 0x0000000000188947 */ /* 0x000fea0003800000 */
[----:B------:R-:W-:-:S13]  /*1580*/  ISETP.NE.AND P0, PT, R2, 0x4, PT ;  /* 0x000000040200780c */ /* 0x000fda0003f05270 */
[----:B------:R-:W-:Y:S05]  /*1590*/  @P0 BRA `(.L_x_8) ;  /* 0x0000000c00000947 */ /* 0x000fea0003800000 */
[----:B------:R-:W2:Y:S01]  /*15a0*/  LDG.E.64 R4, desc[UR36][R4.64] ;  /* 0x0000002404047981 */ /* 0x000ea2000c1e1b00 */
[----:B------:R-:W-:Y:S01]  /*15b0*/  IMAD.MOV.U32 R3, RZ, RZ, RZ ;  /* 0x000000ffff037224 */ /* 0x000fe200078e00ff */
[----:B--2---:R4:W0:Y:S01]  /*15c0*/  I2F.S64 R2, R4 ;  /* 0x0000000400027312 */ /* 0x0048220000301400 */
[----:B------:R-:W-:Y:S05]  /*15d0*/  BRA `(.L_x_9) ;  /* 0x0000000c00547947 */ /* 0x000fea0003800000 */
.L_x_11:
[----:B------:R-:W2:Y:S01]  /*15e0*/  LDG.E R2, desc[UR36][R4.64] ;  /* 0x0000002404027981 */ /* 0x000ea2000c1e1900 */
[----:B------:R-:W-:Y:S02]  /*15f0*/  MOV R3, RZ ;  /* 0x000000ff00037202 */ /* 0x000fe40000000f00 */
[----:B--2---:R-:W-:Y:S01]  /*1600*/  I2FP.F32.S32 R2, R2 ;  /* 0x0000000200027245 */ /* 0x004fe20000201400 */
[----:B------:R-:W-:Y:S06]  /*1610*/  BRA `(.L_x_9) ;  /* 0x0000000c00447947 */ /* 0x000fec0003800000 */
.L_x_10:
[----:B------:R-:W2:Y:S01]  /*1620*/  LDG.E.U16 R2, desc[UR36][R4.64] ;  /* 0x0000002404027981 */ /* 0x000ea2000c1e1500 */
[----:B------:R-:W-:Y:S01]  /*1630*/  IMAD.MOV.U32 R3, RZ, RZ, RZ ;  /* 0x000000ffff037224 */ /* 0x000fe200078e00ff */
[----:B--2---:R-:W0:Y:S01]  /*1640*/  I2F.S16 R2, R2 ;  /* 0x0000000200027306 */ /* 0x004e220000101400 */
[----:B------:R-:W-:Y:S05]  /*1650*/  BRA `(.L_x_9) ;  /* 0x0000000c00347947 */ /* 0x000fea0003800000 */
.L_x_5:
[----:B------:R-:W-:-:S13]  /*1660*/  ISETP.GT.AND P0, PT, R2, 0x6, PT ;  /* 0x000000060200780c */ /* 0x000fda0003f04270 */
[----:B------:R-:W-:Y:S05]  /*1670*/  @P0 BRA `(.L_x_12) ;  /* 0x00000000002c0947 */ /* 0x000fea0003800000 */
[----:B------:R-:W-:-:S13]  /*1680*/  ISETP.NE.AND P0, PT, R2, 0x5, PT ;  /* 0x000000050200780c */ /* 0x000fda0003f05270 */
[----:B------:R-:W-:Y:S05]  /*1690*/  @!P0 BRA `(.L_x_13) ;  /* 0x0000000000148947 */ /* 0x000fea0003800000 */
[----:B------:R-:W-:-:S13]  /*16a0*/  ISETP.NE.AND P0, PT, R2, 0x6, PT ;  /* 0x000000060200780c */ /* 0x000fda0003f05270 */
[----:B------:R-:W-:Y:S05]  /*16b0*/  @P0 BRA `(.L_x_8) ;  /* 0x0000000800b80947 */ /* 0x000fea0003800000 */
[----:B------:R2:W5:Y:S01]  /*16c0*/  LDG.E R2, desc[UR36][R4.64] ;  /* 0x0000002404027981 */ /* 0x000562000c1e1900 */
[----:B------:R-:W-:Y:S01]  /*16d0*/  IMAD.MOV.U32 R3, RZ, RZ, RZ ;  /* 0x000000ffff037224 */ /* 0x000fe200078e00ff */
[----:B------:R-:W-:Y:S06]  /*16e0*/  BRA `(.L_x_9) ;  /* 0x0000000c00107947 */ /* 0x000fec0003800000 */
.L_x_13:
[----:B------:R-:W2:Y:S01]  /*16f0*/  LDG.E.U16 R2, desc[UR36][R4.64] ;  /* 0x0000002404027981 */ /* 0x000ea2000c1e1500 */
[----:B------:R-:W-:Y:S02]  /*1700*/  IMAD.MOV.U32 R3, RZ, RZ, RZ ;  /* 0x000000ffff037224 */ /* 0x000fe400078e00ff */
[----:B--2---:R-:W-:Y:S01]  /*1710*/  HADD2.F32 R2, -RZ, R2.H0_H0 ;  /* 0x20000002ff027230 */ /* 0x004fe20000004100 */
[----:B------:R-:W-:Y:S06]  /*1720*/  BRA `(.L_x_9) ;  /* 0x0000000c00007947 */ /* 0x000fec0003800000 */
.L_x_12:
[----:B------:R-:W-:-:S13]  /*1730*/  ISETP.NE.AND P0, PT, R2, 0x7, PT ;  /* 0x000000070200780c */ /* 0x000fda0003f05270 */
[----:B------:R-:W-:Y:S05]  /*1740*/  @!P0 BRA `(.L_x_14) ;  /* 0x0000000000288947 */ /* 0x000fea0003800000 */
[----:B------:R-:W-:-:S13]  /*1750*/  ISETP.NE.AND P0, PT, R2, 0x8, PT ;  /* 0x000000080200780c */ /* 0x000fda0003f05270 */
[----:B------:R-:W-:Y:S05]  /*1760*/  @!P0 BRA `(.L_x_15) ;  /* 0x0000000000108947 */ /* 0x000fea0003800000 */
[----:B------:R-:W-:-:S13]  /*1770*/  ISETP.NE.AND P0, PT, R2, 0x9, PT ;  /* 0x000000090200780c */ /* 0x000fda0003f05270 */
[----:B------:R-:W-:Y:S05]  /*1780*/  @P0 BRA `(.L_x_8) ;  /* 0x0000000800840947 */ /* 0x000fea0003800000 */
[----:B------:R3:W5:Y:S01]  /*1790*/  LDG.E.64 R2, desc[UR36][R4.64] ;  /* 0x0000002404027981 */ /* 0x000762000c1e1b00 */
[----:B------:R-:W-:Y:S05]  /*17a0*/  BRA `(.L_x_9) ;  /* 0x0000000800e07947 */ /* 0x000fea0003800000 */
.L_x_15:
[----:B------:R-:W2:Y:S02]  /*17b0*/  LDG.E R2, desc[UR36][R4.64] ;  /* 0x0000002404027981 */ /* 0x000ea4000c1e1900 */
[--C-:B--2---:R-:W-:Y:S02]  /*17c0*/  HADD2.F32 R3, -RZ, R2.reuse.H1_H1 ;  /* 0x30000002ff037230 */ /* 0x104fe40000004100 */
[----:B------:R-:W-:Y:S01]  /*17d0*/  HADD2.F32 R2, -RZ, R2.H0_H0 ;  /* 0x20000002ff027230 */ /* 0x000fe20000004100 */
[----:B------:R-:W-:Y:S06]  /*17e0*/  BRA `(.L_x_9) ;  /* 0x0000000800d07947 */ /* 0x000fec0003800000 */
.L_x_14:
[----:B------:R-:W2:Y:S01]  /*17f0*/  LDG.E.64 R4, desc[UR36][R4.64] ;  /* 0x0000002404047981 */ /* 0x000ea2000c1e1b00 */
[----:B------:R-:W-:Y:S01]  /*1800*/  UMOV UR4, 0xf0000000 ;  /* 0xf000000000047882 */ /* 0x000fe20000000000 */
[----:B------:R-:W-:Y:S01]  /*1810*/  UMOV UR5, 0x380fffff ;  /* 0x380fffff00057882 */ /* 0x000fe20000000000 */
[----:B------:R-:W-:Y:S01]  /*1820*/  IMAD.MOV.U32 R3, RZ, RZ, RZ ;  /* 0x000000ffff037224 */ /* 0x000fe200078e00ff */
[----:B--2---:R-:W0:Y:S01]  /*1830*/  F2F.F32.F64 R2, R4 ;  /* 0x0000000400027310 */ /* 0x004e220000301000 */
[----:B------:R-:W-:-:S14]  /*1840*/  DSETP.GEU.AND P0, PT, |R4|, UR4, PT ;  /* 0x0000000404007e2a */ /* 0x000fdc000bf0e200 */
[----:B0-----:R-:W-:Y:S01]  /*1850*/  @!P0 FMUL R2, R2, 1.175494350822287508e-38 ;  /* 0x0080000002028820 */ /* 0x001fe20000400000 */
[----:B------:R-:W-:Y:S06]  /*1860*/  BRA `(.L_x_9) ;  /* 0x0000000800b07947 */ /* 0x000fec0003800000 */
.L_x_4:
[----:B------:R-:W-:-:S13]  /*1870*/  ISETP.GT.AND P0, PT, R2, 0x18, PT ;  /* 0x000000180200780c */ /* 0x000fda0003f04270 */
[----:B------:R-:W-:Y:S05]  /*1880*/  @P0 BRA `(.L_x_16) ;  /* 0x0000000400080947 */ /* 0x000fea0003800000 */
[----:B------:R-:W-:-:S13]  /*1890*/  ISETP.GT.AND P0, PT, R2, 0xe, PT ;  /* 0x0000000e0200780c */ /* 0x000fda0003f04270 */
[----:B------:R-:W-:Y:S05]  /*18a0*/  @P0 BRA `(.L_x_17) ;  /* 0x00000000004c0947 */ /* 0x000fea0003800000 */
[----:B------:R-:W-:-:S13]  /*18b0*/  ISETP.NE.AND P0, PT, R2, 0xa, PT ;  /* 0x0000000a0200780c */ /* 0x000fda0003f05270 */
[----:B------:R-:W-:Y:S05]  /*18c0*/  @!P0 BRA `(.L_x_18) ;  /* 0x00000000001c8947 */ /* 0x000fea0003800000 */
[----:B------:R-:W-:-:S13]  /*18d0*/  ISETP.NE.AND P0, PT, R2, 0xb, PT ;  /* 0x0000000b0200780c */ /* 0x000fda0003f05270 */
[----:B------:R-:W-:Y:S05]  /*18e0*/  @P0 BRA `(.L_x_8) ;  /* 0x00000008002c0947 */ /* 0x000fea0003800000 */
[----:B------:R-:W2:Y:S01]  /*18f0*/  LDG.E.U8 R4, desc[UR36][R4.64] ;  /* 0x0000002404047981 */ /* 0x000ea2000c1e1100 */
[----:B------:R-:W-:Y:S01]  /*1900*/  IMAD.MOV.U32 R3, RZ, RZ, RZ ;  /* 0x000000ffff037224 */ /* 0x000fe200078e00ff */
[----:B--2---:R-:W-:-:S04]  /*1910*/  ISETP.NE.AND P0, PT, R4, RZ, PT ;  /* 0x000000ff0400720c */ /* 0x004fc80003f05270 */
[----:B------:R-:W-:Y:S01]  /*1920*/  FSEL R2, RZ, 1, !P0 ;  /* 0x3f800000ff027808 */ /* 0x000fe20004000000 */
[----:B------:R-:W-:Y:S08]  /*1930*/  BRA `(.L_x_9) ;  /* 0x00000008007c7947 */ /* 0x000ff00003800000 */
.L_x_18:
[----:B------:R-:W2:Y:S01]  /*1940*/  LDG.E.128 R4, desc[UR36][R4.64] ;  /* 0x0000002404047981 */ /* 0x000ea2000c1e1d00 */
[----:B------:R-:W-:Y:S01]  /*1950*/  UMOV UR4, 0xf0000000 ;  /* 0xf000000000047882 */ /* 0x000fe20000000000 */
[----:B------:R-:W-:Y:S01]  /*1960*/  UMOV UR5, 0x380fffff ;  /* 0x380fffff00057882 */ /* 0x000fe20000000000 */
[----:B--2---:R-:W0:Y:S01]  /*1970*/  F2F.F32.F64 R3, R6 ;  /* 0x0000000600037310 */ /* 0x004e220000301000 */
[----:B------:R-:W-:Y:S02]  /*1980*/  DSETP.GEU.AND P0, PT, |R6|, UR4, PT ;  /* 0x0000000406007e2a */ /* 0x000fe4000bf0e200 */
[----:B------:R-:W-:-:S05]  /*1990*/  DSETP.GEU.AND P1, PT, |R4|, UR4, PT ;  /* 0x0000000404007e2a */ /* 0x000fca000bf2e200 */
[----:B------:R-:W1:Y:S07]  /*19a0*/  F2F.F32.F64 R2, R4 ;  /* 0x0000000400027310 */ /* 0x000e6e0000301000 */
[----:B0-----:R-:W-:Y:S02]  /*19b0*/  @!P0 FMUL R3, R3, 1.175494350822287508e-38 ;  /* 0x0080000003038820 */ /* 0x001fe40000400000 */
[----:B-1----:R-:W-:Y:S01]  /*19c0*/  @!P1 FMUL R2, R2, 1.175494350822287508e-38 ;  /* 0x0080000002029820 */ /* 0x002fe20000400000 */
[----:B------:R-:W-:Y:S06]  /*19d0*/  BRA `(.L_x_9) ;  /* 0x0000000800547947 */ /* 0x000fec0003800000 */
.L_x_17:
[----:B------:R-:W-:-:S13]  /*19e0*/  ISETP.NE.AND P0, PT, R2, 0xf, PT ;  /* 0x0000000f0200780c */ /* 0x000fda0003f05270 */
[----:B------:R-:W-:Y:S05]  /*19f0*/  @!P0 BRA `(.L_x_19) ;  /* 0x00000000009c8947 */ /* 0x000fea0003800000 */
[----:B------:R-:W-:-:S13]  /*1a00*/  ISETP.NE.AND P0, PT, R2, 0x17, PT ;  /* 0x000000170200780c */ /* 0x000fda0003f05270 */
[----:B------:R-:W-:Y:S05]  /*1a10*/  @!P0 BRA `(.L_x_20) ;  /* 0x00000000005c8947 */ /* 0x000fea0003800000 */
[----:B------:R-:W-:-:S13]  /*1a20*/  ISETP.NE.AND P0, PT, R2, 0x18, PT ;  /* 0x000000180200780c */ /* 0x000fda0003f05270 */
[----:B------:R-:W-:Y:S05]  /*1a30*/  @P0 BRA `(.L_x_8) ;  /* 0x0000000400d80947 */ /* 0x000fea0003800000 */
[----:B------:R-:W2:Y:S01]  /*1a40*/  LDG.E.U8 R2, desc[UR36][R4.64] ;  /* 0x0000002404027981 */ /* 0x000ea2000c1e1100 */
[----:B------:R-:W-:Y:S02]  /*1a50*/  IMAD.MOV.U32 R8, RZ, RZ, -0x800000 ;  /* 0xff800000ff087424 */ /* 0x000fe400078e00ff */
[----:B--2---:R-:W-:-:S05]  /*1a60*/  IMAD.SHL.U32 R2, R2, 0x1000000, RZ ;  /* 0x0100000002027824 */ /* 0x004fca00078e00ff */
[----:B------:R-:W-:-:S04]  /*1a70*/  LOP3.LUT R0, R2, 0x7f000000, RZ, 0xc0, !PT ;  /* 0x7f00000002007812 */ /* 0x000fc800078ec0ff */
[----:B------:R-:W0:Y:S01]  /*1a80*/  FLO.U32 R3, R0 ;  /* 0x0000000000037300 */ /* 0x000e2200000e0000 */
[----:B------:R-:W-:-:S05]  /*1a90*/  VIADD R6, R0, 0x1000000 ;  /* 0x0100000000067836 */ /* 0x000fca0000000000 */
[----:B------:R-:W-:Y:S02]  /*1aa0*/  SHF.R.S32.HI R6, RZ, 0x8, R6 ;  /* 0x00000008ff067819 */ /* 0x000fe40000011406 */
[----:B0-----:R-:W-:-:S04]  /*1ab0*/  IADD3 R3, -R3, 0x1f, RZ ;  /* 0x0000001f03037810 */ /* 0x001fc80007ffe1ff */
[C---:B------:R-:W-:Y:S01]  /*1ac0*/  ISETP.GT.U32.AND P0, PT, R3.reuse, 0x4, PT ;  /* 0x000000040300780c */ /* 0x040fe20003f04070 */
[----:B------:R-:W-:-:S05]  /*1ad0*/  VIADD R3, R3, 0xfffffffc ;  /* 0xfffffffc03037836 */ /* 0x000fca0000000000 */
[----:B------:R-:W-:-:S04]  /*1ae0*/  SEL R3, R3, RZ, P0 ;  /* 0x000000ff03037207 */ /* 0x000fc80000000000 */
[C---:B------:R-:W-:Y:S01]  /*1af0*/  SHF.L.U32 R4, R0.reuse, R3, RZ ;  /* 0x0000000300047219 */ /* 0x040fe200000006ff */
[----:B------:R-:W-:Y:S02]  /*1b00*/  IMAD R7, R3, R8, 0x3c000000 ;  /* 0x3c00000003077424 */ /* 0x000fe400078e0208 */
[----:B------:R-:W-:-:S03]  /*1b10*/  VIADD R3, R0, 0xffffffff ;  /* 0xffffffff00037836 */ /* 0x000fc60000000000 */
[----:B------:R-:W-:Y:S02]  /*1b20*/  LEA.HI R7, R4, R7, RZ, 0x1c ;  /* 0x0000000704077211 */ /* 0x000fe400078fe0ff */
[----:B------:R-:W-:Y:S02]  /*1b30*/  SHF.R.S32.HI R3, RZ, 0x1f, R3 ;  /* 0x0000001fff037819 */ /* 0x000fe40000011403 */
[----:B------:R-:W-:-:S04]  /*1b40*/  LOP3.LUT R6, R7, 0x7f800000, R6, 0xf8, !PT ;  /* 0x7f80000007067812 */ /* 0x000fc800078ef806 */
[----:B------:R-:W-:Y:S01]  /*1b50*/  LOP3.LUT R5, R6, R3, RZ, 0x30, !PT ;  /* 0x0000000306057212 */ /* 0x000fe200078e30ff */
[----:B------:R-:W-:-:S03]  /*1b60*/  IMAD.MOV.U32 R3, RZ, RZ, RZ ;  /* 0x000000ffff037224 */ /* 0x000fc600078e00ff */
[----:B------:R-:W-:Y:S01]  /*1b70*/  LOP3.LUT R2, R5, 0x80000000, R2, 0xf8, !PT ;  /* 0x8000000005027812 */ /* 0x000fe200078ef802 */
[----:B------:R-:W-:Y:S06]  /*1b80*/  BRA `(.L_x_9) ;  /* 0x0000000400e87947 */ /* 0x000fec0003800000 */
.L_x_20:
[----:B------:R-:W2:Y:S01]  /*1b90*/  LDG.E.U8 R4, desc[UR36][R4.64] ;  /* 0x0000002404047981 */ /* 0x000ea2000c1e1100 */
[----:B------:R-:W-:Y:S02]  /*1ba0*/  IMAD.MOV.U32 R3, RZ, RZ, RZ ;  /* 0x000000ffff037224 */ /* 0x000fe400078e00ff */
[C---:B--2---:R-:W-:Y:S02]  /*1bb0*/  IMAD.SHL.U32 R0, R4.reuse, 0x2000000, RZ ;  /* 0x0200000004007824 */ /* 0x044fe400078e00ff */
[----:B------:R-:W-:-:S03]  /*1bc0*/  IMAD.SHL.U32 R7, R4, 0x1000000, RZ ;  /* 0x0100000004077824 */ /* 0x000fc600078e00ff */
[----:B------:R-:W-:-:S13]  /*1bd0*/  ISETP.GE.U32.AND P0, PT, R0, 0x8000000, PT ;  /* 0x080000000000780c */ /* 0x000fda0003f06070 */
[C---:B------:R-:W-:Y:S02]  /*1be0*/  @!P0 IMAD.SHL.U32 R0, R4.reuse, 0x100, RZ ;  /* 0x0000010004008824 */ /* 0x040fe400078e00ff */
[----:B------:R-:W-:-:S03]  /*1bf0*/  @P0 IMAD.SHL.U32 R2, R4, 0x200000, RZ ;  /* 0x0020000004020824 */ /* 0x000fc600078e00ff */
[----:B------:R-:W-:Y:S02]  /*1c00*/  @!P0 LOP3.LUT R0, R0, 0x7f00, RZ, 0xc0, !PT ;  /* 0x00007f0000008812 */ /* 0x000fe400078ec0ff */
[----:B------:R-:W-:Y:S02]  /*1c10*/  @P0 LOP3.LUT R2, R2, 0x70000000, RZ, 0xfc, !PT ;  /* 0x7000000002020812 */ /* 0x000fe400078efcff */
[----:B------:R-:W-:-:S03]  /*1c20*/  @!P0 LOP3.LUT R0, R0, 0x3f000000, RZ, 0xfc, !PT ;  /* 0x3f00000000008812 */ /* 0x000fc600078efcff */
[----:B------:R-:W-:Y:S02]  /*1c30*/  @P0 FMUL.FTZ R2, R2, 1.9259299443872358531e-34 ;  /* 0x0780000002020820 */ /* 0x000fe40000410000 */
[----:B------:R-:W-:-:S05]  /*1c40*/  @!P0 FADD.FTZ R2, R0, -0.5 ;  /* 0xbf00000000028421 */ /* 0x000fca0000010000 */
[----:B------:R-:W-:Y:S01]  /*1c50*/  LOP3.LUT R2, R2, 0x80000000, R7, 0xf8, !PT ;  /* 0x8000000002027812 */ /* 0x000fe200078ef807 */
[----:B------:R-:W-:Y:S06]  /*1c60*/  BRA `(.L_x_9) ;  /* 0x0000000400b07947 */ /* 0x000fec0003800000 */
.L_x_19:
[----:B------:R-:W2:Y:S01]  /*1c70*/  LDG.E.U16 R2, desc[UR36][R4.64] ;  /* 0x0000002404027981 */ /* 0x000ea2000c1e1500 */
[----:B------:R-:W-:Y:S02]  /*1c80*/  IMAD.MOV.U32 R3, RZ, RZ, RZ ;  /* 0x000000ffff037224 */ /* 0x000fe400078e00ff */
[----:B--2---:R-:W-:Y:S01]  /*1c90*/  IMAD.U32 R2, R2, 0x10000, RZ ;  /* 0x0001000002027824 */ /* 0x004fe200078e00ff */
[----:B------:R-:W-:Y:S06]  /*1ca0*/  BRA `(.L_x_9) ;  /* 0x0000000400a07947 */ /* 0x000fec0003800000 */
.L_x_16:
[----:B------:R-:W-:-:S13]  /*1cb0*/  ISETP.GT.AND P0, PT, R2, 0x1b, PT ;  /* 0x0000001b0200780c */ /* 0x000fda0003f04270 */
[----:B------:R-:W-:Y:S05]  /*1cc0*/  @P0 BRA `(.L_x_21) ;  /* 0x0000000000f00947 */ /* 0x000fea0003800000 */
[----:B------:R-:W-:-:S13]  /*1cd0*/  ISETP.NE.AND P0, PT, R2, 0x19, PT ;  /* 0x000000190200780c */ /* 0x000fda0003f05270 */
[----:B------:R-:W-:Y:S05]  /*1ce0*/  @!P0 BRA `(.L_x_22) ;  /* 0x0000000000848947 */ /* 0x000fea0003800000 */
[----:B------:R-:W-:-:S13]  /*1cf0*/  ISETP.NE.AND P0, PT, R2, 0x1a, PT ;  /* 0x0000001a0200780c */ /* 0x000fda0003f05270 */
[----:B------:R-:W-:Y:S05]  /*1d00*/  @!P0 BRA `(.L_x_23) ;  /* 0x0000000000188947 */ /* 0x000fea0003800000 */
[----:B------:R-:W-:-:S13]  /*1d10*/  ISETP.NE.AND P0, PT, R2, 0x1b, PT ;  /* 0x0000001b0200780c */ /* 0x000fda0003f05270 */
[----:B------:R-:W-:Y:S05]  /*1d20*/  @P0 BRA `(.L_x_8) ;  /* 0x00000004001c0947 */ /* 0x000fea0003800000 */
[----:B------:R-:W2:Y:S01]  /*1d30*/  LDG.E.U16 R2, desc[UR36][R4.64] ;  /* 0x0000002404027981 */ /* 0x000ea2000c1e1500 */
[----:B------:R-:W-:Y:S01]  /*1d40*/  IMAD.MOV.U32 R3, RZ, RZ, RZ ;  /* 0x000000ffff037224 */ /* 0x000fe200078e00ff */
[----:B--2---:R-:W-:Y:S01]  /*1d50*/  I2FP.F32.U32 R2, R2 ;  /* 0x0000000200027245 */ /* 0x004fe20000201000 */
[----:B------:R-:W-:Y:S06]  /*1d60*/  BRA `(.L_x_9) ;  /* 0x0000000400707947 */ /* 0x000fec0003800000 */
.L_x_23:
[----:B------:R-:W2:Y:S01]  /*1d70*/  LDG.E.U8 R5, desc[UR36][R4.64] ;  /* 0x0000002404057981 */ /* 0x000ea2000c1e1100 */
[----:B------:R-:W-:Y:S02]  /*1d80*/  CS2R R2, SRZ ;  /* 0x0000000000027805 */ /* 0x000fe4000001ff00 */
[----:B--2---:R-:W-:-:S13]  /*1d90*/  ISETP.NE.AND P0, PT, R5, RZ, PT ;  /* 0x000000ff0500720c */ /* 0x004fda0003f05270 */
[----:B------:R-:W-:Y:S05]  /*1da0*/  @!P0 BRA `(.L_x_9) ;  /* 0x0000000400608947 */ /* 0x000fea0003800000 */
[----:B------:R-:W-:-:S13]  /*1db0*/  ISETP.NE.AND P0, PT, R5, 0x80, PT ;  /* 0x000000800500780c */ /* 0x000fda0003f05270 */
[----:B------:R-:W-:Y:S01]  /*1dc0*/  @!P0 IMAD.MOV.U32 R2, RZ, RZ, 0x7f800001 ;  /* 0x7f800001ff028424 */ /* 0x000fe200078e00ff */
[----:B------:R-:W-:Y:S06]  /*1dd0*/  @!P0 BRA `(.L_x_9) ;  /* 0x0000000400548947 */ /* 0x000fec0003800000 */
[C---:B------:R-:W-:Y:S01]  /*1de0*/  LOP3.LUT P0, R0, R5.reuse, 0x78, RZ, 0xc0, !PT ;  /* 0x0000007805007812 */ /* 0x040fe2000780c0ff */
[----:B------:R-:W-:Y:S01]  /*1df0*/  BSSY B0, `(.L_x_24) ;  /* 0x000000c000007945 */ /* 0x000fe20003800000 */
[----:B------:R-:W-:Y:S02]  /*1e00*/  SHF.R.U32.HI R4, RZ, 0x7, R5 ;  /* 0x00000007ff047819 */ /* 0x000fe40000011605 */
[----:B------:R-:W-:Y:S02]  /*1e10*/  LOP3.LUT R2, R5, 0x7, RZ, 0xc0, !PT ;  /* 0x0000000705027812 */ /* 0x000fe400078ec0ff */
[----:B------:R-:W-:Y:S01]  /*1e20*/  SHF.R.U32.HI R0, RZ, 0x3, R0 ;  /* 0x00000003ff007819 */ /* 0x000fe20000011600 */
[----:B------:R-:W-:-:S06]  /*1e30*/  IMAD.U32 R6, R4, -0x80000000, RZ ;  /* 0x8000000004067824 */ /* 0x000fcc00078e00ff */
[----:B------:R-:W-:Y:S05]  /*1e40*/  @P0 BRA `(.L_x_25) ;  /* 0x0000000000180947 */ /* 0x000fea0003800000 */
[----:B------:R-:W0:Y:S02]  /*1e50*/  FLO.U32 R4, R2 ;  /* 0x0000000200047300 */ /* 0x000e2400000e0000 */
[----:B0-----:R-:W-:-:S04]  /*1e60*/  IADD3 R5, -R4, 0x1f, RZ ;  /* 0x0000001f04057810 */ /* 0x001fc80007ffe1ff */
[----:B------:R-:W-:Y:S01]  /*1e70*/  IADD3 R0, R0, 0x1d, -R5 ;  /* 0x0000001d00007810 */ /* 0x000fe20007ffe805 */
[----:B------:R-:W-:-:S05]  /*1e80*/  VIADD R7, R5, 0xffffffe4 ;  /* 0xffffffe405077836 */ /* 0x000fca0000000000 */
[----:B------:R-:W-:-:S04]  /*1e90*/  SHF.L.U32 R7, R2, R7, RZ ;  /* 0x0000000702077219 */ /* 0x000fc800000006ff */
[----:B------:R-:W-:-:S07]  /*1ea0*/  LOP3.LUT R2, R7, 0x7, RZ, 0xc0, !PT ;  /* 0x0000000707027812 */ /* 0x000fce00078ec0ff */
.L_x_25:
[----:B------:R-:W-:Y:S05]  /*1eb0*/  BSYNC B0 ;  /* 0x0000000000007941 */ /* 0x000fea0003800000 */
.L_x_24:
[----:B------:R-:W-:Y:S01]  /*1ec0*/  IMAD.SHL.U32 R2, R2, 0x100000, RZ ;  /* 0x0010000002027824 */ /* 0x000fe200078e00ff */
[----:B------:R-:W-:-:S04]  /*1ed0*/  LEA R5, R0, 0x3b800000, 0x17 ;  /* 0x3b80000000057811 */ /* 0x000fc800078eb8ff */
[----:B------:R-:W-:Y:S01]  /*1ee0*/  LOP3.LUT R2, R5, R2, R6, 0xfe, !PT ;  /* 0x0000000205027212 */ /* 0x000fe200078efe06 */
[----:B------:R-:W-:Y:S06]  /*1ef0*/  BRA `(.L_x_9) ;  /* 0x00000004000c7947 */ /* 0x000fec0003800000 */
.L_x_22:
        /* <DEDUP_REMOVED lines=20> */
.L_x_27:
[----:B------:R-:W-:Y:S05]  /*2040*/  BSYNC B0 ;  /* 0x0000000000007941 */ /* 0x000fea0003800000 */
.L_x_26:
[----:B------:R-:W-:Y:S01]  /*2050*/  IMAD.SHL.U32 R2, R2, 0x200000, RZ ;  /* 0x0020000002027824 */ /* 0x000fe200078e00ff */
[----:B------:R-:W-:-:S04]  /*2060*/  LEA R5, R0, 0x37800000, 0x17 ;  /* 0x3780000000057811 */ /* 0x000fc800078eb8ff */
[----:B------:R-:W-:Y:S01]  /*2070*/  LOP3.LUT R2, R5, R2, R6, 0xfe, !PT ;  /* 0x0000000205027212 */ /* 0x000fe200078efe06 */
[----:B------:R-:W-:Y:S06]  /*2080*/  BRA `(.L_x_9) ;  /* 0x0000000000a87947 */ /* 0x000fec0003800000 */
.L_x_21:
[----:B------:R-:W-:-:S13]  /*2090*/  ISETP.NE.AND P0, PT, R2, 0x1c, PT ;  /* 0x0000001c0200780c */ /* 0x000fda0003f05270 */
[----:B------:R-:W-:Y:S05]  /*20a0*/  @!P0 BRA `(.L_x_28) ;  /* 0x0000000000948947 */ /* 0x000fea0003800000 */
[----:B------:R-:W-:-:S13]  /*20b0*/  ISETP.NE.AND P0, PT, R2, 0x1d, PT ;  /* 0x0000001d0200780c */ /* 0x000fda0003f05270 */
[----:B------:R-:W-:Y:S05]  /*20c0*/  @!P0 BRA `(.L_x_29) ;  /* 0x00000000007c8947 */ /* 0x000fea0003800000 */
[----:B------:R-:W-:-:S13]  /*20d0*/  ISETP.NE.AND P0, PT, R2, 0x2c, PT ;  /* 0x0000002c0200780c */ /* 0x000fda0003f05270 */
[----:B------:R-:W-:Y:S05]  /*20e0*/  @P0 BRA `(.L_x_8) ;  /* 0x00000000002c0947 */ /* 0x000fea0003800000 */
[----:B------:R-:W2:Y:S01]  /*20f0*/  LDG.E.U8 R4, desc[UR36][R4.64] ;  /* 0x0000002404047981 */ /* 0x000ea2000c1e1100 */
[----:B------:R-:W-:Y:S01]  /*2100*/  BSSY B0, `(.L_x_30) ;  /* 0x0000007000007945 */ /* 0x000fe20003800000 */
[----:B------:R-:W-:Y:S01]  /*2110*/  IMAD.MOV.U32 R2, RZ, RZ, 0x400000 ;  /* 0x00400000ff027424 */ /* 0x000fe200078e00ff */
[----:B--2---:R-:W-:-:S13]  /*2120*/  ISETP.NE.AND P0, PT, R4, RZ, PT ;  /* 0x000000ff0400720c */ /* 0x004fda0003f05270 */
[----:B------:R-:W-:Y:S05]  /*2130*/  @!P0 BRA `(.L_x_31) ;  /* 0x00000000000c8947 */ /* 0x000fea0003800000 */
[----:B------:R-:W-:-:S13]  /*2140*/  ISETP.NE.AND P0, PT, R4, 0xff, PT ;  /* 0x000000ff0400780c */ /* 0x000fda0003f05270 */
[----:B------:R-:W-:Y:S01]  /*2150*/  @!P0 MOV R2, 0x7f800001 ;  /* 0x7f80000100028802 */ /* 0x000fe20000000f00 */
[----:B------:R-:W-:-:S07]  /*2160*/  @P0 IMAD.SHL.U32 R2, R4, 0x800000, RZ ;  /* 0x0080000004020824 */ /* 0x000fce00078e00ff */
.L_x_31:
[----:B------:R-:W-:Y:S05]  /*2170*/  BSYNC B0 ;  /* 0x0000000000007941 */ /* 0x000fea0003800000 */
.L_x_30:
[----:B------:R-:W-:Y:S01]  /*2180*/  IMAD.MOV.U32 R3, RZ, RZ, RZ ;  /* 0x000000ffff037224 */ /* 0x000fe200078e00ff */
[----:B------:R-:W-:Y:S06]  /*2190*/  BRA `(.L_x_9) ;  /* 0x0000000000647947 */ /* 0x000fec0003800000 */
.L_x_8:
[----:B------:R-:W-:Y:S01]  /*21a0*/  MOV R2, 0x0 ;  /* 0x0000000000027802 */ /* 0x000fe20000000f00 */
[----:B------:R-:W-:Y:S01]  /*21b0*/  ULDC.64 UR4, c[0x4][0x128] ;  /* 0x01004a0000047ab9 */ /* 0x000fe20000000a00 */
[----:B------:R-:W-:Y:S01]  /*21c0*/  ULDC.64 UR6, c[0x4][0x38] ;  /* 0x01000e0000067ab9 */ /* 0x000fe20000000a00 */
[----:B------:R-:W-:Y:S02]  /*21d0*/  IMAD.U32 R4, RZ, RZ, UR4 ;  /* 0x00000004ff047e24 */ /* 0x000fe4000f8e00ff */
[----:B------:R-:W-:Y:S01]  /*21e0*/  IMAD.U32 R5, RZ, RZ, UR5 ;  /* 0x00000005ff057e24 */ /* 0x000fe2000f8e00ff */
[----:B------:R-:W0:Y:S01]  /*21f0*/  LDC.64 R2, c[0x4][R2] ;  /* 0x0100000002027b82 */ /* 0x000e220000000a00 */
[----:B------:R-:W-:Y:S01]  /*2200*/  ULDC.64 UR4, c[0x4][0x130] ;  /* 0x01004c0000047ab9 */ /* 0x000fe20000000a00 */
[----:B------:R-:W-:Y:S02]  /*2210*/  IMAD.U32 R10, RZ, RZ, UR6 ;  /* 0x00000006ff0a7e24 */ /* 0x000fe4000f8e00ff */
[----:B------:R-:W-:-:S02]  /*2220*/  IMAD.U32 R6, RZ, RZ, UR4 ;  /* 0x00000004ff067e24 */ /* 0x000fc4000f8e00ff */
[----:B------:R-:W-:Y:S02]  /*2230*/  IMAD.U32 R7, RZ, RZ, UR5 ;  /* 0x00000005ff077e24 */ /* 0x000fe4000f8e00ff */
[----:B------:R-:W-:Y:S02]  /*2240*/  IMAD.U32 R11, RZ, RZ, UR7 ;  /* 0x00000007ff0b7e24 */ /* 0x000fe4000f8e00ff */
[----:B------:R-:W-:Y:S02]  /*2250*/  IMAD.MOV.U32 R8, RZ, RZ, 0x4e ;  /* 0x0000004eff087424 */ /* 0x000fe400078e00ff */
[----:B------:R-:W-:Y:S02]  /*2260*/  IMAD.MOV.U32 R12, RZ, RZ, 0x1 ;  /* 0x00000001ff0c7424 */ /* 0x000fe400078e00ff */
[----:B------:R-:W-:-:S07]  /*2270*/  IMAD.MOV.U32 R13, RZ, RZ, RZ ;  /* 0x000000ffff0d7224 */ /* 0x000fce00078e00ff */
[----:B------:R-:W-:-:S07]  /*2280*/  LEPC R20, `(.L_x_32) ;  /* 0x000000001014794e */ /* 0x000fce0000000000 */
[----:B0-----:R-:W-:Y:S05]  /*2290*/  CALL.ABS.NOINC R2 ;  /* 0x0000000002007343 */ /* 0x001fea0003c00000 */
.L_x_32:
[----:B------:R-:W-:Y:S01]  /*22a0*/  CS2R R2, SRZ ;  /* 0x0000000000027805 */ /* 0x000fe2000001ff00 */
[----:B------:R-:W-:Y:S06]  /*22b0*/  BRA `(.L_x_9) ;  /* 0x00000000001c7947 */ /* 0x000fec0003800000 */
.L_x_29:
[----:B------:R-:W2:Y:S01]  /*22c0*/  LDG.E.64 R4, desc[UR36][R4.64] ;  /* 0x0000002404047981 */ /* 0x000ea2000c1e1b00 */
[----:B------:R-:W-:Y:S01]  /*22d0*/  IMAD.MOV.U32 R3, RZ, RZ, RZ ;  /* 0x000000ffff037224 */ /* 0x000fe200078e00ff */
[----:B--2---:R0:W1:Y:S01]  /*22e0*/  I2F.U64 R2, R4 ;  /* 0x0000000400027312 */ /* 0x0040620000301000 */
[----:B------:R-:W-:Y:S05]  /*22f0*/  BRA `(.L_x_9) ;  /* 0x00000000000c7947 */ /* 0x000fea0003800000 */
.L_x_28:
[----:B------:R-:W2:Y:S01]  /*2300*/  LDG.E R2, desc[UR36][R4.64] ;  /* 0x0000002404027981 */ /* 0x000ea2000c1e1900 */
[----:B------:R-:W-:Y:S01]  /*2310*/  IMAD.MOV.U32 R3, RZ, RZ, RZ ;  /* 0x000000ffff037224 */ /* 0x000fe200078e00ff */
[----:B--2---:R-:W-:-:S07]  /*2320*/  I2FP.F32.U32 R2, R2 ;  /* 0x0000000200027245 */ /* 0x004fce0000201000 */
.L_x_9:
[----:B------:R-:W-:Y:S05]  /*2330*/  BSYNC B6 ;  /* 0x0000000000067941 */ /* 0x000fea0003800000 */
.L_x_3:
[----:B0-234-:R-:W0:Y:S01]  /*2340*/  LDC.U8 R4, c[0x0][0x421] ;  /* 0x00010840ff047b82 */ /* 0x01de220000000000 */
[----:B-----5:R-:W-:Y:S01]  /*2350*/  FADD.FTZ R5, -R3, -RZ ;  /* 0x800000ff03057221 */ /* 0x020fe20000010100 */
        /* <DEDUP_REMOVED lines=11> */
[----:B-1----:R-:W0:Y:S02]  /*2410*/  F2I.FTZ.TRUNC.NTZ R3, R2 ;  /* 0x0000000200037305 */ /* 0x002e24000021f100 */
[----:B0-----:R0:W-:Y:S01]  /*2420*/  STG.E.U8 desc[UR36][R16.64], R3 ;  /* 0x0000000310007986 */ /* 0x0011e2000c101124 */
[----:B------:R-:W-:Y:S05]  /*2430*/  BRA `(.L_x_38) ;  /* 0x0000000c00587947 */ /* 0x000fea0003800000 */
.L_x_36:
[----:B-1----:R-:W0:Y:S02]  /*2440*/  F2I.S64.TRUNC R2, R2 ;  /* 0x0000000200027311 */ /* 0x002e24000020d900 */
[----:B0-----:R-:W-:-:S05]  /*2450*/  IMAD.MOV.U32 R5, RZ, RZ, R2 ;  /* 0x000000ffff057224 */ /* 0x001fca00078e0002 */
[----:B------:R0:W-:Y:S01]  /*2460*/  STG.E.U8 desc[UR36][R16.64], R5 ;  /* 0x0000000510007986 */ /* 0x0001e2000c101124 */
[----:B------:R-:W-:Y:S05]  /*2470*/  BRA `(.L_x_38) ;  /* 0x0000000c00487947 */ /* 0x000fea0003800000 */
.L_x_35:
[----:B------:R-:W-:-:S13]  /*2480*/  ISETP.NE.AND P0, PT, R0, 0x2, PT ;  /* 0x000000020000780c */ /* 0x000fda0003f05270 */
[----:B------:R-:W-:Y:S05]  /*2490*/  @!P0 BRA `(.L_x_39) ;  /* 0x0000000000288947 */ /* 0x000fea0003800000 */
[----:B------:R-:W-:-:S13]  /*24a0*/  ISETP.NE.AND P0, PT, R0, 0x3, PT ;  /* 0x000000030000780c */ /* 0x000fda0003f05270 */
[----:B------:R-:W-:Y:S05]  /*24b0*/  @!P0 BRA `(.L_x_40) ;  /* 0x0000000000148947 */ /* 0x000fea0003800000 */
[----:B------:R-:W-:-:S13]  /*24c0*/  ISETP.NE.AND P0, PT, R0, 0x4, PT ;  /* 0x000000040000780c */ /* 0x000fda0003f05270 */
[----:B------:R-:W-:Y:S05]  /*24d0*/  @P0 BRA `(.L_x_37) ;  /* 0x0000000800d80947 */ /* 0x000fea0003800000 */
[----:B-1----:R-:W0:Y:S02]  /*24e0*/  F2I.S64.TRUNC R2, R2 ;  /* 0x0000000200027311 */ /* 0x002e24000020d900 */
[----:B0-----:R0:W-:Y:S01]  /*24f0*/  STG.E.64 desc[UR36][R16.64], R2 ;  /* 0x0000000210007986 */ /* 0x0011e2000c101b24 */
[----:B------:R-:W-:Y:S05]  /*2500*/  BRA `(.L_x_38) ;  /* 0x0000000c00247947 */ /* 0x000fea0003800000 */
.L_x_40:
[----:B-1----:R-:W0:Y:S02]  /*2510*/  F2I.FTZ.TRUNC.NTZ R3, R2 ;  /* 0x0000000200037305 */ /* 0x002e24000021f100 */
[----:B0-----:R0:W-:Y:S01]  /*2520*/  STG.E desc[UR36][R16.64], R3 ;  /* 0x0000000310007986 */ /* 0x0011e2000c101924 */
[----:B------:R-:W-:Y:S05]  /*2530*/  BRA `(.L_x_38) ;  /* 0x0000000c00187947 */ /* 0x000fea0003800000 */
.L_x_39:
[----:B-1----:R-:W0:Y:S02]  /*2540*/  F2I.FTZ.TRUNC.NTZ R3, R2 ;  /* 0x0000000200037305 */ /* 0x002e24000021f100 */
[----:B0-----:R0:W-:Y:S01]  /*2550*/  STG.E.U16 desc[UR36][R16.64], R3 ;  /* 0x0000000310007986 */ /* 0x0011e2000c101524 */
[----:B------:R-:W-:Y:S05]  /*2560*/  BRA `(.L_x_38) ;  /* 0x0000000c000c7947 */ /* 0x000fea0003800000 */
.L_x_34:
[----:B------:R-:W-:-:S13]  /*2570*/  ISETP.GT.AND P0, PT, R0, 0x6, PT ;  /* 0x000000060000780c */ /* 0x000fda0003f04270 */
[----:B------:R-:W-:Y:S05]  /*2580*/  @P0 BRA `(.L_x_41) ;  /* 0x0000000000240947 */ /* 0x000fea0003800000 */
[----:B------:R-:W-:-:S13]  /*2590*/  ISETP.NE.AND P0, PT, R0, 0x5, PT ;  /* 0x000000050000780c */ /* 0x000fda0003f05270 */
[----:B------:R-:W-:Y:S05]  /*25a0*/  @!P0 BRA `(.L_x_42) ;  /* 0x0000000000108947 */ /* 0x000fea0003800000 */
[----:B------:R-:W-:-:S13]  /*25b0*/  ISETP.NE.AND P0, PT, R0, 0x6, PT ;  /* 0x000000060000780c */ /* 0x000fda0003f05270 */
[----:B------:R-:W-:Y:S05]  /*25c0*/  @P0 BRA `(.L_x_37) ;  /* 0x00000008009c0947 */ /* 0x000fea0003800000 */
[----:B-1----:R0:W-:Y:S01]  /*25d0*/  STG.E desc[UR36][R16.64], R2 ;  /* 0x0000000210007986 */ /* 0x0021e2000c101924 */
[----:B------:R-:W-:Y:S05]  /*25e0*/  BRA `(.L_x_38) ;  /* 0x0000000800ec7947 */ /* 0x000fea0003800000 */
.L_x_42:
[----:B-1----:R-:W-:-:S05]  /*25f0*/  F2FP.F16.F32.PACK_AB R2, RZ, R2 ;  /* 0x00000002ff02723e */ /* 0x002fca00000000ff */
[----:B------:R0:W-:Y:S01]  /*2600*/  STG.E.U16 desc[UR36][R16.64], R2 ;  /* 0x0000000210007986 */ /* 0x0001e2000c101524 */
[----:B------:R-:W-:Y:S05]  /*2610*/  BRA `(.L_x_38) ;  /* 0x0000000800e07947 */ /* 0x000fea0003800000 */
.L_x_41:
[----:B------:R-:W-:-:S13]  /*2620*/  ISETP.NE.AND P0, PT, R0, 0x7, PT ;  /* 0x000000070000780c */ /* 0x000fda0003f05270 */
[----:B------:R-:W-:Y:S05]  /*2630*/  @!P0 BRA `(.L_x_43) ;  /* 0x0000000000288947 */ /* 0x000fea0003800000 */
[----:B------:R-:W-:-:S13]  /*2640*/  ISETP.NE.AND P0, PT, R0, 0x8, PT ;  /* 0x000000080000780c */ /* 0x000fda0003f05270 */
[----:B------:R-:W-:Y:S05]  /*2650*/  @!P0 BRA `(.L_x_44) ;  /* 0x0000000000148947 */ /* 0x000fea0003800000 */
[----:B------:R-:W-:-:S13]  /*2660*/  ISETP.NE.AND P0, PT, R0, 0x9, PT ;  /* 0x000000090000780c */ /* 0x000fda0003f05270 */
[----:B------:R-:W-:Y:S05]  /*2670*/  @P0 BRA `(.L_x_37) ;  /* 0x0000000800700947 */ /* 0x000fea0003800000 */
[----:B-1----:R-:W-:-:S05]  /*2680*/  IMAD.MOV.U32 R4, RZ, RZ, R2 ;  /* 0x000000ffff047224 */ /* 0x002fca00078e0002 */
[----:B------:R0:W-:Y:S01]  /*2690*/  STG.E.64 desc[UR36][R16.64], R4 ;  /* 0x0000000410007986 */ /* 0x0001e2000c101b24 */
[----:B------:R-:W-:Y:S05]  /*26a0*/  BRA `(.L_x_38) ;  /* 0x0000000800bc7947 */ /* 0x000fea0003800000 */
.L_x_44:
[----:B-1----:R-:W-:-:S05]  /*26b0*/  F2FP.F16.F32.PACK_AB R3, R5, R2 ;  /* 0x000000020503723e */ /* 0x002fca00000000ff */
[----:B------:R0:W-:Y:S01]  /*26c0*/  STG.E desc[UR36][R16.64], R3 ;  /* 0x0000000310007986 */ /* 0x0001e2000c101924 */
[----:B------:R-:W-:Y:S05]  /*26d0*/  BRA `(.L_x_38) ;  /* 0x0000000800b07947 */ /* 0x000fea0003800000 */
.L_x_43:
[----:B-1----:R-:W-:-:S06]  /*26e0*/  FMUL.FTZ R2, R2, 1 ;  /* 0x3f80000002027820 */ /* 0x002fcc0000410000 */
[----:B------:R-:W0:Y:S02]  /*26f0*/  F2F.F64.F32 R2, R2 ;  /* 0x0000000200027310 */ /* 0x000e240000201800 */
[----:B0-----:R0:W-:Y:S01]  /*2700*/  STG.E.64 desc[UR36][R16.64], R2 ;  /* 0x0000000210007986 */ /* 0x0011e2000c101b24 */
[----:B------:R-:W-:Y:S05]  /*2710*/  BRA `(.L_x_38) ;  /* 0x0000000800a07947 */ /* 0x000fea0003800000 */
.L_x_33:
        /* <DEDUP_REMOVED lines=8> */
[----:B-1----:R-:W-:Y:S02]  /*27a0*/  FSETP.NEU.FTZ.AND P0, PT, R2, RZ, PT ;  /* 0x000000ff0200720b */ /* 0x002fe40003f1d000 */
[----:B------:R-:W-:-:S04]  /*27b0*/  FSETP.NEU.FTZ.AND P1, PT, R3, RZ, PT ;  /* 0x000000ff0300720b */ /* 0x000fc80003f3d000 */
[----:B------:R-:W-:-:S04]  /*27c0*/  PLOP3.LUT P0, PT, P0, P1, PT, 0xa8, 0x0 ;  /* 0x000000000000781c */ /* 0x000fc80000703570 */
[----:B------:R-:W-:-:S05]  /*27d0*/  SEL R3, RZ, 0x1, !P0 ;  /* 0x00000001ff037807 */ /* 0x000fca0004000000 */
[----:B------:R0:W-:Y:S01]  /*27e0*/  STG.E.U8 desc[UR36][R16.64], R3 ;  /* 0x0000000310007986 */ /* 0x0001e2000c101124 */
[----:B------:R-:W-:Y:S05]  /*27f0*/  BRA `(.L_x_38) ;  /* 0x0000000800687947 */ /* 0x000fea0003800000 */
.L_x_47:
[----:B------:R-:W-:Y:S01]  /*2800*/  FMUL.FTZ R6, R3, -1 ;  /* 0xbf80000003067820 */ /* 0x000fe20000410000 */
[----:B-1----:R-:W-:-:S05]  /*2810*/  FMUL.FTZ R4, R2, 1 ;  /* 0x3f80000002047820 */ /* 0x002fca0000410000 */
[----:B------:R-:W-:Y:S08]  /*2820*/  F2F.F64.F32 R6, R6 ;  /* 0x0000000600067310 */ /* 0x000ff00000201800 */
[----:B------:R-:W0:Y:S02]  /*2830*/  F2F.F64.F32 R4, R4 ;  /* 0x0000000400047310 */ /* 0x000e240000201800 */
[----:B0-----:R0:W-:Y:S01]  /*2840*/  STG.E.128 desc[UR36][R16.64], R4 ;  /* 0x0000000410007986 */ /* 0x0011e2000c101d24 */
[----:B------:R-:W-:Y:S05]  /*2850*/  BRA `(.L_x_38) ;  /* 0x0000000800507947 */ /* 0x000fea0003800000 */
.L_x_46:
[----:B------:R-:W-:-:S13]  /*2860*/  ISETP.NE.AND P0, PT, R0, 0xf, PT ;  /* 0x0000000f0000780c */ /* 0x000fda0003f05270 */
[----:B------:R-:W-:Y:S05]  /*2870*/  @!P0 BRA `(.L_x_48) ;  /* 0x0000000000ac8947 */ /* 0x000fea0003800000 */
[----:B------:R-:W-:-:S13]  /*2880*/  ISETP.NE.AND P0, PT, R0, 0x17, PT ;  /* 0x000000170000780c */ /* 0x000fda0003f05270 */
[----:B------:R-:W-:Y:S05]  /*2890*/  @!P0 BRA `(.L_x_49) ;  /* 0x0000000000508947 */ /* 0x000fea0003800000 */
[----:B------:R-:W-:-:S13]  /*28a0*/  ISETP.NE.AND P0, PT, R0, 0x18, PT ;  /* 0x000000180000780c */ /* 0x000fda0003f05270 */
[----:B------:R-:W-:Y:S05]  /*28b0*/  @P0 BRA `(.L_x_37) ;  /* 0x0000000400e00947 */ /* 0x000fea0003800000 */
[C---:B-1----:R-:W-:Y:S01]  /*28c0*/  LOP3.LUT R4, R2.reuse, 0x7fffffff, RZ, 0xc0, !PT ;  /* 0x7fffffff02047812 */ /* 0x042fe200078ec0ff */
[----:B------:R-:W-:Y:S01]  /*28d0*/  BSSY B0, `(.L_x_50) ;  /* 0x000000d000007945 */ /* 0x000fe20003800000 */
[----:B------:R-:W-:Y:S02]  /*28e0*/  LOP3.LUT R0, R2, 0x80000000, RZ, 0xc0, !PT ;  /* 0x8000000002007812 */ /* 0x000fe400078ec0ff */
[----:B------:R-:W-:Y:S02]  /*28f0*/  ISETP.GT.U32.AND P0, PT, R4, 0x43efffff, PT ;  /* 0x43efffff0400780c */ /* 0x000fe40003f04070 */
[----:B------:R-:W-:Y:S01]  /*2900*/  SHF.R.U32.HI R5, RZ, 0x18, R0 ;  /* 0x00000018ff057819 */ /* 0x000fe20000011600 */
[----:B------:R-:W-:-:S10]  /*2910*/  IMAD.MOV.U32 R0, RZ, RZ, 0x7f ;  /* 0x0000007fff007424 */ /* 0x000fd400078e00ff */
[----:B------:R-:W-:Y:S05]  /*2920*/  @P0 BRA `(.L_x_51) ;  /* 0x00000000001c0947 */ /* 0x000fea0003800000 */
[----:B------:R-:W-:-:S13]  /*2930*/  ISETP.GE.U32.AND P0, PT, R4, 0x3c800000, PT ;  /* 0x3c8000000400780c */ /* 0x000fda0003f06070 */
[----:B------:R-:W-:-:S04]  /*2940*/  @P0 SHF.R.U32.HI R0, RZ, 0x14, R2 ;  /* 0x00000014ff000819 */ /* 0x000fc80000011602 */
[----:B------:R-:W-:-:S04]  /*2950*/  @P0 LOP3.LUT R3, R0, 0x1, RZ, 0xc0, !PT ;  /* 0x0000000100030812 */ /* 0x000fc800078ec0ff */
[----:B------:R-:W-:Y:S01]  /*2960*/  @P0 IADD3 R3, R2, 0x407ffff, R3 ;  /* 0x0407ffff02030810 */ /* 0x000fe20007ffe003 */
[----:B------:R-:W-:-:S03]  /*2970*/  @!P0 FADD.FTZ R2, R4, 16384 ;  /* 0x4680000004028421 */ /* 0x000fc60000010000 */
[----:B------:R-:W-:Y:S01]  /*2980*/  @P0 SHF.R.U32.HI R0, RZ, 0x14, R3 ;  /* 0x00000014ff000819 */ /* 0x000fe20000011603 */
[----:B------:R-:W-:-:S07]  /*2990*/  @!P0 VIADD R0, R2, 0xb9800000 ;  /* 0xb980000002008836 */ /* 0x000fce0000000000 */
.L_x_51:
[----:B------:R-:W-:Y:S05]  /*29a0*/  BSYNC B0 ;  /* 0x0000000000007941 */ /* 0x000fea0003800000 */
.L_x_50:
[----:B------:R-:W-:-:S05]  /*29b0*/  LOP3.LUT R5, R0, R5, RZ, 0xfc, !PT ;  /* 0x0000000500057212 */ /* 0x000fca00078efcff */
[----:B------:R0:W-:Y:S01]  /*29c0*/  STG.E.U8 desc[UR36][R16.64], R5 ;  /* 0x0000000510007986 */ /* 0x0001e2000c101124 */
[----:B------:R-:W-:Y:S05]  /*29d0*/  BRA `(.L_x_38) ;  /* 0x0000000400f07947 */ /* 0x000fea0003800000 */
.L_x_49:
[----:B-1----:R-:W-:Y:S01]  /*29e0*/  LOP3.LUT R4, R2, 0x7fffffff, RZ, 0xc0, !PT ;  /* 0x7fffffff02047812 */ /* 0x002fe200078ec0ff */
[----:B------:R-:W-:Y:S03]  /*29f0*/  BSSY B0, `(.L_x_52) ;  /* 0x000000e000007945 */ /* 0x000fe60003800000 */
[----:B------:R-:W-:-:S13]  /*2a00*/  ISETP.GT.U32.AND P0, PT, R4, 0x477fffff, PT ;  /* 0x477fffff0400780c */ /* 0x000fda0003f04070 */
[----:B------:R-:W-:Y:S05]  /*2a10*/  @P0 BRA `(.L_x_53) ;  /* 0x0000000000200947 */ /* 0x000fea0003800000 */
[----:B------:R-:W-:-:S13]  /*2a20*/  ISETP.GE.U32.AND P0, PT, R4, 0x38800000, PT ;  /* 0x388000000400780c */ /* 0x000fda0003f06070 */
[----:B------:R-:W-:-:S04]  /*2a30*/  @P0 SHF.R.U32.HI R0, RZ, 0x15, R2 ;  /* 0x00000015ff000819 */ /* 0x000fc80000011602 */
[----:B------:R-:W-:-:S04]  /*2a40*/  @P0 LOP3.LUT R3, R0, 0x1, RZ, 0xc0, !PT ;  /* 0x0000000100030812 */ /* 0x000fc800078ec0ff */
[----:B------:R-:W-:Y:S01]  /*2a50*/  @P0 IADD3 R0, R2, 0x80fffff, R3 ;  /* 0x080fffff02000810 */ /* 0x000fe20007ffe003 */
[----:B------:R-:W-:-:S03]  /*2a60*/  @!P0 FADD.FTZ R3, R4, 128 ;  /* 0x4300000004038421 */ /* 0x000fc60000010000 */
[----:B------:R-:W-:Y:S01]  /*2a70*/  @P0 SHF.R.U32.HI R0, RZ, 0x15, R0 ;  /* 0x00000015ff000819 */ /* 0x000fe20000011600 */
[----:B------:R-:W-:Y:S01]  /*2a80*/  @!P0 VIADD R0, R3, 0xbd000000 ;  /* 0xbd00000003008836 */ /* 0x000fe20000000000 */
[----:B------:R-:W-:Y:S06]  /*2a90*/  BRA `(.L_x_54) ;  /* 0x00000000000c7947 */ /* 0x000fec0003800000 */
.L_x_53:
[----:B------:R-:W-:Y:S01]  /*2aa0*/  IMAD.MOV.U32 R0, RZ, RZ, 0x7f ;  /* 0x0000007fff007424 */ /* 0x000fe200078e00ff */
[----:B------:R-:W-:-:S04]  /*2ab0*/  ISETP.GT.U32.AND P0, PT, R4, 0x7f800000, PT ;  /* 0x7f8000000400780c */ /* 0x000fc80003f04070 */
[----:B------:R-:W-:-:S09]  /*2ac0*/  SEL R0, R0, 0x7c, P0 ;  /* 0x0000007c00007807 */ /* 0x000fd20000000000 */
.L_x_54:
[----:B------:R-:W-:Y:S05]  /*2ad0*/  BSYNC B0 ;  /* 0x0000000000007941 */ /* 0x000fea0003800000 */
.L_x_52:
[----:B------:R-:W-:-:S04]  /*2ae0*/  LOP3.LUT R2, R2, 0x80000000, RZ, 0xc0, !PT ;  /* 0x8000000002027812 */ /* 0x000fc800078ec0ff */
[----:B------:R-:W-:-:S04]  /*2af0*/  SHF.R.U32.HI R3, RZ, 0x18, R2 ;  /* 0x00000018ff037819 */ /* 0x000fc80000011602 */
[----:B------:R-:W-:-:S05]  /*2b00*/  LOP3.LUT R3, R0, R3, RZ, 0xfc, !PT ;  /* 0x0000000300037212 */ /* 0x000fca00078efcff */
[----:B------:R0:W-:Y:S01]  /*2b10*/  STG.E.U8 desc[UR36][R16.64], R3 ;  /* 0x0000000310007986 */ /* 0x0001e2000c101124 */
[----:B------:R-:W-:Y:S05]  /*2b20*/  BRA `(.L_x_38) ;  /* 0x00000004009c7947 */ /* 0x000fea0003800000 */
.L_x_48:
[----:B-1----:R-:W-:-:S05]  /*2b30*/  F2FP.BF16.F32.PACK_AB R2, RZ, R2 ;  /* 0x00000002ff02723e */ /* 0x002fca00000010ff */
[----:B------:R0:W-:Y:S01]  /*2b40*/  STG.E.U16 desc[UR36][R16.64], R2 ;  /* 0x0000000210007986 */ /* 0x0001e2000c101524 */
[----:B------:R-:W-:Y:S05]  /*2b50*/  BRA `(.L_x_38) ;  /* 0x0000000400907947 */ /* 0x000fea0003800000 */
.L_x_45:
        /* <DEDUP_REMOVED lines=8> */
[----:B-1----:R-:W0:Y:S02]  /*2be0*/  F2I.FTZ.U32.TRUNC.NTZ R3, R2 ;  /* 0x0000000200037305 */ /* 0x002e24000021f000 */
[----:B0-----:R4:W-:Y:S01]  /*2bf0*/  STG.E.U16 desc[UR36][R16.64], R3 ;  /* 0x0000000310007986 */ /* 0x0019e2000c101524 */
[----:B------:R-:W-:Y:S05]  /*2c00*/  BRA `(.L_x_38) ;  /* 0x0000000400647947 */ /* 0x000fea0003800000 */
.L_x_57:
[----:B-1----:R-:W-:Y:S01]  /*2c10*/  LOP3.LUT R3, R2, 0x7fffffff, RZ, 0xc0, !PT ;  /* 0x7fffffff02037812 */ /* 0x002fe200078ec0ff */
[----:B------:R-:W-:Y:S01]  /*2c20*/  BSSY B0, `(.L_x_58) ;  /* 0x0000013000007945 */ /* 0x000fe20003800000 */
[----:B------:R-:W-:Y:S02]  /*2c30*/  IMAD.MOV.U32 R8, RZ, RZ, 0x80 ;  /* 0x00000080ff087424 */ /* 0x000fe400078e00ff */
[----:B------:R-:W-:-:S13]  /*2c40*/  ISETP.GT.U32.AND P0, PT, R3, 0x437fffff, PT ;  /* 0x437fffff0300780c */ /* 0x000fda0003f04070 */
[----:B------:R-:W-:Y:S05]  /*2c50*/  @P0 BRA `(.L_x_59) ;  /* 0x00000000003c0947 */ /* 0x000fea0003800000 */
[----:B------:R-:W-:-:S13]  /*2c60*/  ISETP.GE.U32.AND P0, PT, R3, 0x3c000000, PT ;  /* 0x3c0000000300780c */ /* 0x000fda0003f06070 */
[----:B------:R-:W-:-:S04]  /*2c70*/  @P0 SHF.R.U32.HI R0, RZ, 0x14, R2 ;  /* 0x00000014ff000819 */ /* 0x000fc80000011602 */
[----:B------:R-:W-:-:S04]  /*2c80*/  @P0 LOP3.LUT R5, R0, 0x1, RZ, 0xc0, !PT ;  /* 0x0000000100050812 */ /* 0x000fc800078ec0ff */
[----:B------:R-:W-:-:S04]  /*2c90*/  @P0 IADD3 R0, R2, 0x487ffff, R5 ;  /* 0x0487ffff02000810 */ /* 0x000fc80007ffe005 */
[----:B------:R-:W-:-:S04]  /*2ca0*/  @P0 SHF.R.U32.HI R0, RZ, 0x14, R0 ;  /* 0x00000014ff000819 */ /* 0x000fc80000011600 */
[----:B------:R-:W-:Y:S01]  /*2cb0*/  @P0 LOP3.LUT R0, R0, 0xff, RZ, 0xc0, !PT ;  /* 0x000000ff00000812 */ /* 0x000fe200078ec0ff */
[----:B------:R-:W-:Y:S06]  /*2cc0*/  @P0 BRA `(.L_x_60) ;  /* 0x0000000000100947 */ /* 0x000fec0003800000 */
[----:B------:R-:W-:Y:S01]  /*2cd0*/  FADD.FTZ R0, R3, 8192 ;  /* 0x4600000003007421 */ /* 0x000fe20000010000 */
[----:B------:R-:W-:-:S04]  /*2ce0*/  PRMT R8, RZ, 0x7610, R8 ;  /* 0x00007610ff087816 */ /* 0x000fc80000000008 */
[----:B------:R-:W-:-:S13]  /*2cf0*/  LOP3.LUT P0, R0, R0, 0xff, RZ, 0xc0, !PT ;  /* 0x000000ff00007812 */ /* 0x000fda000780c0ff */
[----:B------:R-:W-:Y:S05]  /*2d00*/  @!P0 BRA `(.L_x_59) ;  /* 0x0000000000108947 */ /* 0x000fea0003800000 */
.L_x_60:
[----:B------:R-:W-:-:S04]  /*2d10*/  LOP3.LUT R2, R2, 0x80000000, RZ, 0xc0, !PT ;  /* 0x8000000002027812 */ /* 0x000fc800078ec0ff */
[----:B------:R-:W-:-:S04]  /*2d20*/  SHF.R.U32.HI R3, RZ, 0x18, R2 ;  /* 0x00000018ff037819 */ /* 0x000fc80000011602 */
[----:B------:R-:W-:-:S04]  /*2d30*/  LOP3.LUT R0, R0, R3, RZ, 0xfc, !PT ;  /* 0x0000000300007212 */ /* 0x000fc800078efcff */
[----:B------:R-:W-:-:S07]  /*2d40*/  PRMT R8, R0, 0x7610, R8 ;  /* 0x0000761000087816 */ /* 0x000fce0000000008 */
.L_x_59:
[----:B------:R-:W-:Y:S05]  /*2d50*/  BSYNC B0 ;  /* 0x0000000000007941 */ /* 0x000fea0003800000 */
.L_x_58:
[----:B------:R3:W-:Y:S01]  /*2d60*/  STG.E.U8 desc[UR36][R16.64], R8 ;  /* 0x0000000810007986 */ /* 0x0007e2000c101124 */
[----:B------:R-:W-:Y:S05]  /*2d70*/  BRA `(.L_x_38) ;  /* 0x0000000400087947 */ /* 0x000fea0003800000 */
.L_x_56:
        /* <DEDUP_REMOVED lines=16> */
.L_x_63:
[----:B------:R-:W-:-:S04]  /*2e80*/  LOP3.LUT R2, R2, 0x80000000, RZ, 0xc0, !PT ;  /* 0x8000000002027812 */ /* 0x000fc800078ec0ff */
[----:B------:R-:W-:-:S04]  /*2e90*/  SHF.R.U32.HI R3, RZ, 0x18, R2 ;  /* 0x00000018ff037819 */ /* 0x000fc80000011602 */
[----:B------:R-:W-:-:S04]  /*2ea0*/  LOP3.LUT R0, R0, R3, RZ, 0xfc, !PT ;  /* 0x0000000300007212 */ /* 0x000fc800078efcff */
[----:B------:R-:W-:-:S07]  /*2eb0*/  PRMT R8, R0, 0x7610, R8 ;  /* 0x0000761000087816 */ /* 0x000fce0000000008 */
.L_x_62:
[----:B------:R-:W-:Y:S05]  /*2ec0*/  BSYNC B0 ;  /* 0x0000000000007941 */ /* 0x000fea0003800000 */
.L_x_61:
[----:B------:R0:W-:Y:S01]  /*2ed0*/  STG.E.U8 desc[UR36][R16.64], R8 ;  /* 0x0000000810007986 */ /* 0x0001e2000c101124 */
[----:B------:R-:W-:Y:S05]  /*2ee0*/  BRA `(.L_x_38) ;  /* 0x0000000000ac7947 */ /* 0x000fea0003800000 */
.L_x_55:
[----:B------:R-:W-:-:S13]  /*2ef0*/  ISETP.NE.AND P0, PT, R0, 0x1c, PT ;  /* 0x0000001c0000780c */ /* 0x000fda0003f05270 */
[----:B------:R-:W-:Y:S05]  /*2f00*/  @!P0 BRA `(.L_x_64) ;  /* 0x00000000009c8947 */ /* 0x000fea0003800000 */
[----:B------:R-:W-:-:S13]  /*2f10*/  ISETP.NE.AND P0, PT, R0, 0x1d, PT ;  /* 0x0000001d0000780c */ /* 0x000fda0003f05270 */
[----:B------:R-:W-:Y:S05]  /*2f20*/  @!P0 BRA `(.L_x_65) ;  /* 0x0000000000888947 */ /* 0x000fea0003800000 */
[----:B------:R-:W-:-:S13]  /*2f30*/  ISETP.NE.AND P0, PT, R0, 0x2c, PT ;  /* 0x0000002c0000780c */ /* 0x000fda0003f05270 */
[----:B------:R-:W-:Y:S05]  /*2f40*/  @P0 BRA `(.L_x_37) ;  /* 0x00000000003c0947 */ /* 0x000fea0003800000 */
[----:B-1----:R-:W-:-:S04]  /*2f50*/  SHF.R.U32.HI R4, RZ, 0x17, R2 ;  /* 0x00000017ff047819 */ /* 0x002fc80000011602 */
[----:B------:R-:W-:-:S04]  /*2f60*/  LOP3.LUT R3, R4, 0xff, RZ, 0xc0, !PT ;  /* 0x000000ff04037812 */ /* 0x000fc800078ec0ff */
[----:B------:R-:W-:-:S13]  /*2f70*/  ISETP.NE.AND P1, PT, R3, 0xff, PT ;  /* 0x000000ff0300780c */ /* 0x000fda0003f25270 */
[--C-:B------:R-:W-:Y:S02]  /*2f80*/  @P1 SHF.R.U32.HI R0, RZ, 0x16, R2.reuse ;  /* 0x00000016ff001819 */ /* 0x100fe40000011602 */
[----:B------:R-:W-:Y:S01]  /*2f90*/  @P1 LOP3.LUT P0, RZ, R3, 0x3fffff, R2, 0xf8, !PT ;  /* 0x003fffff03ff1812 */ /* 0x000fe2000780f802 */
[----:B------:R-:W-:Y:S01]  /*2fa0*/  IMAD.MOV.U32 R3, RZ, RZ, 0xff ;  /* 0x000000ffff037424 */ /* 0x000fe200078e00ff */
[----:B------:R-:W-:-:S04]  /*2fb0*/  @P1 LOP3.LUT R0, R0, 0x1, RZ, 0xc0, !PT ;  /* 0x0000000100001812 */ /* 0x000fc800078ec0ff */
[----:B------:R-:W-:Y:S01]  /*2fc0*/  @P1 ISETP.EQ.U32.AND P2, PT, R0, 0x1, P0 ;  /* 0x000000010000180c */ /* 0x000fe20000742070 */
[----:B------:R-:W-:Y:S01]  /*2fd0*/  @P1 VIADD R0, R4, 0x1 ;  /* 0x0000000104001836 */ /* 0x000fe20000000000 */
[----:B------:R-:W-:Y:S02]  /*2fe0*/  PLOP3.LUT P0, PT, PT, PT, PT, 0x80, 0x0 ;  /* 0x000000000000781c */ /* 0x000fe40003f0f070 */
[----:B------:R-:W-:-:S13]  /*2ff0*/  @P1 PLOP3.LUT P0, PT, P2, PT, PT, 0x80, 0x0 ;  /* 0x000000000000181c */ /* 0x000fda000170f070 */
[----:B------:R-:W-:-:S04]  /*3000*/  @!P0 IMAD.MOV R0, RZ, RZ, R4 ;  /* 0x000000ffff008224 */ /* 0x000fc800078e0204 */
[----:B------:R-:W-:-:S05]  /*3010*/  @P1 IMAD.MOV.U32 R3, RZ, RZ, R0 ;  /* 0x000000ffff031224 */ /* 0x000fca00078e0000 */
[----:B------:R2:W-:Y:S01]  /*3020*/  STG.E.U8 desc[UR36][R16.64], R3 ;  /* 0x0000000310007986 */ /* 0x0005e2000c101124 */
[----:B------:R-:W-:Y:S05]  /*3030*/  BRA `(.L_x_38) ;  /* 0x0000000000587947 */ /* 0x000fea0003800000 */
.L_x_37:
[----:B-1----:R-:W-:Y:S01]  /*3040*/  MOV R2, 0x0 ;  /* 0x0000000000027802 */ /* 0x002fe20000000f00 */
[----:B------:R-:W-:Y:S01]  /*3050*/  ULDC.64 UR4, c[0x4][0x128] ;  /* 0x01004a0000047ab9 */ /* 0x000fe20000000a00 */
[----:B------:R-:W-:Y:S01]  /*3060*/  ULDC.64 UR6, c[0x4][0x130] ;  /* 0x01004c0000067ab9 */ /* 0x000fe20000000a00 */
[----:B------:R-:W-:Y:S01]  /*3070*/  IMAD.U32 R4, RZ, RZ, UR4 ;  /* 0x00000004ff047e24 */ /* 0x000fe2000f8e00ff */
[----:B------:R-:W-:Y:S01]  /*3080*/  MOV R7, UR7 ;  /* 0x0000000700077c02 */ /* 0x000fe20008000f00 */
[----:B------:R-:W-:Y:S01]  /*3090*/  IMAD.U32 R5, RZ, RZ, UR5 ;  /* 0x00000005ff057e24 */ /* 0x000fe2000f8e00ff */
[----:B------:R-:W0:Y:S01]  /*30a0*/  LDC.64 R2, c[0x4][R2] ;  /* 0x0100000002027b82 */ /* 0x000e220000000a00 */
[----:B------:R-:W-:Y:S01]  /*30b0*/  ULDC.64 UR4, c[0x4][0x40] ;  /* 0x0100100000047ab9 */ /* 0x000fe20000000a00 */
[----:B------:R-:W-:Y:S02]  /*30c0*/  IMAD.U32 R6, RZ, RZ, UR6 ;  /* 0x00000006ff067e24 */ /* 0x000fe4000f8e00ff */
[----:B------:R-:W-:-:S02]  /*30d0*/  IMAD.U32 R10, RZ, RZ, UR4 ;  /* 0x00000004ff0a7e24 */ /* 0x000fc4000f8e00ff */
[----:B------:R-:W-:Y:S02]  /*30e0*/  IMAD.U32 R11, RZ, RZ, UR5 ;  /* 0x00000005ff0b7e24 */ /* 0x000fe4000f8e00ff */
[----:B------:R-:W-:Y:S02]  /*30f0*/  IMAD.MOV.U32 R8, RZ, RZ, 0x65 ;  /* 0x00000065ff087424 */ /* 0x000fe400078e00ff */
[----:B------:R-:W-:Y:S02]  /*3100*/  IMAD.MOV.U32 R12, RZ, RZ, 0x1 ;  /* 0x00000001ff0c7424 */ /* 0x000fe400078e00ff */
[----:B------:R-:W-:-:S07]  /*3110*/  IMAD.MOV.U32 R13, RZ, RZ, RZ ;  /* 0x000000ffff0d7224 */ /* 0x000fce00078e00ff */
[----:B------:R-:W-:-:S07]  /*3120*/  LEPC R20, `(.L_x_66) ;  /* 0x000000001014794e */ /* 0x000fce0000000000 */
[----:B0-----:R-:W-:Y:S05]  /*3130*/  CALL.ABS.NOINC R2 ;  /* 0x0000000002007343 */ /* 0x001fea0003c00000 */
.L_x_66:
[----:B------:R-:W-:Y:S05]  /*3140*/  BRA `(.L_x_38) ;  /* 0x0000000000147947 */ /* 0x000fea0003800000 */
.L_x_65:
[----:B-1----:R-:W0:Y:S02]  /*3150*/  F2I.U64.TRUNC R2, R2 ;  /* 0x0000000200027311 */ /* 0x002e24000020d800 */
[----:B0-----:R1:W-:Y:S01]  /*3160*/  STG.E.64 desc[UR36][R16.64], R2 ;  /* 0x0000000210007986 */ /* 0x0013e2000c101b24 */
[----:B------:R-:W-:Y:S05]  /*3170*/  BRA `(.L_x_38) ;  /* 0x0000000000087947 */ /* 0x000fea0003800000 */
.L_x_64:
[----:B-1----:R-:W0:Y:S02]  /*3180*/  F2I.FTZ.U32.TRUNC.NTZ R3, R2 ;  /* 0x0000000200037305 */ /* 0x002e24000021f000 */
[----:B0-----:R0:W-:Y:S02]  /*3190*/  STG.E desc[UR36][R16.64], R3 ;  /* 0x0000000310007986 */ /* 0x0011e4000c101924 */
.L_x_38:
[----:B------:R-:W-:-:S04]  /*31a0*/  IMAD R18, R23, 0x200, R18 ;  /* 0x0000020017127824 */ /* 0x000fc800078e0212 */
[----:B------:R-:W-:-:S07]  /*31b0*/  VIADD R19, R18, 0x80 ;  /* 0x0000008012137836 */ /* 0x000fce0000000000 */
.L_x_1:
[----:B------:R-:W-:Y:S05]  /*31c0*/  BSYNC B7 ;  /* 0x0000000000077941 */ /* 0x000fea0003800000 */
.L_x_0:
[----:B------:R-:W-:Y:S01]  /*31d0*/  ULDC UR4, c[0x0][0x210] ;  /* 0x0000840000047ab9 */ /* 0x000fe20000000800 */
[----:B------:R-:W-:Y:S01]  /*31e0*/  BSSY B7, `(.L_x_67) ;  /* 0x0000314000077945 */ /* 0x000fe20003800000 */
[----:B------:R-:W-:-:S13]  /*31f0*/  ISETP.GE.AND P0, PT, R19, UR4, PT ;  /* 0x0000000413007c0c */ /* 0x000fda000bf06270 */
[----:B------:R-:W-:Y:S05]  /*3200*/  @P0 BRA `(.L_x_68) ;  /* 0x0000003000440947 */ /* 0x000fea0003800000 */
[----:B0-----:R-:W0:Y:S01]  /*3210*/  LDC R6, c[0x0][0x218] ;  /* 0x00008600ff067b82 */ /* 0x001e220000000800 */
[----:B------:R-:W-:Y:S02]  /*3220*/  IMAD.MOV.U32 R0, RZ, RZ, RZ ;  /* 0x000000ffff007224 */ /* 0x000fe400078e00ff */
[----:B-1234-:R-:W-:Y:S01]  /*3230*/  IMAD.MOV.U32 R16, RZ, RZ, RZ ;  /* 0x000000ffff107224 */ /* 0x01efe200078e00ff */
[----:B0-----:R-:W-:-:S13]  /*3240*/  ISETP.NE.AND P0, PT, R6, RZ, PT ;  /* 0x000000ff0600720c */ /* 0x001fda0003f05270 */
[----:B------:R-:W-:Y:S05]  /*3250*/  @!P0 BRA `(.L_x_69) ;  /* 0x0000001000a88947 */ /* 0x000fea0003800000 */
        /* <DEDUP_REMOVED lines=114> */
[----:B------:R-:W-:-:S03]  /*3980*/  ULDC.64 UR4, c[0x0][0x390] ;  /* 0x0000e40000047ab9 */ /* 0x000fc60000000a00 */
[----:B------:R-:W-:-:S05]  /*3990*/  IADD3 R2, -R5, RZ, RZ ;  /* 0x000000ff05027210 */ /* 0x000fca0007ffe1ff */
        /* <DEDUP_REMOVED lines=172> */
[----:B------:R-:W-:Y:S01]  /*4460*/  HFMA2.MMA R4, -RZ, RZ, 0, 0 ;  /* 0x00000000ff047435 */ /* 0x000fe200000001ff */
[----:B------:R-:W-:-:S09]  /*4470*/  ULDC.64 UR4, c[0x0][0x340] ;  /* 0x0000d00000047ab9 */ /* 0x000fd20000000a00 */
        /* <DEDUP_REMOVED lines=8> */
.L_x_69:
        /* <DEDUP_REMOVED lines=21> */
[----:B--2---:R-:W3:Y:S01]  /*4650*/  I2F.S16 R2, R2 ;  /* 0x0000000200027306 */ /* 0x004ee20000101400 */
[----:B------:R-:W-:Y:S05]  /*4660*/  BRA `(.L_x_76) ;  /* 0x0000000c008c7947 */ /* 0x000fea0003800000 */
.L_x_74:
[----:B------:R-:W2:Y:S01]  /*4670*/  LDG.E.U8 R2, desc[UR36][R4.64] ;  /* 0x0000002404027981 */ /* 0x000ea2000c1e1100 */
[----:B------:R-:W-:Y:S01]  /*4680*/  IMAD.MOV.U32 R3, RZ, RZ, RZ ;  /* 0x000000ffff037224 */ /* 0x000fe200078e00ff */
[----:B--2---:R-:W-:Y:S01]  /*4690*/  I2FP.F32.U32 R2, R2 ;  /* 0x0000000200027245 */ /* 0x004fe20000201000 */
[----:B------:R-:W-:Y:S06]  /*46a0*/  BRA `(.L_x_76) ;  /* 0x0000000c007c7947 */ /* 0x000fec0003800000 */
.L_x_73:
        /* <DEDUP_REMOVED lines=8> */
[----:B--2---:R0:W1:Y:S01]  /*4730*/  I2F.S64 R2, R4 ;  /* 0x0000000400027312 */ /* 0x0040620000301400 */
[----:B------:R-:W-:Y:S05]  /*4740*/  BRA `(.L_x_76) ;  /* 0x0000000c00547947 */ /* 0x000fea0003800000 */
.L_x_78:
[----:B------:R-:W2:Y:S01]  /*4750*/  LDG.E R2, desc[UR36][R4.64] ;  /* 0x0000002404027981 */ /* 0x000ea2000c1e1900 */
[----:B------:R-:W-:Y:S01]  /*4760*/  IMAD.MOV.U32 R3, RZ, RZ, RZ ;  /* 0x000000ffff037224 */ /* 0x000fe200078e00ff */
[----:B--2---:R-:W-:Y:S01]  /*4770*/  I2FP.F32.S32 R2, R2 ;  /* 0x0000000200027245 */ /* 0x004fe20000201400 */
[----:B------:R-:W-:Y:S06]  /*4780*/  BRA `(.L_x_76) ;  /* 0x0000000c00447947 */ /* 0x000fec0003800000 */
.L_x_77:
[----:B------:R-:W2:Y:S01]  /*4790*/  LDG.E.U16 R2, desc[UR36][R4.64] ;  /* 0x0000002404027981 */ /* 0x000ea2000c1e1500 */
[----:B------:R-:W-:Y:S01]  /*47a0*/  IMAD.MOV.U32 R3, RZ, RZ, RZ ;  /* 0x000000ffff037224 */ /* 0x000fe200078e00ff */
[----:B--2---:R-:W2:Y:S01]  /*47b0*/  I2F.S16 R2, R2 ;  /* 0x0000000200027306 */ /* 0x004ea20000101400 */
[----:B------:R-:W-:Y:S05]  /*47c0*/  BRA `(.L_x_76) ;  /* 0x0000000c00347947 */ /* 0x000fea0003800000 */
.L_x_72:
        /* <DEDUP_REMOVED lines=9> */
.L_x_80:
[----:B------:R-:W2:Y:S01]  /*4860*/  LDG.E.U16 R2, desc[UR36][R4.64] ;  /* 0x0000002404027981 */ /* 0x000ea2000c1e1500 */
[----:B------:R-:W-:Y:S02]  /*4870*/  IMAD.MOV.U32 R3, RZ, RZ, RZ ;  /* 0x000000ffff037224 */ /* 0x000fe400078e00ff */
[----:B--2---:R-:W-:Y:S01]  /*4880*/  HADD2.F32 R2, -RZ, R2.H0_H0 ;  /* 0x20000002ff027230 */ /* 0x004fe20000004100 */
[----:B------:R-:W-:Y:S06]  /*4890*/  BRA `(.L_x_76) ;  /* 0x0000000c00007947 */ /* 0x000fec0003800000 */
.L_x_79:
        /* <DEDUP_REMOVED lines=8> */
.L_x_82:
[----:B------:R-:W2:Y:S02]  /*4920*/  LDG.E R2, desc[UR36][R4.64] ;  /* 0x0000002404027981 */ /* 0x000ea4000c1e1900 */
[--C-:B--2---:R-:W-:Y:S02]  /*4930*/  HADD2.F32 R3, -RZ, R2.reuse.H1_H1 ;  /* 0x30000002ff037230 */ /* 0x104fe40000004100 */
[----:B------:R-:W-:Y:S01]  /*4940*/  HADD2.F32 R2, -RZ, R2.H0_H0 ;  /* 0x20000002ff027230 */ /* 0x000fe20000004100 */
[----:B------:R-:W-:Y:S06]  /*4950*/  BRA `(.L_x_76) ;  /* 0x0000000800d07947 */ /* 0x000fec0003800000 */
.L_x_81:
        /* <DEDUP_REMOVED lines=8> */
.L_x_71:
        /* <DEDUP_REMOVED lines=13> */
.L_x_85:
        /* <DEDUP_REMOVED lines=10> */
.L_x_84:
        /* <DEDUP_REMOVED lines=27> */
.L_x_87:
        /* <DEDUP_REMOVED lines=14> */
.L_x_86:
[----:B------:R-:W2:Y:S01]  /*4de0*/  LDG.E.U16 R2, desc[UR36][R4.64] ;  /* 0x0000002404027981 */ /* 0x000ea2000c1e1500 */
[----:B------:R-:W-:Y:S02]  /*4df0*/  IMAD.MOV.U32 R3, RZ, RZ, RZ ;  /* 0x000000ffff037224 */ /* 0x000fe400078e00ff */
[----:B--2---:R-:W-:Y:S01]  /*4e00*/  IMAD.U32 R2, R2, 0x10000, RZ ;  /* 0x0001000002027824 */ /* 0x004fe200078e00ff */
[----:B------:R-:W-:Y:S06]  /*4e10*/  BRA `(.L_x_76) ;  /* 0x0000000400a07947 */ /* 0x000fec0003800000 */
.L_x_83:
        /* <DEDUP_REMOVED lines=12> */
.L_x_90:
        /* <DEDUP_REMOVED lines=16> */
[----:B------:R-:W-:Y:S02]  /*4fe0*/  IADD3 R7, R5, -0x1c, RZ ;  /* 0xffffffe405077810 */ /* 0x000fe40007ffe0ff */
[----:B------:R-:W-:Y:S02]  /*4ff0*/  IADD3 R0, R0, 0x1d, -R5 ;  /* 0x0000001d00007810 */ /* 0x000fe40007ffe805 */
[----:B------:R-:W-:-:S04]  /*5000*/  SHF.L.U32 R7, R2, R7, RZ ;  /* 0x0000000702077219 */ /* 0x000fc800000006ff */
[----:B------:R-:W-:-:S07]  /*5010*/  LOP3.LUT R2, R7, 0x7, RZ, 0xc0, !PT ;  /* 0x0000000707027812 */ /* 0x000fce00078ec0ff */
.L_x_92:
[----:B------:R-:W-:Y:S05]  /*5020*/  BSYNC B0 ;  /* 0x0000000000007941 */ /* 0x000fea0003800000 */
.L_x_91:
[----:B------:R-:W-:Y:S01]  /*5030*/  IMAD.SHL.U32 R2, R2, 0x100000, RZ ;  /* 0x0010000002027824 */ /* 0x000fe200078e00ff */
[----:B------:R-:W-:-:S04]  /*5040*/  LEA R5, R0, 0x3b800000, 0x17 ;  /* 0x3b80000000057811 */ /* 0x000fc800078eb8ff */
[----:B------:R-:W-:Y:S01]  /*5050*/  LOP3.LUT R2, R5, R2, R6, 0xfe, !PT ;  /* 0x0000000205027212 */ /* 0x000fe200078efe06 */
[----:B------:R-:W-:Y:S06]  /*5060*/  BRA `(.L_x_76) ;  /* 0x00000004000c7947 */ /* 0x000fec0003800000 */
.L_x_89:
        /* <DEDUP_REMOVED lines=20> */
.L_x_94:
[----:B------:R-:W-:Y:S05]  /*51b0*/  BSYNC B0 ;  /* 0x0000000000007941 */ /* 0x000fea0003800000 */
.L_x_93:
[----:B------:R-:W-:Y:S01]  /*51c0*/  IMAD.SHL.U32 R2, R2, 0x200000, RZ ;  /* 0x0020000002027824 */ /* 0x000fe200078e00ff */
[----:B------:R-:W-:-:S04]  /*51d0*/  LEA R5, R0, 0x37800000, 0x17 ;  /* 0x3780000000057811 */ /* 0x000fc800078eb8ff */
[----:B------:R-:W-:Y:S01]  /*51e0*/  LOP3.LUT R2, R5, R2, R6, 0xfe, !PT ;  /* 0x0000000205027212 */ /* 0x000fe200078efe06 */
[----:B------:R-:W-:Y:S06]  /*51f0*/  BRA `(.L_x_76) ;  /* 0x0000000000a87947 */ /* 0x000fec0003800000 */
.L_x_88:
        /* <DEDUP_REMOVED lines=12> */
[----:B------:R-:W-:Y:S02]  /*52c0*/  @!P0 IMAD.MOV.U32 R2, RZ, RZ, 0x7f800001 ;  /* 0x7f800001ff028424 */ /* 0x000fe400078e00ff */
[----:B------:R-:W-:-:S07]  /*52d0*/  @P0 IMAD.SHL.U32 R2, R4, 0x800000, RZ ;  /* 0x0080000004020824 */ /* 0x000fce00078e00ff */
.L_x_98:
[----:B------:R-:W-:Y:S05]  /*52e0*/  BSYNC B0 ;  /* 0x0000000000007941 */ /* 0x000fea0003800000 */
.L_x_97:
[----:B------:R-:W-:Y:S01]  /*52f0*/  IMAD.MOV.U32 R3, RZ, RZ, RZ ;  /* 0x000000ffff037224 */ /* 0x000fe200078e00ff */
[----:B------:R-:W-:Y:S06]  /*5300*/  BRA `(.L_x_76) ;  /* 0x0000000000647947 */ /* 0x000fec0003800000 */
.L_x_75:
        /* <DEDUP_REMOVED lines=16> */
.L_x_99:
[----:B------:R-:W-:Y:S01]  /*5410*/  CS2R R2, SRZ ;  /* 0x0000000000027805 */ /* 0x000fe2000001ff00 */
[----:B------:R-:W-:Y:S06]  /*5420*/  BRA `(.L_x_76) ;  /* 0x00000000001c7947 */ /* 0x000fec0003800000 */
.L_x_96:
[----:B------:R-:W2:Y:S01]  /*5430*/  LDG.E.64 R4, desc[UR36][R4.64] ;  /* 0x0000002404047981 */ /* 0x000ea2000c1e1b00 */
[----:B------:R-:W-:Y:S01]  /*5440*/  IMAD.MOV.U32 R3, RZ, RZ, RZ ;  /* 0x000000ffff037224 */ /* 0x000fe200078e00ff */
[----:B--2---:R0:W1:Y:S01]  /*5450*/  I2F.U64 R2, R4 ;  /* 0x0000000400027312 */ /* 0x0040620000301000 */
[----:B------:R-:W-:Y:S05]  /*5460*/  BRA `(.L_x_76) ;  /* 0x00000000000c7947 */ /* 0x000fea0003800000 */
.L_x_95:
[----:B------:R-:W2:Y:S01]  /*5470*/  LDG.E R2, desc[UR36][R4.64] ;  /* 0x0000002404027981 */ /* 0x000ea2000c1e1900 */
[----:B------:R-:W-:Y:S01]  /*5480*/  IMAD.MOV.U32 R3, RZ, RZ, RZ ;  /* 0x000000ffff037224 */ /* 0x000fe200078e00ff */
[----:B--2---:R-:W-:-:S07]  /*5490*/  I2FP.F32.U32 R2, R2 ;  /* 0x0000000200027245 */ /* 0x004fce0000201000 */
.L_x_76:
[----:B------:R-:W-:Y:S05]  /*54a0*/  BSYNC B6 ;  /* 0x0000000000067941 */ /* 0x000fea0003800000 */
.L_x_70:
[----:B0---4-:R-:W0:Y:S01]  /*54b0*/  LDC.U8 R4, c[0x0][0x421] ;  /* 0x00010840ff047b82 */ /* 0x011e220000000000 */
        /* <DEDUP_REMOVED lines=12> */
[----:B-123--:R-:W0:Y:S02]  /*5580*/  F2I.FTZ.TRUNC.NTZ R3, R2 ;  /* 0x0000000200037305 */ /* 0x00ee24000021f100 */
[----:B0-----:R0:W-:Y:S01]  /*5590*/  STG.E.U8 desc[UR36][R16.64], R3 ;  /* 0x0000000310007986 */ /* 0x0011e2000c101124 */
[----:B------:R-:W-:Y:S05]  /*55a0*/  BRA `(.L_x_105) ;  /* 0x0000000c00587947 */ /* 0x000fea0003800000 */
.L_x_103:
[----:B-123--:R-:W0:Y:S02]  /*55b0*/  F2I.S64.TRUNC R2, R2 ;  /* 0x0000000200027311 */ /* 0x00ee24000020d900 */
[----:B0-----:R-:W-:-:S05]  /*55c0*/  IMAD.MOV.U32 R5, RZ, RZ, R2 ;  /* 0x000000ffff057224 */ /* 0x001fca00078e0002 */
[----:B------:R0:W-:Y:S01]  /*55d0*/  STG.E.U8 desc[UR36][R16.64], R5 ;  /* 0x0000000510007986 */ /* 0x0001e2000c101124 */
[----:B------:R-:W-:Y:S05]  /*55e0*/  BRA `(.L_x_105) ;  /* 0x0000000c00487947 */ /* 0x000fea0003800000 */
.L_x_102:
[----:B------:R-:W-:-:S13]  /*55f0*/  ISETP.NE.AND P0, PT, R0, 0x2, PT ;  /* 0x000000020000780c */ /* 0x000fda0003f05270 */
[----:B------:R-:W-:Y:S05]  /*5600*/  @!P0 BRA `(.L_x_106) ;  /* 0x0000000000288947 */ /* 0x000fea0003800000 */
[----:B------:R-:W-:-:S13]  /*5610*/  ISETP.NE.AND P0, PT, R0, 0x3, PT ;  /* 0x000000030000780c */ /* 0x000fda0003f05270 */
[----:B------:R-:W-:Y:S05]  /*5620*/  @!P0 BRA `(.L_x_107) ;  /* 0x0000000000148947 */ /* 0x000fea0003800000 */
[----:B------:R-:W-:-:S13]  /*5630*/  ISETP.NE.AND P0, PT, R0, 0x4, PT ;  /* 0x000000040000780c */ /* 0x000fda0003f05270 */
[----:B------:R-:W-:Y:S05]  /*5640*/  @P0 BRA `(.L_x_104) ;  /* 0x0000000800d80947 */ /* 0x000fea0003800000 */
[----:B-123--:R-:W0:Y:S02]  /*5650*/  F2I.S64.TRUNC R2, R2 ;  /* 0x0000000200027311 */ /* 0x00ee24000020d900 */
[----:B0-----:R0:W-:Y:S01]  /*5660*/  STG.E.64 desc[UR36][R16.64], R2 ;  /* 0x0000000210007986 */ /* 0x0011e2000c101b24 */
[----:B------:R-:W-:Y:S05]  /*5670*/  BRA `(.L_x_105) ;  /* 0x0000000c00247947 */ /* 0x000fea0003800000 */
.L_x_107:
[----:B-123--:R-:W0:Y:S02]  /*5680*/  F2I.FTZ.TRUNC.NTZ R3, R2 ;  /* 0x0000000200037305 */ /* 0x00ee24000021f100 */
[----:B0-----:R0:W-:Y:S01]  /*5690*/  STG.E desc[UR36][R16.64], R3 ;  /* 0x0000000310007986 */ /* 0x0011e2000c101924 */
[----:B------:R-:W-:Y:S05]  /*56a0*/  BRA `(.L_x_105) ;  /* 0x0000000c00187947 */ /* 0x000fea0003800000 */
.L_x_106:
[----:B-123--:R-:W0:Y:S02]  /*56b0*/  F2I.FTZ.TRUNC.NTZ R3, R2 ;  /* 0x0000000200037305 */ /* 0x00ee24000021f100 */
[----:B0-----:R0:W-:Y:S01]  /*56c0*/  STG.E.U16 desc[UR36][R16.64], R3 ;  /* 0x0000000310007986 */ /* 0x0011e2000c101524 */
[----:B------:R-:W-:Y:S05]  /*56d0*/  BRA `(.L_x_105) ;  /* 0x0000000c000c7947 */ /* 0x000fea0003800000 */
.L_x_101:
[----:B------:R-:W-:-:S13]  /*56e0*/  ISETP.GT.AND P0, PT, R0, 0x6, PT ;  /* 0x000000060000780c */ /* 0x000fda0003f04270 */
[----:B------:R-:W-:Y:S05]  /*56f0*/  @P0 BRA `(.L_x_108) ;  /* 0x0000000000240947 */ /* 0x000fea0003800000 */
[----:B------:R-:W-:-:S13]  /*5700*/  ISETP.NE.AND P0, PT, R0, 0x5, PT ;  /* 0x000000050000780c */ /* 0x000fda0003f05270 */
[----:B------:R-:W-:Y:S05]  /*5710*/  @!P0 BRA `(.L_x_109) ;  /* 0x0000000000108947 */ /* 0x000fea0003800000 */
[----:B------:R-:W-:-:S13]  /*5720*/  ISETP.NE.AND P0, PT, R0, 0x6, PT ;  /* 0x000000060000780c */ /* 0x000fda0003f05270 */
[----:B------:R-:W-:Y:S05]  /*5730*/  @P0 BRA `(.L_x_104) ;  /* 0x00000008009c0947 */ /* 0x000fea0003800000 */
[----:B-123--:R0:W-:Y:S01]  /*5740*/  STG.E desc[UR36][R16.64], R2 ;  /* 0x0000000210007986 */ /* 0x00e1e2000c101924 */
[----:B------:R-:W-:Y:S05]  /*5750*/  BRA `(.L_x_105) ;  /* 0x0000000800ec7947 */ /* 0x000fea0003800000 */
.L_x_109:
[----:B-123--:R-:W-:-:S05]  /*5760*/  F2FP.F16.F32.PACK_AB R2, RZ, R2 ;  /* 0x00000002ff02723e */ /* 0x00efca00000000ff */
[----:B------:R0:W-:Y:S01]  /*5770*/  STG.E.U16 desc[UR36][R16.64], R2 ;  /* 0x0000000210007986 */ /* 0x0001e2000c101524 */
[----:B------:R-:W-:Y:S05]  /*5780*/  BRA `(.L_x_105) ;  /* 0x0000000800e07947 */ /* 0x000fea0003800000 */
.L_x_108:
[----:B------:R-:W-:-:S13]  /*5790*/  ISETP.NE.AND P0, PT, R0, 0x7, PT ;  /* 0x000000070000780c */ /* 0x000fda0003f05270 */
[----:B------:R-:W-:Y:S05]  /*57a0*/  @!P0 BRA `(.L_x_110) ;  /* 0x0000000000288947 */ /* 0x000fea0003800000 */
[----:B------:R-:W-:-:S13]  /*57b0*/  ISETP.NE.AND P0, PT, R0, 0x8, PT ;  /* 0x000000080000780c */ /* 0x000fda0003f05270 */
[----:B------:R-:W-:Y:S05]  /*57c0*/  @!P0 BRA `(.L_x_111) ;  /* 0x0000000000148947 */ /* 0x000fea0003800000 */
[----:B------:R-:W-:-:S13]  /*57d0*/  ISETP.NE.AND P0, PT, R0, 0x9, PT ;  /* 0x000000090000780c */ /* 0x000fda0003f05270 */
[----:B------:R-:W-:Y:S05]  /*57e0*/  @P0 BRA `(.L_x_104) ;  /* 0x0000000800700947 */ /* 0x000fea0003800000 */
[----:B-123--:R-:W-:-:S05]  /*57f0*/  IMAD.MOV.U32 R4, RZ, RZ, R2 ;  /* 0x000000ffff047224 */ /* 0x00efca00078e0002 */
[----:B------:R0:W-:Y:S01]  /*5800*/  STG.E.64 desc[UR36][R16.64], R4 ;  /* 0x0000000410007986 */ /* 0x0001e2000c101b24 */
[----:B------:R-:W-:Y:S05]  /*5810*/  BRA `(.L_x_105) ;  /* 0x0000000800bc7947 */ /* 0x000fea0003800000 */
.L_x_111:
[----:B-123--:R-:W-:-:S05]  /*5820*/  F2FP.F16.F32.PACK_AB R3, R5, R2 ;  /* 0x000000020503723e */ /* 0x00efca00000000ff */
[----:B------:R0:W-:Y:S01]  /*5830*/  STG.E desc[UR36][R16.64], R3 ;  /* 0x0000000310007986 */ /* 0x0001e2000c101924 */
[----:B------:R-:W-:Y:S05]  /*5840*/  BRA `(.L_x_105) ;  /* 0x0000000800b07947 */ /* 0x000fea0003800000 */
.L_x_110:
[----:B-123--:R-:W-:-:S06]  /*5850*/  FMUL.FTZ R2, R2, 1 ;  /* 0x3f80000002027820 */ /* 0x00efcc0000410000 */
[----:B------:R-:W0:Y:S02]  /*5860*/  F2F.F64.F32 R2, R2 ;  /* 0x0000000200027310 */ /* 0x000e240000201800 */
[----:B0-----:R0:W-:Y:S01]  /*5870*/  STG.E.64 desc[UR36][R16.64], R2 ;  /* 0x0000000210007986 */ /* 0x0011e2000c101b24 */
[----:B------:R-:W-:Y:S05]  /*5880*/  BRA `(.L_x_105) ;  /* 0x0000000800a07947 */ /* 0x000fea0003800000 */
.L_x_100:
        /* <DEDUP_REMOVED lines=8> */
[----:B-123--:R-:W-:Y:S02]  /*5910*/  FSETP.NEU.FTZ.AND P0, PT, R2, RZ, PT ;  /* 0x000000ff0200720b */ /* 0x00efe40003f1d000 */
[----:B------:R-:W-:-:S04]  /*5920*/  FSETP.NEU.FTZ.AND P1, PT, R3, RZ, PT ;  /* 0x000000ff0300720b */ /* 0x000fc80003f3d000 */
[----:B------:R-:W-:-:S04]  /*5930*/  PLOP3.LUT P0, PT, P0, P1, PT, 0xa8, 0x0 ;  /* 0x000000000000781c */ /* 0x000fc80000703570 */
[----:B------:R-:W-:-:S05]  /*5940*/  SEL R3, RZ, 0x1, !P0 ;  /* 0x00000001ff037807 */ /* 0x000fca0004000000 */
[----:B------:R0:W-:Y:S01]  /*5950*/  STG.E.U8 desc[UR36][R16.64], R3 ;  /* 0x0000000310007986 */ /* 0x0001e2000c101124 */
[----:B------:R-:W-:Y:S05]  /*5960*/  BRA `(.L_x_105) ;  /* 0x0000000800687947 */ /* 0x000fea0003800000 */
.L_x_114:
[----:B------:R-:W-:Y:S01]  /*5970*/  FMUL.FTZ R6, R3, -1 ;  /* 0xbf80000003067820 */ /* 0x000fe20000410000 */
[----:B-123--:R-:W-:-:S05]  /*5980*/  FMUL.FTZ R4, R2, 1 ;  /* 0x3f80000002047820 */ /* 0x00efca0000410000 */
[----:B------:R-:W-:Y:S08]  /*5990*/  F2F.F64.F32 R6, R6 ;  /* 0x0000000600067310 */ /* 0x000ff00000201800 */
[----:B------:R-:W0:Y:S02]  /*59a0*/  F2F.F64.F32 R4, R4 ;  /* 0x0000000400047310 */ /* 0x000e240000201800 */
[----:B0-----:R0:W-:Y:S01]  /*59b0*/  STG.E.128 desc[UR36][R16.64], R4 ;  /* 0x0000000410007986 */ /* 0x0011e2000c101d24 */
[----:B------:R-:W-:Y:S05]  /*59c0*/  BRA `(.L_x_105) ;  /* 0x0000000800507947 */ /* 0x000fea0003800000 */
.L_x_113:
[----:B------:R-:W-:-:S13]  /*59d0*/  ISETP.NE.AND P0, PT, R0, 0xf, PT ;  /* 0x0000000f0000780c */ /* 0x000fda0003f05270 */
[----:B------:R-:W-:Y:S05]  /*59e0*/  @!P0 BRA `(.L_x_115) ;  /* 0x0000000000ac8947 */ /* 0x000fea0003800000 */
[----:B------:R-:W-:-:S13]  /*59f0*/  ISETP.NE.AND P0, PT, R0, 0x17, PT ;  /* 0x000000170000780c */ /* 0x000fda0003f05270 */
[----:B------:R-:W-:Y:S05]  /*5a00*/  @!P0 BRA `(.L_x_116) ;  /* 0x0000000000508947 */ /* 0x000fea0003800000 */
[----:B------:R-:W-:-:S13]  /*5a10*/  ISETP.NE.AND P0, PT, R0, 0x18, PT ;  /* 0x000000180000780c */ /* 0x000fda0003f05270 */
[----:B------:R-:W-:Y:S05]  /*5a20*/  @P0 BRA `(.L_x_104) ;  /* 0x0000000400e00947 */ /* 0x000fea0003800000 */
[C---:B-123--:R-:W-:Y:S01]  /*5a30*/  LOP3.LUT R4, R2.reuse, 0x7fffffff, RZ, 0xc0, !PT ;  /* 0x7fffffff02047812 */ /* 0x04efe200078ec0ff */
        /* <DEDUP_REMOVED lines=13> */
.L_x_118:
[----:B------:R-:W-:Y:S05]  /*5b10*/  BSYNC B0 ;  /* 0x0000000000007941 */ /* 0x000fea0003800000 */
.L_x_117:
[----:B------:R-:W-:-:S05]  /*5b20*/  LOP3.LUT R5, R0, R5, RZ, 0xfc, !PT ;  /* 0x0000000500057212 */ /* 0x000fca00078efcff */
[----:B------:R0:W-:Y:S01]  /*5b30*/  STG.E.U8 desc[UR36][R16.64], R5 ;  /* 0x0000000510007986 */ /* 0x0001e2000c101124 */
[----:B------:R-:W-:Y:S05]  /*5b40*/  BRA `(.L_x_105) ;  /* 0x0000000400f07947 */ /* 0x000fea0003800000 */
.L_x_116:
[----:B-123--:R-:W-:Y:S01]  /*5b50*/  LOP3.LUT R4, R2, 0x7fffffff, RZ, 0xc0, !PT ;  /* 0x7fffffff02047812 */ /* 0x00efe200078ec0ff */
        /* <DEDUP_REMOVED lines=11> */
.L_x_120:
[----:B------:R-:W-:Y:S01]  /*5c10*/  IMAD.MOV.U32 R0, RZ, RZ, 0x7f ;  /* 0x0000007fff007424 */ /* 0x000fe200078e00ff */
[----:B------:R-:W-:-:S04]  /*5c20*/  ISETP.GT.U32.AND P0, PT, R4, 0x7f800000, PT ;  /* 0x7f8000000400780c */ /* 0x000fc80003f04070 */
[----:B------:R-:W-:-:S09]  /*5c30*/  SEL R0, R0, 0x7c, P0 ;  /* 0x0000007c00007807 */ /* 0x000fd20000000000 */
.L_x_121:
[----:B------:R-:W-:Y:S05]  /*5c40*/  BSYNC B0 ;  /* 0x0000000000007941 */ /* 0x000fea0003800000 */
.L_x_119:
[----:B------:R-:W-:-:S04]  /*5c50*/  LOP3.LUT R2, R2, 0x80000000, RZ, 0xc0, !PT ;  /* 0x8000000002027812 */ /* 0x000fc800078ec0ff */
[----:B------:R-:W-:-:S04]  /*5c60*/  SHF.R.U32.HI R3, RZ, 0x18, R2 ;  /* 0x00000018ff037819 */ /* 0x000fc80000011602 */
[----:B------:R-:W-:-:S05]  /*5c70*/  LOP3.LUT R3, R0, R3, RZ, 0xfc, !PT ;  /* 0x0000000300037212 */ /* 0x000fca00078efcff */
[----:B------:R0:W-:Y:S01]  /*5c80*/  STG.E.U8 desc[UR36][R16.64], R3 ;  /* 0x0000000310007986 */ /* 0x0001e2000c101124 */
[----:B------:R-:W-:Y:S05]  /*5c90*/  BRA `(.L_x_105) ;  /* 0x00000004009c7947 */ /* 0x000fea0003800000 */
.L_x_115:
[----:B-123--:R-:W-:-:S05]  /*5ca0*/  F2FP.BF16.F32.PACK_AB R2, RZ, R2 ;  /* 0x00000002ff02723e */ /* 0x00efca00000010ff */
[----:B------:R0:W-:Y:S01]  /*5cb0*/  STG.E.U16 desc[UR36][R16.64], R2 ;  /* 0x0000000210007986 */ /* 0x0001e2000c101524 */
[----:B------:R-:W-:Y:S05]  /*5cc0*/  BRA `(.L_x_105) ;  /* 0x0000000400907947 */ /* 0x000fea0003800000 */
.L_x_112:
        /* <DEDUP_REMOVED lines=8> */
[----:B-123--:R-:W0:Y:S02]  /*5d50*/  F2I.FTZ.U32.TRUNC.NTZ R3, R2 ;  /* 0x0000000200037305 */ /* 0x00ee24000021f000 */
[----:B0-----:R4:W-:Y:S01]  /*5d60*/  STG.E.U16 desc[UR36][R16.64], R3 ;  /* 0x0000000310007986 */ /* 0x0019e2000c101524 */
[----:B------:R-:W-:Y:S05]  /*5d70*/  BRA `(.L_x_105) ;  /* 0x0000000400647947 */ /* 0x000fea0003800000 */
.L_x_124:
[----:B-123--:R-:W-:Y:S01]  /*5d80*/  LOP3.LUT R3, R2, 0x7fffffff, RZ, 0xc0, !PT ;  /* 0x7fffffff02037812 */ /* 0x00efe200078ec0ff */
        /* <DEDUP_REMOVED lines=15> */
.L_x_127:
[----:B------:R-:W-:-:S04]  /*5e80*/  LOP3.LUT R2, R2, 0x80000000, RZ, 0xc0, !PT ;  /* 0x8000000002027812 */ /* 0x000fc800078ec0ff */
[----:B------:R-:W-:-:S04]  /*5e90*/  SHF.R.U32.HI R3, RZ, 0x18, R2 ;  /* 0x00000018ff037819 */ /* 0x000fc80000011602 */
[----:B------:R-:W-:-:S04]  /*5ea0*/  LOP3.LUT R0, R0, R3, RZ, 0xfc, !PT ;  /* 0x0000000300007212 */ /* 0x000fc800078efcff */
[----:B------:R-:W-:-:S07]  /*5eb0*/  PRMT R8, R0, 0x7610, R8 ;  /* 0x0000761000087816 */ /* 0x000fce0000000008 */
.L_x_126:
[----:B------:R-:W-:Y:S05]  /*5ec0*/  BSYNC B0 ;  /* 0x0000000000007941 */ /* 0x000fea0003800000 */
.L_x_125:
[----:B------:R3:W-:Y:S01]  /*5ed0*/  STG.E.U8 desc[UR36][R16.64], R8 ;  /* 0x0000000810007986 */ /* 0x0007e2000c101124 */
[----:B------:R-:W-:Y:S05]  /*5ee0*/  BRA `(.L_x_105) ;  /* 0x0000000400087947 */ /* 0x000fea0003800000 */
.L_x_123:
        /* <DEDUP_REMOVED lines=16> */
.L_x_130:
[----:B------:R-:W-:-:S04]  /*5ff0*/  LOP3.LUT R2, R2, 0x80000000, RZ, 0xc0, !PT ;  /* 0x8000000002027812 */ /* 0x000fc800078ec0ff */
[----:B------:R-:W-:-:S04]  /*6000*/  SHF.R.U32.HI R3, RZ, 0x18, R2 ;  /* 0x00000018ff037819 */ /* 0x000fc80000011602 */
[----:B------:R-:W-:-:S04]  /*6010*/  LOP3.LUT R0, R0, R3, RZ, 0xfc, !PT ;  /* 0x0000000300007212 */ /* 0x000fc800078efcff */
[----:B------:R-:W-:-:S07]  /*6020*/  PRMT R8, R0, 0x7610, R8 ;  /* 0x0000761000087816 */ /* 0x000fce0000000008 */
.L_x_129:
[----:B------:R-:W-:Y:S05]  /*6030*/  BSYNC B0 ;  /* 0x0000000000007941 */ /* 0x000fea0003800000 */
.L_x_128:
[----:B------:R0:W-:Y:S01]  /*6040*/  STG.E.U8 desc[UR36][R16.64], R8 ;  /* 0x0000000810007986 */ /* 0x0001e2000c101124 */
[----:B------:R-:W-:Y:S05]  /*6050*/  BRA `(.L_x_105) ;  /* 0x0000000000ac7947 */ /* 0x000fea0003800000 */
.L_x_122:
[----:B------:R-:W-:-:S13]  /*6060*/  ISETP.NE.AND P0, PT, R0, 0x1c, PT ;  /* 0x0000001c0000780c */ /* 0x000fda0003f05270 */
[----:B------:R-:W-:Y:S05]  /*6070*/  @!P0 BRA `(.L_x_131) ;  /* 0x00000000009c8947 */ /* 0x000fea0003800000 */
[----:B------:R-:W-:-:S13]  /*6080*/  ISETP.NE.AND P0, PT, R0, 0x1d, PT ;  /* 0x0000001d0000780c */ /* 0x000fda0003f05270 */
[----:B------:R-:W-:Y:S05]  /*6090*/  @!P0 BRA `(.L_x_132) ;  /* 0x0000000000888947 */ /* 0x000fea0003800000 */
[----:B------:R-:W-:-:S13]  /*60a0*/  ISETP.NE.AND P0, PT, R0, 0x2c, PT ;  /* 0x0000002c0000780c */ /* 0x000fda0003f05270 */
[----:B------:R-:W-:Y:S05]  /*60b0*/  @P0 BRA `(.L_x_104) ;  /* 0x00000000003c0947 */ /* 0x000fea0003800000 */
[----:B-123--:R-:W-:-:S04]  /*60c0*/  SHF.R.U32.HI R4, RZ, 0x17, R2 ;  /* 0x00000017ff047819 */ /* 0x00efc80000011602 */
[----:B------:R-:W-:-:S04]  /*60d0*/  LOP3.LUT R3, R4, 0xff, RZ, 0xc0, !PT ;  /* 0x000000ff04037812 */ /* 0x000fc800078ec0ff */
[----:B------:R-:W-:-:S13]  /*60e0*/  ISETP.NE.AND P1, PT, R3, 0xff, PT ;  /* 0x000000ff0300780c */ /* 0x000fda0003f25270 */
[--C-:B------:R-:W-:Y:S02]  /*60f0*/  @P1 SHF.R.U32.HI R0, RZ, 0x16, R2.reuse ;  /* 0x00000016ff001819 */ /* 0x100fe40000011602 */
[----:B------:R-:W-:Y:S01]  /*6100*/  @P1 LOP3.LUT P0, RZ, R3, 0x3fffff, R2, 0xf8, !PT ;  /* 0x003fffff03ff1812 */ /* 0x000fe2000780f802 */
[----:B------:R-:W-:Y:S01]  /*6110*/  HFMA2.MMA R3, -RZ, RZ, 0, 1.5199184417724609375e-05 ;  /* 0x000000ffff037435 */ /* 0x000fe200000001ff */
        /* <DEDUP_REMOVED lines=9> */
.L_x_104:
[----:B------:R-:W-:Y:S01]  /*61b0*/  MOV R0, 0x0 ;  /* 0x0000000000007802 */ /* 0x000fe20000000f00 */
[----:B------:R-:W-:Y:S01]  /*61c0*/  ULDC.64 UR4, c[0x4][0x128] ;  /* 0x01004a0000047ab9 */ /* 0x000fe20000000a00 */
[----:B------:R-:W-:Y:S01]  /*61d0*/  ULDC.64 UR6, c[0x4][0x40] ;  /* 0x0100100000067ab9 */ /* 0x000fe20000000a00 */
[----:B------:R-:W-:Y:S01]  /*61e0*/  IMAD.U32 R4, RZ, RZ, UR4 ;  /* 0x00000004ff047e24 */ /* 0x000fe2000f8e00ff */
[----:B-123--:R0:W1:Y:S01]  /*61f0*/  LDC.64 R2, c[0x4][R0] ;  /* 0x0100000000027b82 */ /* 0x00e0620000000a00 */
[----:B------:R-:W-:Y:S01]  /*6200*/  IMAD.U32 R5, RZ, RZ, UR5 ;  /* 0x00000005ff057e24 */ /* 0x000fe2000f8e00ff */
[----:B------:R-:W-:Y:S01]  /*6210*/  ULDC.64 UR4, c[0x4][0x130] ;  /* 0x01004c0000047ab9 */ /* 0x000fe20000000a00 */
[----:B------:R-:W-:Y:S02]  /*6220*/  IMAD.U32 R10, RZ, RZ, UR6 ;  /* 0x00000006ff0a7e24 */ /* 0x000fe4000f8e00ff */
[----:B------:R-:W-:Y:S02]  /*6230*/  IMAD.U32 R6, RZ, RZ, UR4 ;  /* 0x00000004ff067e24 */ /* 0x000fe4000f8e00ff */
[----:B------:R-:W-:-:S02]  /*6240*/  IMAD.U32 R7, RZ, RZ, UR5 ;  /* 0x00000005ff077e24 */ /* 0x000fc4000f8e00ff */
[----:B------:R-:W-:Y:S02]  /*6250*/  IMAD.U32 R11, RZ, RZ, UR7 ;  /* 0x00000007ff0b7e24 */ /* 0x000fe4000f8e00ff */
[----:B------:R-:W-:Y:S02]  /*6260*/  IMAD.MOV.U32 R8, RZ, RZ, 0x65 ;  /* 0x00000065ff087424 */ /* 0x000fe400078e00ff */
[----:B------:R-:W-:Y:S02]  /*6270*/  IMAD.MOV.U32 R12, RZ, RZ, 0x1 ;  /* 0x00000001ff0c7424 */ /* 0x000fe400078e00ff */
[----:B0-----:R-:W-:-:S07]  /*6280*/  IMAD.MOV.U32 R13, RZ, RZ, RZ ;  /* 0x000000ffff0d7224 */ /* 0x001fce00078e00ff */
[----:B------:R-:W-:-:S07]  /*6290*/  LEPC R20, `(.L_x_133) ;  /* 0x000000001014794e */ /* 0x000fce0000000000 */
[----:B-1----:R-:W-:Y:S05]  /*62a0*/  CALL.ABS.NOINC R2 ;  /* 0x0000000002007343 */ /* 0x002fea0003c00000 */
.L_x_133:
[----:B------:R-:W-:Y:S05]  /*62b0*/  BRA `(.L_x_105) ;  /* 0x0000000000147947 */ /* 0x000fea0003800000 */
.L_x_132:
[----:B-123--:R-:W0:Y:S02]  /*62c0*/  F2I.U64.TRUNC R2, R2 ;  /* 0x0000000200027311 */ /* 0x00ee24000020d800 */
[----:B0-----:R2:W-:Y:S01]  /*62d0*/  STG.E.64 desc[UR36][R16.64], R2 ;  /* 0x0000000210007986 */ /* 0x0015e2000c101b24 */
[----:B------:R-:W-:Y:S05]  /*62e0*/  BRA `(.L_x_105) ;  /* 0x0000000000087947 */ /* 0x000fea0003800000 */
.L_x_131:
[----:B-123--:R-:W0:Y:S02]  /*62f0*/  F2I.FTZ.U32.TRUNC.NTZ R3, R2 ;  /* 0x0000000200037305 */ /* 0x00ee24000021f000 */
[----:B0-----:R0:W-:Y:S02]  /*6300*/  STG.E desc[UR36][R16.64], R3 ;  /* 0x0000000310007986 */ /* 0x0011e4000c101924 */
.L_x_105:
[----:B------:R-:W-:-:S07]  /*6310*/  VIADD R19, R19, 0x80 ;  /* 0x0000008013137836 */ /* 0x000fce0000000000 */
.L_x_68:
[----:B------:R-:W-:Y:S05]  /*6320*/  BSYNC B7 ;  /* 0x0000000000077941 */ /* 0x000fea0003800000 */
.L_x_67:
        /* <DEDUP_REMOVED lines=86> */
[----:B------:R-:W-:-:S04]  /*6890*/  SHF.R.U32.HI R3, RZ, UR5, R2 ;  /* 0x00000005ff037c19 */ /* 0x000fc80008011602 */
[----:B------:R-:W-:-:S05]  /*68a0*/  IADD3 R4, -R3, RZ, RZ ;  /* 0x000000ff03047210 */ /* 0x000fca0007ffe1ff */
        /* <DEDUP_REMOVED lines=219> */
.L_x_136:
        /* <DEDUP_REMOVED lines=21> */
[----:B--2---:R-:W2:Y:S01]  /*77b0*/  I2F.S16 R2, R2 ;  /* 0x0000000200027306 */ /* 0x004ea20000101400 */
[----:B------:R-:W-:Y:S05]  /*77c0*/  BRA `(.L_x_143) ;  /* 0x0000000c008c7947 */ /* 0x000fea0003800000 */
.L_x_141:
[----:B------:R-:W2:Y:S01]  /*77d0*/  LDG.E.U8 R2, desc[UR36][R4.64] ;  /* 0x0000002404027981 */ /* 0x000ea2000c1e1100 */
[----:B------:R-:W-:Y:S01]  /*77e0*/  IMAD.MOV.U32 R3, RZ, RZ, RZ ;  /* 0x000000ffff037224 */ /* 0x000fe200078e00ff */
[----:B--2---:R-:W-:Y:S01]  /*77f0*/  I2FP.F32.U32 R2, R2 ;  /* 0x0000000200027245 */ /* 0x004fe20000201000 */
[----:B------:R-:W-:Y:S06]  /*7800*/  BRA `(.L_x_143) ;  /* 0x0000000c007c7947 */ /* 0x000fec0003800000 */
.L_x_140:
        /* <DEDUP_REMOVED lines=8> */
[----:B--2---:R3:W4:Y:S01]  /*7890*/  I2F.S64 R2, R4 ;  /* 0x0000000400027312 */ /* 0x0047220000301400 */
[----:B------:R-:W-:Y:S05]  /*78a0*/  BRA `(.L_x_143) ;  /* 0x0000000c00547947 */ /* 0x000fea0003800000 */
.L_x_145:
[----:B------:R-:W2:Y:S01]  /*78b0*/  LDG.E R2, desc[UR36][R4.64] ;  /* 0x0000002404027981 */ /* 0x000ea2000c1e1900 */
[----:B------:R-:W-:Y:S01]  /*78c0*/  IMAD.MOV.U32 R3, RZ, RZ, RZ ;  /* 0x000000ffff037224 */ /* 0x000fe200078e00ff */
[----:B--2---:R-:W-:Y:S01]  /*78d0*/  I2FP.F32.S32 R2, R2 ;  /* 0x0000000200027245 */ /* 0x004fe20000201400 */
[----:B------:R-:W-:Y:S06]  /*78e0*/  BRA `(.L_x_143) ;  /* 0x0000000c00447947 */ /* 0x000fec0003800000 */
.L_x_144:
[----:B------:R-:W2:Y:S01]  /*78f0*/  LDG.E.U16 R2, desc[UR36][R4.64] ;  /* 0x0000002404027981 */ /* 0x000ea2000c1e1500 */
[----:B------:R-:W-:Y:S01]  /*7900*/  IMAD.MOV.U32 R3, RZ, RZ, RZ ;  /* 0x000000ffff037224 */ /* 0x000fe200078e00ff */
[----:B--2---:R-:W0:Y:S01]  /*7910*/  I2F.S16 R2, R2 ;  /* 0x0000000200027306 */ /* 0x004e220000101400 */
[----:B------:R-:W-:Y:S05]  /*7920*/  BRA `(.L_x_143) ;  /* 0x0000000c00347947 */ /* 0x000fea0003800000 */
.L_x_139:
        /* <DEDUP_REMOVED lines=9> */
.L_x_147:
[----:B------:R-:W2:Y:S01]  /*79c0*/  LDG.E.U16 R2, desc[UR36][R4.64] ;  /* 0x0000002404027981 */ /* 0x000ea2000c1e1500 */
[----:B------:R-:W-:Y:S02]  /*79d0*/  IMAD.MOV.U32 R3, RZ, RZ, RZ ;  /* 0x000000ffff037224 */ /* 0x000fe400078e00ff */
[----:B--2---:R-:W-:Y:S01]  /*79e0*/  HADD2.F32 R2, -RZ, R2.H0_H0 ;  /* 0x20000002ff027230 */ /* 0x004fe20000004100 */
[----:B------:R-:W-:Y:S06]  /*79f0*/  BRA `(.L_x_143) ;  /* 0x0000000c00007947 */ /* 0x000fec0003800000 */
.L_x_146:
        /* <DEDUP_REMOVED lines=8> */
.L_x_149:
[----:B------:R-:W2:Y:S02]  /*7a80*/  LDG.E R2, desc[UR36][R4.64] ;  /* 0x0000002404027981 */ /* 0x000ea4000c1e1900 */
[--C-:B--2---:R-:W-:Y:S02]  /*7a90*/  HADD2.F32 R3, -RZ, R2.reuse.H1_H1 ;  /* 0x30000002ff037230 */ /* 0x104fe40000004100 */
[----:B------:R-:W-:Y:S01]  /*7aa0*/  HADD2.F32 R2, -RZ, R2.H0_H0 ;  /* 0x20000002ff027230 */ /* 0x000fe20000004100 */
[----:B------:R-:W-:Y:S06]  /*7ab0*/  BRA `(.L_x_143) ;  /* 0x0000000800d07947 */ /* 0x000fec0003800000 */
.L_x_148:
        /* <DEDUP_REMOVED lines=8> */
.L_x_138:
        /* <DEDUP_REMOVED lines=13> */
.L_x_152:
        /* <DEDUP_REMOVED lines=10> */
.L_x_151:
        /* <DEDUP_REMOVED lines=27> */
.L_x_154:
[----:B------:R-:W2:Y:S01]  /*7e60*/  LDG.E.U8 R4, desc[UR36][R4.64] ;  /* 0x0000002404047981 */ /* 0x000ea2000c1e1100 */
[----:B------:R-:W-:Y:S01]  /*7e70*/  MOV R3, RZ ;  /* 0x000000ff00037202 */ /* 0x000fe20000000f00 */
        /* <DEDUP_REMOVED lines=12> */
.L_x_153:
[----:B------:R-:W2:Y:S01]  /*7f40*/  LDG.E.U16 R2, desc[UR36][R4.64] ;  /* 0x0000002404027981 */ /* 0x000ea2000c1e1500 */
[----:B------:R-:W-:Y:S02]  /*7f50*/  IMAD.MOV.U32 R3, RZ, RZ, RZ ;  /* 0x000000ffff037224 */ /* 0x000fe400078e00ff */
[----:B--2---:R-:W-:Y:S01]  /*7f60*/  IMAD.U32 R2, R2, 0x10000, RZ ;  /* 0x0001000002027824 */ /* 0x004fe200078e00ff */
[----:B------:R-:W-:Y:S06]  /*7f70*/  BRA `(.L_x_143) ;  /* 0x0000000400a07947 */ /* 0x000fec0003800000 */
.L_x_150:
        /* <DEDUP_REMOVED lines=12> */
.L_x_157:
        /* <DEDUP_REMOVED lines=20> */
.L_x_159:
[----:B------:R-:W-:Y:S05]  /*8180*/  BSYNC B0 ;  /* 0x0000000000007941 */ /* 0x000fea0003800000 */
.L_x_158:
[----:B------:R-:W-:Y:S01]  /*8190*/  IMAD.SHL.U32 R2, R2, 0x100000, RZ ;  /* 0x0010000002027824 */ /* 0x000fe200078e00ff */
[----:B------:R-:W-:-:S04]  /*81a0*/  LEA R5, R0, 0x3b800000, 0x17 ;  /* 0x3b80000000057811 */ /* 0x000fc800078eb8ff */
[----:B------:R-:W-:Y:S01]  /*81b0*/  LOP3.LUT R2, R5, R2, R6, 0xfe, !PT ;  /* 0x0000000205027212 */ /* 0x000fe200078efe06 */
[----:B------:R-:W-:Y:S06]  /*81c0*/  BRA `(.L_x_143) ;  /* 0x00000004000c7947 */ /* 0x000fec0003800000 */
.L_x_156:
        /* <DEDUP_REMOVED lines=20> */
.L_x_161:
[----:B------:R-:W-:Y:S05]  /*8310*/  BSYNC B0 ;  /* 0x0000000000007941 */ /* 0x000fea0003800000 */
.L_x_160:
[----:B------:R-:W-:Y:S01]  /*8320*/  IMAD.SHL.U32 R2, R2, 0x200000, RZ ;  /* 0x0020000002027824 */ /* 0x000fe200078e00ff */
[----:B------:R-:W-:-:S04]  /*8330*/  LEA R5, R0, 0x37800000, 0x17 ;  /* 0x3780000000057811 */ /* 0x000fc800078eb8ff */
[----:B------:R-:W-:Y:S01]  /*8340*/  LOP3.LUT R2, R5, R2, R6, 0xfe, !PT ;  /* 0x0000000205027212 */ /* 0x000fe200078efe06 */
[----:B------:R-:W-:Y:S06]  /*8350*/  BRA `(.L_x_143) ;  /* 0x0000000000a87947 */ /* 0x000fec0003800000 */
.L_x_155:
        /* <DEDUP_REMOVED lines=14> */
.L_x_165:
[----:B------:R-:W-:Y:S05]  /*8440*/  BSYNC B0 ;  /* 0x0000000000007941 */ /* 0x000fea0003800000 */
.L_x_164:
[----:B------:R-:W-:Y:S01]  /*8450*/  IMAD.MOV.U32 R3, RZ, RZ, RZ ;  /* 0x000000ffff037224 */ /* 0x000fe200078e00ff */
[----:B------:R-:W-:Y:S06]  /*8460*/  BRA `(.L_x_143) ;  /* 0x0000000000647947 */ /* 0x000fec0003800000 */
.L_x_142:
        /* <DEDUP_REMOVED lines=16> */
.L_x_166:
[----:B------:R-:W-:Y:S01]  /*8570*/  CS2R R2, SRZ ;  /* 0x0000000000027805 */ /* 0x000fe2000001ff00 */
[----:B------:R-:W-:Y:S06]  /*8580*/  BRA `(.L_x_143) ;  /* 0x00000000001c7947 */ /* 0x000fec0003800000 */
.L_x_163:
[----:B------:R-:W2:Y:S01]  /*8590*/  LDG.E.64 R4, desc[UR36][R4.64] ;  /* 0x0000002404047981 */ /* 0x000ea2000c1e1b00 */
[----:B------:R-:W-:Y:S01]  /*85a0*/  IMAD.MOV.U32 R3, RZ, RZ, RZ ;  /* 0x000000ffff037224 */ /* 0x000fe200078e00ff */
[----:B--2---:R0:W1:Y:S01]  /*85b0*/  I2F.U64 R2, R4 ;  /* 0x0000000400027312 */ /* 0x0040620000301000 */
[----:B------:R-:W-:Y:S05]  /*85c0*/  BRA `(.L_x_143) ;  /* 0x00000000000c7947 */ /* 0x000fea0003800000 */
.L_x_162:
[----:B------:R-:W2:Y:S01]  /*85d0*/  LDG.E R2, desc[UR36][R4.64] ;  /* 0x0000002404027981 */ /* 0x000ea2000c1e1900 */
[----:B------:R-:W-:Y:S01]  /*85e0*/  IMAD.MOV.U32 R3, RZ, RZ, RZ ;  /* 0x000000ffff037224 */ /* 0x000fe200078e00ff */
[----:B--2---:R-:W-:-:S07]  /*85f0*/  I2FP.F32.U32 R2, R2 ;  /* 0x0000000200027245 */ /* 0x004fce0000201000 */
.L_x_143:
[----:B------:R-:W-:Y:S05]  /*8600*/  BSYNC B6 ;  /* 0x0000000000067941 */ /* 0x000fea0003800000 */
.L_x_137:
[----:B0--3--:R-:W0:Y:S01]  /*8610*/  LDC.U8 R4, c[0x0][0x421] ;  /* 0x00010840ff047b82 */ /* 0x009e220000000000 */
        /* <DEDUP_REMOVED lines=12> */
[----:B-12-4-:R-:W0:Y:S02]  /*86e0*/  F2I.FTZ.TRUNC.NTZ R3, R2 ;  /* 0x0000000200037305 */ /* 0x016e24000021f100 */
[----:B0-----:R0:W-:Y:S01]  /*86f0*/  STG.E.U8 desc[UR36][R16.64], R3 ;  /* 0x0000000310007986 */ /* 0x0011e2000c101124 */
[----:B------:R-:W-:Y:S05]  /*8700*/  BRA `(.L_x_172) ;  /* 0x0000000c00587947 */ /* 0x000fea0003800000 */
.L_x_170:
[----:B-12-4-:R-:W0:Y:S02]  /*8710*/  F2I.S64.TRUNC R2, R2 ;  /* 0x0000000200027311 */ /* 0x016e24000020d900 */
[----:B0-----:R-:W-:-:S05]  /*8720*/  IMAD.MOV.U32 R5, RZ, RZ, R2 ;  /* 0x000000ffff057224 */ /* 0x001fca00078e0002 */
[----:B------:R0:W-:Y:S01]  /*8730*/  STG.E.U8 desc[UR36][R16.64], R5 ;  /* 0x0000000510007986 */ /* 0x0001e2000c101124 */
[----:B------:R-:W-:Y:S05]  /*8740*/  BRA `(.L_x_172) ;  /* 0x0000000c00487947 */ /* 0x000fea0003800000 */
.L_x_169:
[----:B------:R-:W-:-:S13]  /*8750*/  ISETP.NE.AND P0, PT, R0, 0x2, PT ;  /* 0x000000020000780c */ /* 0x000fda0003f05270 */
[----:B------:R-:W-:Y:S05]  /*8760*/  @!P0 BRA `(.L_x_173) ;  /* 0x0000000000288947 */ /* 0x000fea0003800000 */
[----:B------:R-:W-:-:S13]  /*8770*/  ISETP.NE.AND P0, PT, R0, 0x3, PT ;  /* 0x000000030000780c */ /* 0x000fda0003f05270 */
[----:B------:R-:W-:Y:S05]  /*8780*/  @!P0 BRA `(.L_x_174) ;  /* 0x0000000000148947 */ /* 0x000fea0003800000 */
[----:B------:R-:W-:-:S13]  /*8790*/  ISETP.NE.AND P0, PT, R0, 0x4, PT ;  /* 0x000000040000780c */ /* 0x000fda0003f05270 */
[----:B------:R-:W-:Y:S05]  /*87a0*/  @P0 BRA `(.L_x_171) ;  /* 0x0000000800d80947 */ /* 0x000fea0003800000 */
[----:B-12-4-:R-:W0:Y:S02]  /*87b0*/  F2I.S64.TRUNC R2, R2 ;  /* 0x0000000200027311 */ /* 0x016e24000020d900 */
[----:B0-----:R0:W-:Y:S01]  /*87c0*/  STG.E.64 desc[UR36][R16.64], R2 ;  /* 0x0000000210007986 */ /* 0x0011e2000c101b24 */
[----:B------:R-:W-:Y:S05]  /*87d0*/  BRA `(.L_x_172) ;  /* 0x0000000c00247947 */ /* 0x000fea0003800000 */
.L_x_174:
[----:B-12-4-:R-:W0:Y:S02]  /*87e0*/  F2I.FTZ.TRUNC.NTZ R3, R2 ;  /* 0x0000000200037305 */ /* 0x016e24000021f100 */
[----:B0-----:R0:W-:Y:S01]  /*87f0*/  STG.E desc[UR36][R16.64], R3 ;  /* 0x0000000310007986 */ /* 0x0011e2000c101924 */
[----:B------:R-:W-:Y:S05]  /*8800*/  BRA `(.L_x_172) ;  /* 0x0000000c00187947 */ /* 0x000fea0003800000 */
.L_x_173:
[----:B-12-4-:R-:W0:Y:S02]  /*8810*/  F2I.FTZ.TRUNC.NTZ R3, R2 ;  /* 0x0000000200037305 */ /* 0x016e24000021f100 */
[----:B0-----:R0:W-:Y:S01]  /*8820*/  STG.E.U16 desc[UR36][R16.64], R3 ;  /* 0x0000000310007986 */ /* 0x0011e2000c101524 */
[----:B------:R-:W-:Y:S05]  /*8830*/  BRA `(.L_x_172) ;  /* 0x0000000c000c7947 */ /* 0x000fea0003800000 */
.L_x_168:
[----:B------:R-:W-:-:S13]  /*8840*/  ISETP.GT.AND P0, PT, R0, 0x6, PT ;  /* 0x000000060000780c */ /* 0x000fda0003f04270 */
[----:B------:R-:W-:Y:S05]  /*8850*/  @P0 BRA `(.L_x_175) ;  /* 0x0000000000240947 */ /* 0x000fea0003800000 */
[----:B------:R-:W-:-:S13]  /*8860*/  ISETP.NE.AND P0, PT, R0, 0x5, PT ;  /* 0x000000050000780c */ /* 0x000fda0003f05270 */
[----:B------:R-:W-:Y:S05]  /*8870*/  @!P0 BRA `(.L_x_176) ;  /* 0x0000000000108947 */ /* 0x000fea0003800000 */
[----:B------:R-:W-:-:S13]  /*8880*/  ISETP.NE.AND P0, PT, R0, 0x6, PT ;  /* 0x000000060000780c */ /* 0x000fda0003f05270 */
[----:B------:R-:W-:Y:S05]  /*8890*/  @P0 BRA `(.L_x_171) ;  /* 0x00000008009c0947 */ /* 0x000fea0003800000 */
[----:B-12-4-:R0:W-:Y:S01]  /*88a0*/  STG.E desc[UR36][R16.64], R2 ;  /* 0x0000000210007986 */ /* 0x0161e2000c101924 */
[----:B------:R-:W-:Y:S05]  /*88b0*/  BRA `(.L_x_172) ;  /* 0x0000000800ec7947 */ /* 0x000fea0003800000 */
.L_x_176:
[----:B-12-4-:R-:W-:-:S05]  /*88c0*/  F2FP.F16.F32.PACK_AB R2, RZ, R2 ;  /* 0x00000002ff02723e */ /* 0x016fca00000000ff */
[----:B------:R0:W-:Y:S01]  /*88d0*/  STG.E.U16 desc[UR36][R16.64], R2 ;  /* 0x0000000210007986 */ /* 0x0001e2000c101524 */
[----:B------:R-:W-:Y:S05]  /*88e0*/  BRA `(.L_x_172) ;  /* 0x0000000800e07947 */ /* 0x000fea0003800000 */
.L_x_175:
[----:B------:R-:W-:-:S13]  /*88f0*/  ISETP.NE.AND P0, PT, R0, 0x7, PT ;  /* 0x000000070000780c */ /* 0x000fda0003f05270 */
[----:B------:R-:W-:Y:S05]  /*8900*/  @!P0 BRA `(.L_x_177) ;  /* 0x0000000000288947 */ /* 0x000fea0003800000 */
[----:B------:R-:W-:-:S13]  /*8910*/  ISETP.NE.AND P0, PT, R0, 0x8, PT ;  /* 0x000000080000780c */ /* 0x000fda0003f05270 */
[----:B------:R-:W-:Y:S05]  /*8920*/  @!P0 BRA `(.L_x_178) ;  /* 0x0000000000148947 */ /* 0x000fea0003800000 */
[----:B------:R-:W-:-:S13]  /*8930*/  ISETP.NE.AND P0, PT, R0, 0x9, PT ;  /* 0x000000090000780c */ /* 0x000fda0003f05270 */
[----:B------:R-:W-:Y:S05]  /*8940*/  @P0 BRA `(.L_x_171) ;  /* 0x0000000800700947 */ /* 0x000fea0003800000 */
[----:B-12-4-:R-:W-:-:S05]  /*8950*/  IMAD.MOV.U32 R4, RZ, RZ, R2 ;  /* 0x000000ffff047224 */ /* 0x016fca00078e0002 */
[----:B------:R0:W-:Y:S01]  /*8960*/  STG.E.64 desc[UR36][R16.64], R4 ;  /* 0x0000000410007986 */ /* 0x0001e2000c101b24 */
[----:B------:R-:W-:Y:S05]  /*8970*/  BRA `(.L_x_172) ;  /* 0x0000000800bc7947 */ /* 0x000fea0003800000 */
.L_x_178:
[----:B-12-4-:R-:W-:-:S05]  /*8980*/  F2FP.F16.F32.PACK_AB R3, R5, R2 ;  /* 0x000000020503723e */ /* 0x016fca00000000ff */
[----:B------:R0:W-:Y:S01]  /*8990*/  STG.E desc[UR36][R16.64], R3 ;  /* 0x0000000310007986 */ /* 0x0001e2000c101924 */
[----:B------:R-:W-:Y:S05]  /*89a0*/  BRA `(.L_x_172) ;  /* 0x0000000800b07947 */ /* 0x000fea0003800000 */
.L_x_177:
[----:B-12-4-:R-:W-:-:S06]  /*89b0*/  FMUL.FTZ R2, R2, 1 ;  /* 0x3f80000002027820 */ /* 0x016fcc0000410000 */
[----:B------:R-:W0:Y:S02]  /*89c0*/  F2F.F64.F32 R2, R2 ;  /* 0x0000000200027310 */ /* 0x000e240000201800 */
[----:B0-----:R0:W-:Y:S01]  /*89d0*/  STG.E.64 desc[UR36][R16.64], R2 ;  /* 0x0000000210007986 */ /* 0x0011e2000c101b24 */
[----:B------:R-:W-:Y:S05]  /*89e0*/  BRA `(.L_x_172) ;  /* 0x0000000800a07947 */ /* 0x000fea0003800000 */
.L_x_167:
        /* <DEDUP_REMOVED lines=8> */
[----:B-12-4-:R-:W-:Y:S02]  /*8a70*/  FSETP.NEU.FTZ.AND P0, PT, R2, RZ, PT ;  /* 0x000000ff0200720b */ /* 0x016fe40003f1d000 */
[----:B------:R-:W-:-:S04]  /*8a80*/  FSETP.NEU.FTZ.AND P1, PT, R3, RZ, PT ;  /* 0x000000ff0300720b */ /* 0x000fc80003f3d000 */
[----:B------:R-:W-:-:S04]  /*8a90*/  PLOP3.LUT P0, PT, P0, P1, PT, 0xa8, 0x0 ;  /* 0x000000000000781c */ /* 0x000fc80000703570 */
[----:B------:R-:W-:-:S05]  /*8aa0*/  SEL R3, RZ, 0x1, !P0 ;  /* 0x00000001ff037807 */ /* 0x000fca0004000000 */
[----:B------:R0:W-:Y:S01]  /*8ab0*/  STG.E.U8 desc[UR36][R16.64], R3 ;  /* 0x0000000310007986 */ /* 0x0001e2000c101124 */
[----:B------:R-:W-:Y:S05]  /*8ac0*/  BRA `(.L_x_172) ;  /* 0x0000000800687947 */ /* 0x000fea0003800000 */
.L_x_181:
[----:B------:R-:W-:Y:S01]  /*8ad0*/  FMUL.FTZ R6, R3, -1 ;  /* 0xbf80000003067820 */ /* 0x000fe20000410000 */
[----:B-12-4-:R-:W-:-:S05]  /*8ae0*/  FMUL.FTZ R4, R2, 1 ;  /* 0x3f80000002047820 */ /* 0x016fca0000410000 */
[----:B------:R-:W-:Y:S08]  /*8af0*/  F2F.F64.F32 R6, R6 ;  /* 0x0000000600067310 */ /* 0x000ff00000201800 */
[----:B------:R-:W0:Y:S02]  /*8b00*/  F2F.F64.F32 R4, R4 ;  /* 0x0000000400047310 */ /* 0x000e240000201800 */
[----:B0-----:R0:W-:Y:S01]  /*8b10*/  STG.E.128 desc[UR36][R16.64], R4 ;  /* 0x0000000410007986 */ /* 0x0011e2000c101d24 */
[----:B------:R-:W-:Y:S05]  /*8b20*/  BRA `(.L_x_172) ;  /* 0x0000000800507947 */ /* 0x000fea0003800000 */
.L_x_180:
[----:B------:R-:W-:-:S13]  /*8b30*/  ISETP.NE.AND P0, PT, R0, 0xf, PT ;  /* 0x0000000f0000780c */ /* 0x000fda0003f05270 */
[----:B------:R-:W-:Y:S05]  /*8b40*/  @!P0 BRA `(.L_x_182) ;  /* 0x0000000000ac8947 */ /* 0x000fea0003800000 */
[----:B------:R-:W-:-:S13]  /*8b50*/  ISETP.NE.AND P0, PT, R0, 0x17, PT ;  /* 0x000000170000780c */ /* 0x000fda0003f05270 */
[----:B------:R-:W-:Y:S05]  /*8b60*/  @!P0 BRA `(.L_x_183) ;  /* 0x0000000000508947 */ /* 0x000fea0003800000 */
[----:B------:R-:W-:-:S13]  /*8b70*/  ISETP.NE.AND P0, PT, R0, 0x18, PT ;  /* 0x000000180000780c */ /* 0x000fda0003f05270 */
[----:B------:R-:W-:Y:S05]  /*8b80*/  @P0 BRA `(.L_x_171) ;  /* 0x0000000400e00947 */ /* 0x000fea0003800000 */
[C---:B-12-4-:R-:W-:Y:S01]  /*8b90*/  LOP3.LUT R4, R2.reuse, 0x7fffffff, RZ, 0xc0, !PT ;  /* 0x7fffffff02047812 */ /* 0x056fe200078ec0ff */
[----:B------:R-:W-:Y:S01]  /*8ba0*/  BSSY B0, `(.L_x_184) ;  /* 0x000000d000007945 */ /* 0x000fe20003800000 */
[----:B------:R-:W-:Y:S02]  /*8bb0*/  LOP3.LUT R0, R2, 0x80000000, RZ, 0xc0, !PT ;  /* 0x8000000002007812 */ /* 0x000fe400078ec0ff */
[----:B------:R-:W-:Y:S02]  /*8bc0*/  ISETP.GT.U32.AND P0, PT, R4, 0x43efffff, PT ;  /* 0x43efffff0400780c */ /* 0x000fe40003f04070 */
[----:B------:R-:W-:Y:S01]  /*8bd0*/  SHF.R.U32.HI R5, RZ, 0x18, R0 ;  /* 0x00000018ff057819 */ /* 0x000fe20000011600 */
[----:B------:R-:W-:-:S10]  /*8be0*/  HFMA2.MMA R0, -RZ, RZ, 0, 7.569789886474609375e-06 ;  /* 0x0000007fff007435 */ /* 0x000fd400000001ff */
        /* <DEDUP_REMOVED lines=8> */
.L_x_185:
[----:B------:R-:W-:Y:S05]  /*8c70*/  BSYNC B0 ;  /* 0x0000000000007941 */ /* 0x000fea0003800000 */
.L_x_184:
[----:B------:R-:W-:-:S05]  /*8c80*/  LOP3.LUT R5, R0, R5, RZ, 0xfc, !PT ;  /* 0x0000000500057212 */ /* 0x000fca00078efcff */
[----:B------:R0:W-:Y:S01]  /*8c90*/  STG.E.U8 desc[UR36][R16.64], R5 ;  /* 0x0000000510007986 */ /* 0x0001e2000c101124 */
[----:B------:R-:W-:Y:S05]  /*8ca0*/  BRA `(.L_x_172) ;  /* 0x0000000400f07947 */ /* 0x000fea0003800000 */
.L_x_183:
[----:B-12-4-:R-:W-:Y:S01]  /*8cb0*/  LOP3.LUT R4, R2, 0x7fffffff, RZ, 0xc0, !PT ;  /* 0x7fffffff02047812 */ /* 0x016fe200078ec0ff */
        /* <DEDUP_REMOVED lines=11> */
.L_x_187:
[----:B------:R-:W-:Y:S01]  /*8d70*/  IMAD.MOV.U32 R0, RZ, RZ, 0x7f ;  /* 0x0000007fff007424 */ /* 0x000fe200078e00ff */
[----:B------:R-:W-:-:S04]  /*8d80*/  ISETP.GT.U32.AND P0, PT, R4, 0x7f800000, PT ;  /* 0x7f8000000400780c */ /* 0x000fc80003f04070 */
[----:B------:R-:W-:-:S09]  /*8d90*/  SEL R0, R0, 0x7c, P0 ;  /* 0x0000007c00007807 */ /* 0x000fd20000000000 */
.L_x_188:
[----:B------:R-:W-:Y:S05]  /*8da0*/  BSYNC B0 ;  /* 0x0000000000007941 */ /* 0x000fea0003800000 */
.L_x_186:
[----:B------:R-:W-:-:S04]  /*8db0*/  LOP3.LUT R2, R2, 0x80000000, RZ, 0xc0, !PT ;  /* 0x8000000002027812 */ /* 0x000fc800078ec0ff */
[----:B------:R-:W-:-:S04]  /*8dc0*/  SHF.R.U32.HI R3, RZ, 0x18, R2 ;  /* 0x00000018ff037819 */ /* 0x000fc80000011602 */
[----:B------:R-:W-:-:S05]  /*8dd0*/  LOP3.LUT R3, R0, R3, RZ, 0xfc, !PT ;  /* 0x0000000300037212 */ /* 0x000fca00078efcff */
[----:B------:R0:W-:Y:S01]  /*8de0*/  STG.E.U8 desc[UR36][R16.64], R3 ;  /* 0x0000000310007986 */ /* 0x0001e2000c101124 */
[----:B------:R-:W-:Y:S05]  /*8df0*/  BRA `(.L_x_172) ;  /* 0x00000004009c7947 */ /* 0x000fea0003800000 */
.L_x_182:
[----:B-12-4-:R-:W-:-:S05]  /*8e00*/  F2FP.BF16.F32.PACK_AB R2, RZ, R2 ;  /* 0x00000002ff02723e */ /* 0x016fca00000010ff */
[----:B------:R0:W-:Y:S01]  /*8e10*/  STG.E.U16 desc[UR36][R16.64], R2 ;  /* 0x0000000210007986 */ /* 0x0001e2000c101524 */
[----:B------:R-:W-:Y:S05]  /*8e20*/  BRA `(.L_x_172) ;  /* 0x0000000400907947 */ /* 0x000fea0003800000 */
.L_x_179:
        /* <DEDUP_REMOVED lines=8> */
[----:B-12-4-:R-:W0:Y:S02]  /*8eb0*/  F2I.FTZ.U32.TRUNC.NTZ R3, R2 ;  /* 0x0000000200037305 */ /* 0x016e24000021f000 */
[----:B0-----:R4:W-:Y:S01]  /*8ec0*/  STG.E.U16 desc[UR36][R16.64], R3 ;  /* 0x0000000310007986 */ /* 0x0019e2000c101524 */
[----:B------:R-:W-:Y:S05]  /*8ed0*/  BRA `(.L_x_172) ;  /* 0x0000000400647947 */ /* 0x000fea0003800000 */
.L_x_191:
[----:B-12-4-:R-:W-:Y:S01]  /*8ee0*/  LOP3.LUT R3, R2, 0x7fffffff, RZ, 0xc0, !PT ;  /* 0x7fffffff02037812 */ /* 0x016fe200078ec0ff */
        /* <DEDUP_REMOVED lines=15> */
.L_x_194:
[----:B------:R-:W-:-:S04]  /*8fe0*/  LOP3.LUT R2, R2, 0x80000000, RZ, 0xc0, !PT ;  /* 0x8000000002027812 */ /* 0x000fc800078ec0ff */
[----:B------:R-:W-:-:S04]  /*8ff0*/  SHF.R.U32.HI R3, RZ, 0x18, R2 ;  /* 0x00000018ff037819 */ /* 0x000fc80000011602 */
[----:B------:R-:W-:-:S04]  /*9000*/  LOP3.LUT R0, R0, R3, RZ, 0xfc, !PT ;  /* 0x0000000300007212 */ /* 0x000fc800078efcff */
[----:B------:R-:W-:-:S07]  /*9010*/  PRMT R8, R0, 0x7610, R8 ;  /* 0x0000761000087816 */ /* 0x000fce0000000008 */
.L_x_193:
[----:B------:R-:W-:Y:S05]  /*9020*/  BSYNC B0 ;  /* 0x0000000000007941 */ /* 0x000fea0003800000 */
.L_x_192:
[----:B------:R3:W-:Y:S01]  /*9030*/  STG.E.U8 desc[UR36][R16.64], R8 ;  /* 0x0000000810007986 */ /* 0x0007e2000c101124 */
[----:B------:R-:W-:Y:S05]  /*9040*/  BRA `(.L_x_172) ;  /* 0x0000000400087947 */ /* 0x000fea0003800000 */
.L_x_190:
        /* <DEDUP_REMOVED lines=16> */
.L_x_197:
[----:B------:R-:W-:-:S04]  /*9150*/  LOP3.LUT R2, R2, 0x80000000, RZ, 0xc0, !PT ;  /* 0x8000000002027812 */ /* 0x000fc800078ec0ff */
[----:B------:R-:W-:-:S04]  /*9160*/  SHF.R.U32.HI R3, RZ, 0x18, R2 ;  /* 0x00000018ff037819 */ /* 0x000fc80000011602 */
[----:B------:R-:W-:-:S04]  /*9170*/  LOP3.LUT R0, R0, R3, RZ, 0xfc, !PT ;  /* 0x0000000300007212 */ /* 0x000fc800078efcff */
[----:B------:R-:W-:-:S07]  /*9180*/  PRMT R8, R0, 0x7610, R8 ;  /* 0x0000761000087816 */ /* 0x000fce0000000008 */
.L_x_196:
[----:B------:R-:W-:Y:S05]  /*9190*/  BSYNC B0 ;  /* 0x0000000000007941 */ /* 0x000fea0003800000 */
.L_x_195:
[----:B------:R0:W-:Y:S01]  /*91a0*/  STG.E.U8 desc[UR36][R16.64], R8 ;  /* 0x0000000810007986 */ /* 0x0001e2000c101124 */
[----:B------:R-:W-:Y:S05]  /*91b0*/  BRA `(.L_x_172) ;  /* 0x0000000000ac7947 */ /* 0x000fea0003800000 */
.L_x_189:
[----:B------:R-:W-:-:S13]  /*91c0*/  ISETP.NE.AND P0, PT, R0, 0x1c, PT ;  /* 0x0000001c0000780c */ /* 0x000fda0003f05270 */
[----:B------:R-:W-:Y:S05]  /*91d0*/  @!P0 BRA `(.L_x_198) ;  /* 0x00000000009c8947 */ /* 0x000fea0003800000 */
[----:B------:R-:W-:-:S13]  /*91e0*/  ISETP.NE.AND P0, PT, R0, 0x1d, PT ;  /* 0x0000001d0000780c */ /* 0x000fda0003f05270 */
[----:B------:R-:W-:Y:S05]  /*91f0*/  @!P0 BRA `(.L_x_199) ;  /* 0x0000000000888947 */ /* 0x000fea0003800000 */
[----:B------:R-:W-:-:S13]  /*9200*/  ISETP.NE.AND P0, PT, R0, 0x2c, PT ;  /* 0x0000002c0000780c */ /* 0x000fda0003f05270 */
[----:B------:R-:W-:Y:S05]  /*9210*/  @P0 BRA `(.L_x_171) ;  /* 0x00000000003c0947 */ /* 0x000fea0003800000 */
[----:B-12-4-:R-:W-:-:S04]  /*9220*/  SHF.R.U32.HI R4, RZ, 0x17, R2 ;  /* 0x00000017ff047819 */ /* 0x016fc80000011602 */
        /* <DEDUP_REMOVED lines=14> */
.L_x_171:
[----:B------:R-:W-:Y:S01]  /*9310*/  MOV R0, 0x0 ;  /* 0x0000000000007802 */ /* 0x000fe20000000f00 */
[----:B------:R-:W-:Y:S01]  /*9320*/  ULDC.64 UR4, c[0x4][0x128] ;  /* 0x01004a0000047ab9 */ /* 0x000fe20000000a00 */
[----:B------:R-:W-:Y:S01]  /*9330*/  ULDC.64 UR6, c[0x4][0x40] ;  /* 0x0100100000067ab9 */ /* 0x000fe20000000a00 */
[----:B------:R-:W-:Y:S01]  /*9340*/  IMAD.U32 R4, RZ, RZ, UR4 ;  /* 0x00000004ff047e24 */ /* 0x000fe2000f8e00ff */
[----:B-12-4-:R0:W1:Y:S01]  /*9350*/  LDC.64 R2, c[0x4][R0] ;  /* 0x0100000000027b82 */ /* 0x0160620000000a00 */
        /* <DEDUP_REMOVED lines=11> */
.L_x_200:
[----:B------:R-:W-:Y:S05]  /*9410*/  BRA `(.L_x_172) ;  /* 0x0000000000147947 */ /* 0x000fea0003800000 */
.L_x_199:
[----:B-12-4-:R-:W0:Y:S02]  /*9420*/  F2I.U64.TRUNC R2, R2 ;  /* 0x0000000200027311 */ /* 0x016e24000020d800 */
[----:B0-----:R2:W-:Y:S01]  /*9430*/  STG.E.64 desc[UR36][R16.64], R2 ;  /* 0x0000000210007986 */ /* 0x0015e2000c101b24 */
[----:B------:R-:W-:Y:S05]  /*9440*/  BRA `(.L_x_172) ;  /* 0x0000000000087947 */ /* 0x000fea0003800000 */
.L_x_198:
[----:B-12-4-:R-:W0:Y:S02]  /*9450*/  F2I.FTZ.U32.TRUNC.NTZ R3, R2 ;  /* 0x0000000200037305 */ /* 0x016e24000021f000 */
[----:B0-----:R0:W-:Y:S02]  /*9460*/  STG.E desc[UR36][R16.64], R3 ;  /* 0x0000000310007986 */ /* 0x0011e4000c101924 */
.L_x_172:
[----:B------:R-:W-:-:S07]  /*9470*/  VIADD R19, R19, 0x80 ;  /* 0x0000008013137836 */ /* 0x000fce0000000000 */
.L_x_135:
[----:B------:R-:W-:Y:S05]  /*9480*/  BSYNC B7 ;  /* 0x0000000000077941 */ /* 0x000fea0003800000 */
.L_x_134:
[----:B------:R-:W-:Y:S02]  /*9490*/  ULDC UR4, c[0x0][0x210] ;  /* 0x0000840000047ab9 */ /* 0x000fe40000000800 */
[----:B------:R-:W-:-:S13]  /*94a0*/  ISETP.GE.AND P0, PT, R19, UR4, PT ;  /* 0x0000000413007c0c */ /* 0x000fda000bf06270 */
[----:B------:R-:W-:Y:S05]  /*94b0*/  @P0 EXIT ;  /* 0x000000000000094d */ /* 0x000fea0003800000 */
        /* <DEDUP_REMOVED lines=222> */
[----:B------:R-:W-:Y:S01]  /*a2a0*/  ULDC.64 UR4, c[0x0][0x2f8] ;  /* 0x0000be0000047ab9 */ /* 0x000fe20000000a00 */
[----:B------:R-:W-:-:S08]  /*a2b0*/  ISETP.NE.AND P0, PT, R6, 0x13, PT ;  /* 0x000000130600780c */ /* 0x000fd00003f05270 */
        /* <DEDUP_REMOVED lines=79> */
.L_x_201:
        /* <DEDUP_REMOVED lines=21> */
[----:B--2---:R-:W4:Y:S01]  /*a900*/  I2F.S16 R2, R2 ;  /* 0x0000000200027306 */ /* 0x004f220000101400 */
[----:B------:R-:W-:Y:S05]  /*a910*/  BRA `(.L_x_208) ;  /* 0x0000000c008c7947 */ /* 0x000fea0003800000 */
.L_x_206:
[----:B------:R-:W2:Y:S01]  /*a920*/  LDG.E.U8 R2, desc[UR36][R4.64] ;  /* 0x0000002404027981 */ /* 0x000ea2000c1e1100 */
[----:B------:R-:W-:Y:S01]  /*a930*/  IMAD.MOV.U32 R3, RZ, RZ, RZ ;  /* 0x000000ffff037224 */ /* 0x000fe200078e00ff */
[----:B--2---:R-:W-:Y:S01]  /*a940*/  I2FP.F32.U32 R2, R2 ;  /* 0x0000000200027245 */ /* 0x004fe20000201000 */
[----:B------:R-:W-:Y:S06]  /*a950*/  BRA `(.L_x_208) ;  /* 0x0000000c007c7947 */ /* 0x000fec0003800000 */
.L_x_205:
        /* <DEDUP_REMOVED lines=10> */
.L_x_210:
[----:B------:R-:W2:Y:S01]  /*aa00*/  LDG.E R2, desc[UR36][R4.64] ;  /* 0x0000002404027981 */ /* 0x000ea2000c1e1900 */
[----:B------:R-:W-:Y:S01]  /*aa10*/  IMAD.MOV.U32 R3, RZ, RZ, RZ ;  /* 0x000000ffff037224 */ /* 0x000fe200078e00ff */
[----:B--2---:R-:W-:Y:S01]  /*aa20*/  I2FP.F32.S32 R2, R2 ;  /* 0x0000000200027245 */ /* 0x004fe20000201400 */
[----:B------:R-:W-:Y:S06]  /*aa30*/  BRA `(.L_x_208) ;  /* 0x0000000c00447947 */ /* 0x000fec0003800000 */
.L_x_209:
[----:B------:R-:W2:Y:S01]  /*aa40*/  LDG.E.U16 R2, desc[UR36][R4.64] ;  /* 0x0000002404027981 */ /* 0x000ea2000c1e1500 */
[----:B------:R-:W-:Y:S01]  /*aa50*/  IMAD.MOV.U32 R3, RZ, RZ, RZ ;  /* 0x000000ffff037224 */ /* 0x000fe200078e00ff */
[----:B--2---:R-:W0:Y:S01]  /*aa60*/  I2F.S16 R2, R2 ;  /* 0x0000000200027306 */ /* 0x004e220000101400 */
[----:B------:R-:W-:Y:S05]  /*aa70*/  BRA `(.L_x_208) ;  /* 0x0000000c00347947 */ /* 0x000fea0003800000 */
.L_x_204:
        /* <DEDUP_REMOVED lines=9> */
.L_x_212:
[----:B------:R-:W2:Y:S01]  /*ab10*/  LDG.E.U16 R2, desc[UR36][R4.64] ;  /* 0x0000002404027981 */ /* 0x000ea2000c1e1500 */
[----:B------:R-:W-:Y:S02]  /*ab20*/  IMAD.MOV.U32 R3, RZ, RZ, RZ ;  /* 0x000000ffff037224 */ /* 0x000fe400078e00ff */
[----:B--2---:R-:W-:Y:S01]  /*ab30*/  HADD2.F32 R2, -RZ, R2.H0_H0 ;  /* 0x20000002ff027230 */ /* 0x004fe20000004100 */
[----:B------:R-:W-:Y:S06]  /*ab40*/  BRA `(.L_x_208) ;  /* 0x0000000c00007947 */ /* 0x000fec0003800000 */
.L_x_211:
        /* <DEDUP_REMOVED lines=8> */
.L_x_214:
[----:B------:R-:W2:Y:S02]  /*abd0*/  LDG.E R2, desc[UR36][R4.64] ;  /* 0x0000002404027981 */ /* 0x000ea4000c1e1900 */
[--C-:B--2---:R-:W-:Y:S02]  /*abe0*/  HADD2.F32 R3, -RZ, R2.reuse.H1_H1 ;  /* 0x30000002ff037230 */ /* 0x104fe40000004100 */
[----:B------:R-:W-:Y:S01]  /*abf0*/  HADD2.F32 R2, -RZ, R2.H0_H0 ;  /* 0x20000002ff027230 */ /* 0x000fe20000004100 */
[----:B------:R-:W-:Y:S06]  /*ac00*/  BRA `(.L_x_208) ;  /* 0x0000000800d07947 */ /* 0x000fec0003800000 */
.L_x_213:
        /* <DEDUP_REMOVED lines=8> */
.L_x_203:
        /* <DEDUP_REMOVED lines=13> */
.L_x_217:
        /* <DEDUP_REMOVED lines=10> */
.L_x_216:
        /* <DEDUP_REMOVED lines=11> */
[----:B------:R-:W-:-:S04]  /*aeb0*/  IADD3 R6, R0, 0x1000000, RZ ;  /* 0x0100000000067810 */ /* 0x000fc80007ffe0ff */
        /* <DEDUP_REMOVED lines=15> */
.L_x_219:
        /* <DEDUP_REMOVED lines=14> */
.L_x_218:
[----:B------:R-:W2:Y:S01]  /*b090*/  LDG.E.U16 R2, desc[UR36][R4.64] ;  /* 0x0000002404027981 */ /* 0x000ea2000c1e1500 */
[----:B------:R-:W-:Y:S02]  /*b0a0*/  IMAD.MOV.U32 R3, RZ, RZ, RZ ;  /* 0x000000ffff037224 */ /* 0x000fe400078e00ff */
[----:B--2---:R-:W-:Y:S01]  /*b0b0*/  IMAD.U32 R2, R2, 0x10000, RZ ;  /* 0x0001000002027824 */ /* 0x004fe200078e00ff */
[----:B------:R-:W-:Y:S06]  /*b0c0*/  BRA `(.L_x_208) ;  /* 0x0000000400a07947 */ /* 0x000fec0003800000 */
.L_x_215:
        /* <DEDUP_REMOVED lines=12> */
.L_x_222:
        /* <DEDUP_REMOVED lines=20> */
.L_x_224:
[----:B------:R-:W-:Y:S05]  /*b2d0*/  BSYNC B0 ;  /* 0x0000000000007941 */ /* 0x000fea0003800000 */
.L_x_223:
[----:B------:R-:W-:Y:S01]  /*b2e0*/  IMAD.SHL.U32 R2, R2, 0x100000, RZ ;  /* 0x0010000002027824 */ /* 0x000fe200078e00ff */
[----:B------:R-:W-:-:S04]  /*b2f0*/  LEA R5, R0, 0x3b800000, 0x17 ;  /* 0x3b80000000057811 */ /* 0x000fc800078eb8ff */
[----:B------:R-:W-:Y:S01]  /*b300*/  LOP3.LUT R2, R5, R2, R6, 0xfe, !PT ;  /* 0x0000000205027212 */ /* 0x000fe200078efe06 */
[----:B------:R-:W-:Y:S06]  /*b310*/  BRA `(.L_x_208) ;  /* 0x00000004000c7947 */ /* 0x000fec0003800000 */
.L_x_221:
        /* <DEDUP_REMOVED lines=20> */
.L_x_226:
[----:B------:R-:W-:Y:S05]  /*b460*/  BSYNC B0 ;  /* 0x0000000000007941 */ /* 0x000fea0003800000 */
.L_x_225:
[----:B------:R-:W-:Y:S01]  /*b470*/  IMAD.SHL.U32 R2, R2, 0x200000, RZ ;  /* 0x0020000002027824 */ /* 0x000fe200078e00ff */
[----:B------:R-:W-:-:S04]  /*b480*/  LEA R5, R0, 0x37800000, 0x17 ;  /* 0x3780000000057811 */ /* 0x000fc800078eb8ff */
[----:B------:R-:W-:Y:S01]  /*b490*/  LOP3.LUT R2, R5, R2, R6, 0xfe, !PT ;  /* 0x0000000205027212 */ /* 0x000fe200078efe06 */
[----:B------:R-:W-:Y:S06]  /*b4a0*/  BRA `(.L_x_208) ;  /* 0x0000000000a87947 */ /* 0x000fec0003800000 */
.L_x_220:
        /* <DEDUP_REMOVED lines=14> */
.L_x_230:
[----:B------:R-:W-:Y:S05]  /*b590*/  BSYNC B0 ;  /* 0x0000000000007941 */ /* 0x000fea0003800000 */
.L_x_229:
[----:B------:R-:W-:Y:S01]  /*b5a0*/  IMAD.MOV.U32 R3, RZ, RZ, RZ ;  /* 0x000000ffff037224 */ /* 0x000fe200078e00ff */
[----:B------:R-:W-:Y:S06]  /*b5b0*/  BRA `(.L_x_208) ;  /* 0x0000000000647947 */ /* 0x000fec0003800000 */
.L_x_207:
[----:B------:R-:W-:Y:S01]  /*b5c0*/  MOV R0, 0x0 ;  /* 0x0000000000007802 */ /* 0x000fe20000000f00 */
[----:B------:R-:W-:Y:S01]  /*b5d0*/  ULDC.64 UR4, c[0x4][0x128] ;  /* 0x01004a0000047ab9 */ /* 0x000fe20000000a00 */
[----:B------:R-:W-:Y:S01]  /*b5e0*/  ULDC.64 UR6, c[0x4][0x38] ;  /* 0x01000e0000067ab9 */ /* 0x000fe20000000a00 */
[----:B------:R-:W-:Y:S01]  /*b5f0*/  IMAD.U32 R4, RZ, RZ, UR4 ;  /* 0x00000004ff047e24 */ /* 0x000fe2000f8e00ff */
[----:B------:R0:W1:Y:S01]  /*b600*/  LDC.64 R2, c[0x4][R0] ;  /* 0x0100000000027b82 */ /* 0x0000620000000a00 */
[----:B------:R-:W-:Y:S01]  /*b610*/  IMAD.U32 R5, RZ, RZ, UR5 ;  /* 0x00000005ff057e24 */ /* 0x000fe2000f8e00ff */
[----:B------:R-:W-:Y:S01]  /*b620*/  ULDC.64 UR4, c[0x4][0x130] ;  /* 0x01004c0000047ab9 */ /* 0x000fe20000000a00 */
[----:B------:R-:W-:Y:S01]  /*b630*/  IMAD.U32 R10, RZ, RZ, UR6 ;  /* 0x00000006ff0a7e24 */ /* 0x000fe2000f8e00ff */
[----:B------:R-:W-:Y:S01]  /*b640*/  MOV R11, UR7 ;  /* 0x00000007000b7c02 */ /* 0x000fe20008000f00 */
[----:B------:R-:W-:Y:S02]  /*b650*/  IMAD.U32 R6, RZ, RZ, UR4 ;  /* 0x00000004ff067e24 */ /* 0x000fe4000f8e00ff */
[----:B------:R-:W-:-:S02]  /*b660*/  IMAD.U32 R7, RZ, RZ, UR5 ;  /* 0x00000005ff077e24 */ /* 0x000fc4000f8e00ff */
[----:B------:R-:W-:Y:S02]  /*b670*/  IMAD.MOV.U32 R8, RZ, RZ, 0x4e ;  /* 0x0000004eff087424 */ /* 0x000fe400078e00ff */
[----:B------:R-:W-:Y:S02]  /*b680*/  IMAD.MOV.U32 R12, RZ, RZ, 0x1 ;  /* 0x00000001ff0c7424 */ /* 0x000fe400078e00ff */
[----:B0-----:R-:W-:-:S07]  /*b690*/  IMAD.MOV.U32 R13, RZ, RZ, RZ ;  /* 0x000000ffff0d7224 */ /* 0x001fce00078e00ff */
[----:B------:R-:W-:-:S07]  /*b6a0*/  LEPC R20, `(.L_x_231) ;  /* 0x000000001014794e */ /* 0x000fce0000000000 */
[----:B-1----:R-:W-:Y:S05]  /*b6b0*/  CALL.ABS.NOINC R2 ;  /* 0x0000000002007343 */ /* 0x002fea0003c00000 */
.L_x_231:
[----:B------:R-:W-:Y:S01]  /*b6c0*/  CS2R R2, SRZ ;  /* 0x0000000000027805 */ /* 0x000fe2000001ff00 */
[----:B------:R-:W-:Y:S06]  /*b6d0*/  BRA `(.L_x_208) ;  /* 0x00000000001c7947 */ /* 0x000fec0003800000 */
.L_x_228:
[----:B------:R-:W2:Y:S01]  /*b6e0*/  LDG.E.64 R4, desc[UR36][R4.64] ;  /* 0x0000002404047981 */ /* 0x000ea2000c1e1b00 */
[----:B------:R-:W-:Y:S01]  /*b6f0*/  IMAD.MOV.U32 R3, RZ, RZ, RZ ;  /* 0x000000ffff037224 */ /* 0x000fe200078e00ff */
[----:B--2---:R0:W1:Y:S01]  /*b700*/  I2F.U64 R2, R4 ;  /* 0x0000000400027312 */ /* 0x0040620000301000 */
[----:B------:R-:W-:Y:S05]  /*b710*/  BRA `(.L_x_208) ;  /* 0x00000000000c7947 */ /* 0x000fea0003800000 */
.L_x_227:
[----:B------:R-:W2:Y:S01]  /*b720*/  LDG.E R2, desc[UR36][R4.64] ;  /* 0x0000002404027981 */ /* 0x000ea2000c1e1900 */
[----:B------:R-:W-:Y:S01]  /*b730*/  IMAD.MOV.U32 R3, RZ, RZ, RZ ;  /* 0x000000ffff037224 */ /* 0x000fe200078e00ff */
[----:B--2---:R-:W-:-:S07]  /*b740*/  I2FP.F32.U32 R2, R2 ;  /* 0x0000000200027245 */ /* 0x004fce0000201000 */
.L_x_208:
[----:B------:R-:W-:Y:S05]  /*b750*/  BSYNC B6 ;  /* 0x0000000000067941 */ /* 0x000fea0003800000 */
.L_x_202:
[----:B0-23--:R-:W0:Y:S01]  /*b760*/  LDC.U8 R4, c[0x0][0x421] ;  /* 0x00010840ff047b82 */ /* 0x00de220000000000 */
        /* <DEDUP_REMOVED lines=12> */
[----:B-1--4-:R-:W0:Y:S02]  /*b830*/  F2I.FTZ.TRUNC.NTZ R3, R2 ;  /* 0x0000000200037305 */ /* 0x012e24000021f100 */
[----:B0-----:R-:W-:Y:S01]  /*b840*/  STG.E.U8 desc[UR36][R16.64], R3 ;  /* 0x0000000310007986 */ /* 0x001fe2000c101124 */
[----:B------:R-:W-:Y:S05]  /*b850*/  EXIT ;  /* 0x000000000000794d */ /* 0x000fea0003800000 */
.L_x_235:
[----:B-1--4-:R-:W0:Y:S02]  /*b860*/  F2I.S64.TRUNC R2, R2 ;  /* 0x0000000200027311 */ /* 0x012e24000020d900 */
[----:B0-----:R-:W-:-:S05]  /*b870*/  IMAD.MOV.U32 R5, RZ, RZ, R2 ;  /* 0x000000ffff057224 */ /* 0x001fca00078e0002 */
[----:B------:R-:W-:Y:S01]  /*b880*/  STG.E.U8 desc[UR36][R16.64], R5 ;  /* 0x0000000510007986 */ /* 0x000fe2000c101124 */
[----:B------:R-:W-:Y:S05]  /*b890*/  EXIT ;  /* 0x000000000000794d */ /* 0x000fea0003800000 */
.L_x_234:
[----:B------:R-:W-:-:S13]  /*b8a0*/  ISETP.NE.AND P0, PT, R0, 0x2, PT ;  /* 0x000000020000780c */ /* 0x000fda0003f05270 */
[----:B------:R-:W-:Y:S05]  /*b8b0*/  @!P0 BRA `(.L_x_237) ;  /* 0x0000000000288947 */ /* 0x000fea0003800000 */
[----:B------:R-:W-:-:S13]  /*b8c0*/  ISETP.NE.AND P0, PT, R0, 0x3, PT ;  /* 0x000000030000780c */ /* 0x000fda0003f05270 */
[----:B------:R-:W-:Y:S05]  /*b8d0*/  @!P0 BRA `(.L_x_238) ;  /* 0x0000000000148947 */ /* 0x000fea0003800000 */
[----:B------:R-:W-:-:S13]  /*b8e0*/  ISETP.NE.AND P0, PT, R0, 0x4, PT ;  /* 0x000000040000780c */ /* 0x000fda0003f05270 */
[----:B------:R-:W-:Y:S05]  /*b8f0*/  @P0 BRA `(.L_x_236) ;  /* 0x0000000800d80947 */ /* 0x000fea0003800000 */
[----:B-1--4-:R-:W0:Y:S02]  /*b900*/  F2I.S64.TRUNC R2, R2 ;  /* 0x0000000200027311 */ /* 0x012e24000020d900 */
[----:B0-----:R-:W-:Y:S01]  /*b910*/  STG.E.64 desc[UR36][R16.64], R2 ;  /* 0x0000000210007986 */ /* 0x001fe2000c101b24 */
[----:B------:R-:W-:Y:S05]  /*b920*/  EXIT ;  /* 0x000000000000794d */ /* 0x000fea0003800000 */
.L_x_238:
[----:B-1--4-:R-:W0:Y:S02]  /*b930*/  F2I.FTZ.TRUNC.NTZ R3, R2 ;  /* 0x0000000200037305 */ /* 0x012e24000021f100 */
[----:B0-----:R-:W-:Y:S01]  /*b940*/  STG.E desc[UR36][R16.64], R3 ;  /* 0x0000000310007986 */ /* 0x001fe2000c101924 */
[----:B------:R-:W-:Y:S05]  /*b950*/  EXIT ;  /* 0x000000000000794d */ /* 0x000fea0003800000 */
.L_x_237:
[----:B-1--4-:R-:W0:Y:S02]  /*b960*/  F2I.FTZ.TRUNC.NTZ R3, R2 ;  /* 0x0000000200037305 */ /* 0x012e24000021f100 */
[----:B0-----:R-:W-:Y:S01]  /*b970*/  STG.E.U16 desc[UR36][R16.64], R3 ;  /* 0x0000000310007986 */ /* 0x001fe2000c101524 */
[----:B------:R-:W-:Y:S05]  /*b980*/  EXIT ;  /* 0x000000000000794d */ /* 0x000fea0003800000 */
.L_x_233:
[----:B------:R-:W-:-:S13]  /*b990*/  ISETP.GT.AND P0, PT, R0, 0x6, PT ;  /* 0x000000060000780c */ /* 0x000fda0003f04270 */
[----:B------:R-:W-:Y:S05]  /*b9a0*/  @P0 BRA `(.L_x_239) ;  /* 0x0000000000240947 */ /* 0x000fea0003800000 */
[----:B------:R-:W-:-:S13]  /*b9b0*/  ISETP.NE.AND P0, PT, R0, 0x5, PT ;  /* 0x000000050000780c */ /* 0x000fda0003f05270 */
[----:B------:R-:W-:Y:S05]  /*b9c0*/  @!P0 BRA `(.L_x_240) ;  /* 0x0000000000108947 */ /* 0x000fea0003800000 */
[----:B------:R-:W-:-:S13]  /*b9d0*/  ISETP.NE.AND P0, PT, R0, 0x6, PT ;  /* 0x000000060000780c */ /* 0x000fda0003f05270 */
[----:B------:R-:W-:Y:S05]  /*b9e0*/  @P0 BRA `(.L_x_236) ;  /* 0x00000008009c0947 */ /* 0x000fea0003800000 */
[----:B-1--4-:R-:W-:Y:S01]  /*b9f0*/  STG.E desc[UR36][R16.64], R2 ;  /* 0x0000000210007986 */ /* 0x012fe2000c101924 */
[----:B------:R-:W-:Y:S05]  /*ba00*/  EXIT ;  /* 0x000000000000794d */ /* 0x000fea0003800000 */
.L_x_240:
[----:B-1--4-:R-:W-:-:S05]  /*ba10*/  F2FP.F16.F32.PACK_AB R2, RZ, R2 ;  /* 0x00000002ff02723e */ /* 0x012fca00000000ff */
[----:B------:R-:W-:Y:S01]  /*ba20*/  STG.E.U16 desc[UR36][R16.64], R2 ;  /* 0x0000000210007986 */ /* 0x000fe2000c101524 */
[----:B------:R-:W-:Y:S05]  /*ba30*/  EXIT ;  /* 0x000000000000794d */ /* 0x000fea0003800000 */
.L_x_239:
[----:B------:R-:W-:-:S13]  /*ba40*/  ISETP.NE.AND P0, PT, R0, 0x7, PT ;  /* 0x000000070000780c */ /* 0x000fda0003f05270 */
[----:B------:R-:W-:Y:S05]  /*ba50*/  @!P0 BRA `(.L_x_241) ;  /* 0x0000000000288947 */ /* 0x000fea0003800000 */
[----:B------:R-:W-:-:S13]  /*ba60*/  ISETP.NE.AND P0, PT, R0, 0x8, PT ;  /* 0x000000080000780c */ /* 0x000fda0003f05270 */
[----:B------:R-:W-:Y:S05]  /*ba70*/  @!P0 BRA `(.L_x_242) ;  /* 0x0000000000148947 */ /* 0x000fea0003800000 */
[----:B------:R-:W-:-:S13]  /*ba80*/  ISETP.NE.AND P0, PT, R0, 0x9, PT ;  /* 0x000000090000780c */ /* 0x000fda0003f05270 */
[----:B------:R-:W-:Y:S05]  /*ba90*/  @P0 BRA `(.L_x_236) ;  /* 0x0000000800700947 */ /* 0x000fea0003800000 */
[----:B-1--4-:R-:W-:-:S05]  /*baa0*/  IMAD.MOV.U32 R4, RZ, RZ, R2 ;  /* 0x000000ffff047224 */ /* 0x012fca00078e0002 */
[----:B------:R-:W-:Y:S01]  /*bab0*/  STG.E.64 desc[UR36][R16.64], R4 ;  /* 0x0000000410007986 */ /* 0x000fe2000c101b24 */
[----:B------:R-:W-:Y:S05]  /*bac0*/  EXIT ;  /* 0x000000000000794d */ /* 0x000fea0003800000 */
.L_x_242:
[----:B-1--4-:R-:W-:-:S05]  /*bad0*/  F2FP.F16.F32.PACK_AB R3, R5, R2 ;  /* 0x000000020503723e */ /* 0x012fca00000000ff */
[----:B------:R-:W-:Y:S01]  /*bae0*/  STG.E desc[UR36][R16.64], R3 ;  /* 0x0000000310007986 */ /* 0x000fe2000c101924 */
[----:B------:R-:W-:Y:S05]  /*baf0*/  EXIT ;  /* 0x000000000000794d */ /* 0x000fea0003800000 */
.L_x_241:
[----:B-1--4-:R-:W-:-:S06]  /*bb00*/  FMUL.FTZ R2, R2, 1 ;  /* 0x3f80000002027820 */ /* 0x012fcc0000410000 */
[----:B------:R-:W0:Y:S02]  /*bb10*/  F2F.F64.F32 R2, R2 ;  /* 0x0000000200027310 */ /* 0x000e240000201800 */
[----:B0-----:R-:W-:Y:S01]  /*bb20*/  STG.E.64 desc[UR36][R16.64], R2 ;  /* 0x0000000210007986 */ /* 0x001fe2000c101b24 */
[----:B------:R-:W-:Y:S05]  /*bb30*/  EXIT ;  /* 0x000000000000794d */ /* 0x000fea0003800000 */
.L_x_232:
        /* <DEDUP_REMOVED lines=8> */
[----:B-1--4-:R-:W-:Y:S02]  /*bbc0*/  FSETP.NEU.FTZ.AND P0, PT, R2, RZ, PT ;  /* 0x000000ff0200720b */ /* 0x012fe40003f1d000 */
[----:B------:R-:W-:-:S04]  /*bbd0*/  FSETP.NEU.FTZ.AND P1, PT, R3, RZ, PT ;  /* 0x000000ff0300720b */ /* 0x000fc80003f3d000 */
[----:B------:R-:W-:-:S04]  /*bbe0*/  PLOP3.LUT P0, PT, P0, P1, PT, 0xa8, 0x0 ;  /* 0x000000000000781c */ /* 0x000fc80000703570 */
[----:B------:R-:W-:-:S05]  /*bbf0*/  SEL R3, RZ, 0x1, !P0 ;  /* 0x00000001ff037807 */ /* 0x000fca0004000000 */
[----:B------:R-:W-:Y:S01]  /*bc00*/  STG.E.U8 desc[UR36][R16.64], R3 ;  /* 0x0000000310007986 */ /* 0x000fe2000c101124 */
[----:B------:R-:W-:Y:S05]  /*bc10*/  EXIT ;  /* 0x000000000000794d */ /* 0x000fea0003800000 */
.L_x_245:
[----:B------:R-:W-:Y:S01]  /*bc20*/  FMUL.FTZ R6, R3, -1 ;  /* 0xbf80000003067820 */ /* 0x000fe20000410000 */
[----:B-1--4-:R-:W-:-:S05]  /*bc30*/  FMUL.FTZ R4, R2, 1 ;  /* 0x3f80000002047820 */ /* 0x012fca0000410000 */
[----:B------:R-:W-:Y:S08]  /*bc40*/  F2F.F64.F32 R6, R6 ;  /* 0x0000000600067310 */ /* 0x000ff00000201800 */
[----:B------:R-:W0:Y:S02]  /*bc50*/  F2F.F64.F32 R4, R4 ;  /* 0x0000000400047310 */ /* 0x000e240000201800 */
[----:B0-----:R-:W-:Y:S01]  /*bc60*/  STG.E.128 desc[UR36][R16.64], R4 ;  /* 0x0000000410007986 */ /* 0x001fe2000c101d24 */
[----:B------:R-:W-:Y:S05]  /*bc70*/  EXIT ;  /* 0x000000000000794d */ /* 0x000fea0003800000 */
.L_x_244:
[----:B------:R-:W-:-:S13]  /*bc80*/  ISETP.NE.AND P0, PT, R0, 0xf, PT ;  /* 0x0000000f0000780c */ /* 0x000fda0003f05270 */
[----:B------:R-:W-:Y:S05]  /*bc90*/  @!P0 BRA `(.L_x_246) ;  /* 0x0000000000ac8947 */ /* 0x000fea0003800000 */
[----:B------:R-:W-:-:S13]  /*bca0*/  ISETP.NE.AND P0, PT, R0, 0x17, PT ;  /* 0x000000170000780c */ /* 0x000fda0003f05270 */
[----:B------:R-:W-:Y:S05]  /*bcb0*/  @!P0 BRA `(.L_x_247) ;  /* 0x0000000000508947 */ /* 0x000fea0003800000 */
[----:B------:R-:W-:-:S13]  /*bcc0*/  ISETP.NE.AND P0, PT, R0, 0x18, PT ;  /* 0x000000180000780c */ /* 0x000fda0003f05270 */
[----:B------:R-:W-:Y:S05]  /*bcd0*/  @P0 BRA `(.L_x_236) ;  /* 0x0000000400e00947 */ /* 0x000fea0003800000 */
[C---:B-1--4-:R-:W-:Y:S01]  /*bce0*/  LOP3.LUT R4, R2.reuse, 0x7fffffff, RZ, 0xc0, !PT ;  /* 0x7fffffff02047812 */ /* 0x052fe200078ec0ff */
        /* <DEDUP_REMOVED lines=13> */
.L_x_249:
[----:B------:R-:W-:Y:S05]  /*bdc0*/  BSYNC B0 ;  /* 0x0000000000007941 */ /* 0x000fea0003800000 */
.L_x_248:
[----:B------:R-:W-:-:S05]  /*bdd0*/  LOP3.LUT R5, R0, R5, RZ, 0xfc, !PT ;  /* 0x0000000500057212 */ /* 0x000fca00078efcff */
[----:B------:R-:W-:Y:S01]  /*bde0*/  STG.E.U8 desc[UR36][R16.64], R5 ;  /* 0x0000000510007986 */ /* 0x000fe2000c101124 */
[----:B------:R-:W-:Y:S05]  /*bdf0*/  EXIT ;  /* 0x000000000000794d */ /* 0x000fea0003800000 */
.L_x_247:
[----:B-1--4-:R-:W-:Y:S01]  /*be00*/  LOP3.LUT R4, R2, 0x7fffffff, RZ, 0xc0, !PT ;  /* 0x7fffffff02047812 */ /* 0x012fe200078ec0ff */
        /* <DEDUP_REMOVED lines=11> */
.L_x_251:
[----:B------:R-:W-:Y:S01]  /*bec0*/  IMAD.MOV.U32 R0, RZ, RZ, 0x7f ;  /* 0x0000007fff007424 */ /* 0x000fe200078e00ff */
[----:B------:R-:W-:-:S04]  /*bed0*/  ISETP.GT.U32.AND P0, PT, R4, 0x7f800000, PT ;  /* 0x7f8000000400780c */ /* 0x000fc80003f04070 */
[----:B------:R-:W-:-:S09]  /*bee0*/  SEL R0, R0, 0x7c, P0 ;  /* 0x0000007c00007807 */ /* 0x000fd20000000000 */
.L_x_252:
[----:B------:R-:W-:Y:S05]  /*bef0*/  BSYNC B0 ;  /* 0x0000000000007941 */ /* 0x000fea0003800000 */
.L_x_250:
[----:B------:R-:W-:-:S04]  /*bf00*/  LOP3.LUT R2, R2, 0x80000000, RZ, 0xc0, !PT ;  /* 0x8000000002027812 */ /* 0x000fc800078ec0ff */
[----:B------:R-:W-:-:S04]  /*bf10*/  SHF.R.U32.HI R3, RZ, 0x18, R2 ;  /* 0x00000018ff037819 */ /* 0x000fc80000011602 */
[----:B------:R-:W-:-:S05]  /*bf20*/  LOP3.LUT R3, R0, R3, RZ, 0xfc, !PT ;  /* 0x0000000300037212 */ /* 0x000fca00078efcff */
[----:B------:R-:W-:Y:S01]  /*bf30*/  STG.E.U8 desc[UR36][R16.64], R3 ;  /* 0x0000000310007986 */ /* 0x000fe2000c101124 */
[----:B------:R-:W-:Y:S05]  /*bf40*/  EXIT ;  /* 0x000000000000794d */ /* 0x000fea0003800000 */
.L_x_246:
[----:B-1--4-:R-:W-:-:S05]  /*bf50*/  F2FP.BF16.F32.PACK_AB R2, RZ, R2 ;  /* 0x00000002ff02723e */ /* 0x012fca00000010ff */
[----:B------:R-:W-:Y:S01]  /*bf60*/  STG.E.U16 desc[UR36][R16.64], R2 ;  /* 0x0000000210007986 */ /* 0x000fe2000c101524 */
[----:B------:R-:W-:Y:S05]  /*bf70*/  EXIT ;  /* 0x000000000000794d */ /* 0x000fea0003800000 */
.L_x_243:
        /* <DEDUP_REMOVED lines=8> */
[----:B-1--4-:R-:W0:Y:S02]  /*c000*/  F2I.FTZ.U32.TRUNC.NTZ R3, R2 ;  /* 0x0000000200037305 */ /* 0x012e24000021f000 */
[----:B0-----:R-:W-:Y:S01]  /*c010*/  STG.E.U16 desc[UR36][R16.64], R3 ;  /* 0x0000000310007986 */ /* 0x001fe2000c101524 */
[----:B------:R-:W-:Y:S05]  /*c020*/  EXIT ;  /* 0x000000000000794d */ /* 0x000fea0003800000 */
.L_x_255:
[----:B-1--4-:R-:W-:Y:S01]  /*c030*/  LOP3.LUT R3, R2, 0x7fffffff, RZ, 0xc0, !PT ;  /* 0x7fffffff02037812 */ /* 0x012fe200078ec0ff */
        /* <DEDUP_REMOVED lines=15> */
.L_x_258:
[----:B------:R-:W-:-:S04]  /*c130*/  LOP3.LUT R2, R2, 0x80000000, RZ, 0xc0, !PT ;  /* 0x8000000002027812 */ /* 0x000fc800078ec0ff */
[----:B------:R-:W-:-:S04]  /*c140*/  SHF.R.U32.HI R3, RZ, 0x18, R2 ;  /* 0x00000018ff037819 */ /* 0x000fc80000011602 */
[----:B------:R-:W-:-:S04]  /*c150*/  LOP3.LUT R0, R0, R3, RZ, 0xfc, !PT ;  /* 0x0000000300007212 */ /* 0x000fc800078efcff */
[----:B------:R-:W-:-:S07]  /*c160*/  PRMT R8, R0, 0x7610, R8 ;  /* 0x0000761000087816 */ /* 0x000fce0000000008 */
.L_x_257:
[----:B------:R-:W-:Y:S05]  /*c170*/  BSYNC B0 ;  /* 0x0000000000007941 */ /* 0x000fea0003800000 */
.L_x_256:
[----:B------:R-:W-:Y:S01]  /*c180*/  STG.E.U8 desc[UR36][R16.64], R8 ;  /* 0x0000000810007986 */ /* 0x000fe2000c101124 */
[----:B------:R-:W-:Y:S05]  /*c190*/  EXIT ;  /* 0x000000000000794d */ /* 0x000fea0003800000 */
.L_x_254:
        /* <DEDUP_REMOVED lines=16> */
.L_x_261:
[----:B------:R-:W-:-:S04]  /*c2a0*/  LOP3.LUT R2, R2, 0x80000000, RZ, 0xc0, !PT ;  /* 0x8000000002027812 */ /* 0x000fc800078ec0ff */
[----:B------:R-:W-:-:S04]  /*c2b0*/  SHF.R.U32.HI R3, RZ, 0x18, R2 ;  /* 0x00000018ff037819 */ /* 0x000fc80000011602 */
[----:B------:R-:W-:-:S04]  /*c2c0*/  LOP3.LUT R0, R0, R3, RZ, 0xfc, !PT ;  /* 0x0000000300007212 */ /* 0x000fc800078efcff */
[----:B------:R-:W-:-:S07]  /*c2d0*/  PRMT R8, R0, 0x7610, R8 ;  /* 0x0000761000087816 */ /* 0x000fce0000000008 */
.L_x_260:
[----:B------:R-:W-:Y:S05]  /*c2e0*/  BSYNC B0 ;  /* 0x0000000000007941 */ /* 0x000fea0003800000 */
.L_x_259:
[----:B------:R-:W-:Y:S01]  /*c2f0*/  STG.E.U8 desc[UR36][R16.64], R8 ;  /* 0x0000000810007986 */ /* 0x000fe2000c101124 */
[----:B------:R-:W-:Y:S05]  /*c300*/  EXIT ;  /* 0x000000000000794d */ /* 0x000fea0003800000 */
.L_x_253:
[----:B------:R-:W-:-:S13]  /*c310*/  ISETP.NE.AND P0, PT, R0, 0x1c, PT ;  /* 0x0000001c0000780c */ /* 0x000fda0003f05270 */
[----:B------:R-:W-:Y:S05]  /*c320*/  @!P0 BRA `(.L_x_262) ;  /* 0x00000000009c8947 */ /* 0x000fea0003800000 */
[----:B------:R-:W-:-:S13]  /*c330*/  ISETP.NE.AND P0, PT, R0, 0x1d, PT ;  /* 0x0000001d0000780c */ /* 0x000fda0003f05270 */
[----:B------:R-:W-:Y:S05]  /*c340*/  @!P0 BRA `(.L_x_263) ;  /* 0x0000000000888947 */ /* 0x000fea0003800000 */
[----:B------:R-:W-:-:S13]  /*c350*/  ISETP.NE.AND P0, PT, R0, 0x2c, PT ;  /* 0x0000002c0000780c */ /* 0x000fda0003f05270 */
[----:B------:R-:W-:Y:S05]  /*c360*/  @P0 BRA `(.L_x_236) ;  /* 0x00000000003c0947 */ /* 0x000fea0003800000 */
[----:B-1--4-:R-:W-:-:S04]  /*c370*/  SHF.R.U32.HI R4, RZ, 0x17, R2 ;  /* 0x00000017ff047819 */ /* 0x012fc80000011602 */
        /* <DEDUP_REMOVED lines=12> */
[----:B------:R-:W-:Y:S01]  /*c440*/  STG.E.U8 desc[UR36][R16.64], R3 ;  /* 0x0000000310007986 */ /* 0x000fe2000c101124 */
[----:B------:R-:W-:Y:S05]  /*c450*/  EXIT ;  /* 0x000000000000794d */ /* 0x000fea0003800000 */
.L_x_236:
[----:B------:R-:W-:Y:S01]  /*c460*/  MOV R0, 0x0 ;  /* 0x0000000000007802 */ /* 0x000fe20000000f00 */
[----:B------:R-:W-:Y:S01]  /*c470*/  ULDC.64 UR4, c[0x4][0x128] ;  /* 0x01004a0000047ab9 */ /* 0x000fe20000000a00 */
[----:B------:R-:W-:Y:S01]  /*c480*/  ULDC.64 UR6, c[0x4][0x40] ;  /* 0x0100100000067ab9 */ /* 0x000fe20000000a00 */
[----:B------:R-:W-:Y:S01]  /*c490*/  IMAD.U32 R4, RZ, RZ, UR4 ;  /* 0x00000004ff047e24 */ /* 0x000fe2000f8e00ff */
[----:B-1--4-:R0:W1:Y:S01]  /*c4a0*/  LDC.64 R2, c[0x4][R0] ;  /* 0x0100000000027b82 */ /* 0x0120620000000a00 */
        /* <DEDUP_REMOVED lines=11> */
.L_x_264:
[----:B------:R-:W-:Y:S05]  /*c560*/  EXIT ;  /* 0x000000000000794d */ /* 0x000fea0003800000 */
.L_x_263:
[----:B-1--4-:R-:W0:Y:S02]  /*c570*/  F2I.U64.TRUNC R2, R2 ;  /* 0x0000000200027311 */ /* 0x012e24000020d800 */
[----:B0-----:R-:W-:Y:S01]  /*c580*/  STG.E.64 desc[UR36][R16.64], R2 ;  /* 0x0000000210007986 */ /* 0x001fe2000c101b24 */
[----:B------:R-:W-:Y:S05]  /*c590*/  EXIT ;  /* 0x000000000000794d */ /* 0x000fea0003800000 */
.L_x_262:
[----:B-1--4-:R-:W0:Y:S02]  /*c5a0*/  F2I.FTZ.U32.TRUNC.NTZ R3, R2 ;  /* 0x0000000200037305 */ /* 0x012e24000021f000 */
[----:B0-----:R-:W-:Y:S01]  /*c5b0*/  STG.E desc[UR36][R16.64], R3 ;  /* 0x0000000310007986 */ /* 0x001fe2000c101924 */
[----:B------:R-:W-:Y:S05]  /*c5c0*/  EXIT ;  /* 0x000000000000794d */ /* 0x000fea0003800000 */
.L_x_265:
[----:B------:R-:W-:-:S00]  /*c5d0*/  BRA `(.L_x_265) ;  /* 0xfffffffc00fc7947 */ /* 0x000fc0000383ffff */
[----:B------:R-:W-:-:S00]  /*c5e0*/  NOP ;  /* 0x0000000000007918 */ /* 0x000fc00000000000 */
        /* <DEDUP_REMOVED lines=9> */
.L_x_2298:


//--------------------- .text._ZN2at6native27unrolled_elementwise_kernelIZZZNS0_16conj_kernel_cudaERNS_18TensorIteratorBaseEENKUlvE0_clEvENKUlvE10_clEvEUlN3c107complexIfEEE_St5arrayIPcLm2EELi4E23TrivialOffsetCalculatorILi1EjESE_NS0_6memory12LoadWithCastILi1EEENSF_13StoreWithCastILi1EEEEEviT_T0_T2_T3_T4_T5_ --------------------------
	.section	.text._ZN2at6native27unrolled_elementwise_kernelIZZZNS0_16conj_kernel_cudaERNS_18TensorIteratorBaseEENKUlvE0_clEvENKUlvE10_clEvEUlN3c107complexIfEEE_St5arrayIPcLm2EELi4E23TrivialOffsetCalculatorILi1EjESE_NS0_6memory12LoadWithCastILi1EEENSF_13StoreWithCastILi1EEEEEviT_T0_T2_T3_T4_T5_,"ax",@progbits
	.align	128
        .global         _ZN2at6native27unrolled_elementwise_kernelIZZZNS0_16conj_kernel_cudaERNS_18TensorIteratorBaseEENKUlvE0_clEvENKUlvE10_clEvEUlN3c107complexIfEEE_St5arrayIPcLm2EELi4E23TrivialOffsetCalculatorILi1EjESE_NS0_6memory12LoadWithCastILi1EEENSF_13StoreWithCastILi1EEEEEviT_T0_T2_T3_T4_T5_
        .type           _ZN2at6native27unrolled_elementwise_kernelIZZZNS0_16conj_kernel_cudaERNS_18TensorIteratorBaseEENKUlvE0_clEvENKUlvE10_clEvEUlN3c107complexIfEEE_St5arrayIPcLm2EELi4E23TrivialOffsetCalculatorILi1EjESE_NS0_6memory12LoadWithCastILi1EEENSF_13StoreWithCastILi1EEEEEviT_T0_T2_T3_T4_T5_,@function
        .size           _ZN2at6native27unrolled_elementwise_kernelIZZZNS0_16conj_kernel_cudaERNS_18TensorIteratorBaseEENKUlvE0_clEvENKUlvE10_clEvEUlN3c107complexIfEEE_St5arrayIPcLm2EELi4E23TrivialOffsetCalculatorILi1EjESE_NS0_6memory12LoadWithCastILi1EEENSF_13StoreWithCastILi1EEEEEviT_T0_T2_T3_T4_T5_,(.L_x_2299 - _ZN2at6native27unrolled_elementwise_kernelIZZZNS0_16conj_kernel_cudaERNS_18TensorIteratorBaseEENKUlvE0_clEvENKUlvE10_clEvEUlN3c107complexIfEEE_St5arrayIPcLm2EELi4E23TrivialOffsetCalculatorILi1EjESE_NS0_6memory12LoadWithCastILi1EEENSF_13StoreWithCastILi1EEEEEviT_T0_T2_T3_T4_T5_)
        .other          _ZN2at6native27unrolled_elementwise_kernelIZZZNS0_16conj_kernel_cudaERNS_18TensorIteratorBaseEENKUlvE0_clEvENKUlvE10_clEvEUlN3c107complexIfEEE_St5arrayIPcLm2EELi4E23TrivialOffsetCalculatorILi1EjESE_NS0_6memory12LoadWithCastILi1EEENSF_13StoreWithCastILi1EEEEEviT_T0_T2_T3_T4_T5_,@"STO_CUDA_ENTRY STV_DEFAULT"
_ZN2at6native27unrolled_elementwise_kernelIZZZNS0_16conj_kernel_cudaERNS_18TensorIteratorBaseEENKUlvE0_clEvENKUlvE10_clEvEUlN3c107complexIfEEE_St5arrayIPcLm2EELi4E23TrivialOffsetCalculatorILi1EjESE_NS0_6memory12LoadWithCastILi1EEENSF_13StoreWithCastILi1EEEEEviT_T0_T2_T3_T4_T5_:
.text._ZN2at6native27unrolled_elementwise_kernelIZZZNS0_16conj_kernel_cudaERNS_18TensorIteratorBaseEENKUlvE0_clEvENKUlvE10_clEvEUlN3c107complexIfEEE_St5arrayIPcLm2EELi4E23TrivialOffsetCalculatorILi1EjESE_NS0_6memory12LoadWithCastILi1EEENSF_13StoreWithCastILi1EEEEEviT_T0_T2_T3_T4_T5_:
[----:B------:R-:W0:Y:S01]  /*0000*/  LDC R1, c[0x0][0x28] ;  /* 0x00000a00ff017b82 */ /* 0x000e220000000800 */
[----:B------:R-:W1:Y:S07]  /*0010*/  S2R R2, SR_CTAID.X ;  /* 0x0000000000027919 */ /* 0x000e6e0000002500 */
[----:B------:R-:W1:Y:S01]  /*0020*/  LDC R3, c[0x0][0x210] ;  /* 0x00008400ff037b82 */ /* 0x000e620000000800 */
[----:B------:R-:W-:Y:S01]  /*0030*/  ULDC.64 UR36, c[0x0][0x208] ;  /* 0x0000820000247ab9 */ /* 0x000fe20000000a00 */
[----:B------:R-:W-:Y:S01]  /*0040*/  BSSY B7, `(.L_x_266) ;  /* 0x0000104000077945 */ /* 0x000fe20003800000 */
[----:B------:R-:W2:Y:S01]  /*0050*/  S2R R29, SR_TID.X ;  /* 0x00000000001d7919 */ /* 0x000ea20000002100 */
[----:B------:R-:W-:Y:S01]  /*0060*/  IMAD.MOV.U32 R23, RZ, RZ, RZ ;  /* 0x000000ffff177224 */ /* 0x000fe200078e00ff */
[----:B------:R-:W-:-:S03]  /*0070*/  CS2R R18, SRZ ;  /* 0x0000000000127805 */ /* 0x000fc6000001ff00 */
[----:B------:R-:W3:Y:S01]  /*0080*/  LDC.U8 R27, c[0x0][0x22c] ;  /* 0x00008b00ff1b7b82 */ /* 0x000ee20000000000 */
[----:B-1----:R-:W-:-:S05]  /*0090*/  IMAD R26, R2, -0x200, R3 ;  /* 0xfffffe00021a7824 */ /* 0x002fca00078e0203 */
[----:B--2---:R-:W-:-:S13]  /*00a0*/  ISETP.GE.AND P0, PT, R29, R26, PT ;  /* 0x0000001a1d00720c */ /* 0x004fda0003f06270 */
[----:B0--3--:R-:W-:Y:S05]  /*00b0*/  @P0 BRA `(.L_x_267) ;  /* 0x0000000c00f00947 */ /* 0x009fea0003800000 */
[----:B------:R-:W0:Y:S01]  /*00c0*/  LDC.64 R4, c[0x0][0x220] ;  /* 0x00008800ff047b82 */ /* 0x000e220000000a00 */
[----:B------:R-:W-:Y:S01]  /*00d0*/  IMAD R0, R2, 0x200, R29 ;  /* 0x0000020002007824 */ /* 0x000fe200078e021d */
[----:B------:R-:W-:Y:S01]  /*00e0*/  PRMT R6, R27, 0x9910, RZ ;  /* 0x000099101b067816 */ /* 0x000fe200000000ff */
[----:B------:R-:W-:Y:S01]  /*00f0*/  ULDC UR4, c[0x0][0x230] ;  /* 0x00008c0000047ab9 */ /* 0x000fe20000000800 */
[----:B------:R-:W-:Y:S01]  /*0100*/  BSSY B6, `(.L_x_268) ;  /* 0x00000f6000067945 */ /* 0x000fe20003800000 */
[----:B------:R-:W-:Y:S02]  /*0110*/  IMAD R3, R0, UR4, RZ ;  /* 0x0000000400037c24 */ /* 0x000fe4000f8e02ff */
[----:B------:R-:W-:-:S05]  /*0120*/  IMAD.MOV.U32 R0, RZ, RZ, R6 ;  /* 0x000000ffff007224 */ /* 0x000fca00078e0006 */
[----:B------:R-:W-:Y:S02]  /*0130*/  ISETP.GT.AND P0, PT, R0, 0x9, PT ;  /* 0x000000090000780c */ /* 0x000fe40003f04270 */
[----:B0-----:R-:W-:-:S05]  /*0140*/  IADD3 R4, P1, R3, R4, RZ ;  /* 0x0000000403047210 */ /* 0x001fca0007f3e0ff */
[----:B------:R-:W-:-:S06]  /*0150*/  IMAD.X R5, RZ, RZ, R5, P1 ;  /* 0x000000ffff057224 */ /* 0x000fcc00008e0605 */
        /* <DEDUP_REMOVED lines=11> */
[----:B--2---:R4:W0:Y:S01]  /*0210*/  I2F.S16 R18, R4 ;  /* 0x0000000400127306 */ /* 0x0048220000101400 */
[----:B------:R-:W-:Y:S05]  /*0220*/  BRA `(.L_x_274) ;  /* 0x0000000c008c7947 */ /* 0x000fea0003800000 */
.L_x_272:
[----:B------:R-:W2:Y:S01]  /*0230*/  LDG.E.U8 R4, desc[UR36][R4.64] ;  /* 0x0000002404047981 */ /* 0x000ea2000c1e1100 */
[----:B------:R-:W-:Y:S01]  /*0240*/  IMAD.MOV.U32 R19, RZ, RZ, RZ ;  /* 0x000000ffff137224 */ /* 0x000fe200078e00ff */
[----:B--2---:R-:W-:Y:S01]  /*0250*/  I2FP.F32.U32 R18, R4 ;  /* 0x0000000400127245 */ /* 0x004fe20000201000 */
[----:B------:R-:W-:Y:S06]  /*0260*/  BRA `(.L_x_274) ;  /* 0x0000000c007c7947 */ /* 0x000fec0003800000 */
.L_x_271:
        /* <DEDUP_REMOVED lines=10> */
.L_x_276:
[----:B------:R-:W2:Y:S01]  /*0310*/  LDG.E R4, desc[UR36][R4.64] ;  /* 0x0000002404047981 */ /* 0x000ea2000c1e1900 */
[----:B------:R-:W-:Y:S01]  /*0320*/  IMAD.MOV.U32 R19, RZ, RZ, RZ ;  /* 0x000000ffff137224 */ /* 0x000fe200078e00ff */
[----:B--2---:R-:W-:Y:S01]  /*0330*/  I2FP.F32.S32 R18, R4 ;  /* 0x0000000400127245 */ /* 0x004fe20000201400 */
[----:B------:R-:W-:Y:S06]  /*0340*/  BRA `(.L_x_274) ;  /* 0x0000000c00447947 */ /* 0x000fec0003800000 */
.L_x_275:
[----:B------:R-:W2:Y:S01]  /*0350*/  LDG.E.U16 R4, desc[UR36][R4.64] ;  /* 0x0000002404047981 */ /* 0x000ea2000c1e1500 */
[----:B------:R-:W-:Y:S01]  /*0360*/  IMAD.MOV.U32 R19, RZ, RZ, RZ ;  /* 0x000000ffff137224 */ /* 0x000fe200078e00ff */
[----:B--2---:R2:W3:Y:S01]  /*0370*/  I2F.S16 R18, R4 ;  /* 0x0000000400127306 */ /* 0x0044e20000101400 */
[----:B------:R-:W-:Y:S05]  /*0380*/  BRA `(.L_x_274) ;  /* 0x0000000c00347947 */ /* 0x000fea0003800000 */
.L_x_270:
        /* <DEDUP_REMOVED lines=9> */
.L_x_278:
[----:B------:R-:W2:Y:S01]  /*0420*/  LDG.E.U16 R4, desc[UR36][R4.64] ;  /* 0x0000002404047981 */ /* 0x000ea2000c1e1500 */
[----:B------:R-:W-:Y:S02]  /*0430*/  IMAD.MOV.U32 R19, RZ, RZ, RZ ;  /* 0x000000ffff137224 */ /* 0x000fe400078e00ff */
[----:B--2---:R-:W-:Y:S01]  /*0440*/  HADD2.F32 R18, -RZ, R4.H0_H0 ;  /* 0x20000004ff127230 */ /* 0x004fe20000004100 */
[----:B------:R-:W-:Y:S06]  /*0450*/  BRA `(.L_x_274) ;  /* 0x0000000c00007947 */ /* 0x000fec0003800000 */
.L_x_277:
        /* <DEDUP_REMOVED lines=8> */
.L_x_280:
[----:B------:R-:W2:Y:S02]  /*04e0*/  LDG.E R4, desc[UR36][R4.64] ;  /* 0x0000002404047981 */ /* 0x000ea4000c1e1900 */
[--C-:B--2---:R-:W-:Y:S02]  /*04f0*/  HADD2.F32 R19, -RZ, R4.reuse.H1_H1 ;  /* 0x30000004ff137230 */ /* 0x104fe40000004100 */
[----:B------:R-:W-:Y:S01]  /*0500*/  HADD2.F32 R18, -RZ, R4.H0_H0 ;  /* 0x20000004ff127230 */ /* 0x000fe20000004100 */
[----:B------:R-:W-:Y:S06]  /*0510*/  BRA `(.L_x_274) ;  /* 0x0000000800d07947 */ /* 0x000fec0003800000 */
.L_x_279:
        /* <DEDUP_REMOVED lines=8> */
.L_x_269:
        /* <DEDUP_REMOVED lines=13> */
.L_x_283:
        /* <DEDUP_REMOVED lines=10> */
.L_x_282:
        /* <DEDUP_REMOVED lines=8> */
[----:B------:R-:W-:Y:S02]  /*0790*/  IMAD.MOV.U32 R19, RZ, RZ, RZ ;  /* 0x000000ffff137224 */ /* 0x000fe400078e00ff */
        /* <DEDUP_REMOVED lines=15> */
[----:B------:R-:W-:-:S04]  /*0890*/  LOP3.LUT R3, R6, R3, RZ, 0x30, !PT ;  /* 0x0000000306037212 */ /* 0x000fc800078e30ff */
[----:B------:R-:W-:Y:S01]  /*08a0*/  LOP3.LUT R18, R3, 0x80000000, R18, 0xf8, !PT ;  /* 0x8000000003127812 */ /* 0x000fe200078ef812 */
[----:B------:R-:W-:Y:S06]  /*08b0*/  BRA `(.L_x_274) ;  /* 0x0000000400e87947 */ /* 0x000fec0003800000 */
.L_x_285:
[----:B------:R-:W2:Y:S01]  /*08c0*/  LDG.E.U8 R4, desc[UR36][R4.64] ;  /* 0x0000002404047981 */ /* 0x000ea2000c1e1100 */
[----:B------:R-:W-:Y:S02]  /*08d0*/  IMAD.MOV.U32 R19, RZ, RZ, RZ ;  /* 0x000000ffff137224 */ /* 0x000fe400078e00ff */
[----:B--2---:R-:W-:-:S05]  /*08e0*/  IMAD.SHL.U32 R0, R4, 0x2000000, RZ ;  /* 0x0200000004007824 */ /* 0x004fca00078e00ff */
[----:B------:R-:W-:-:S13]  /*08f0*/  ISETP.GE.U32.AND P0, PT, R0, 0x8000000, PT ;  /* 0x080000000000780c */ /* 0x000fda0003f06070 */
[C---:B------:R-:W-:Y:S02]  /*0900*/  @!P0 IMAD.SHL.U32 R0, R4.reuse, 0x100, RZ ;  /* 0x0000010004008824 */ /* 0x040fe400078e00ff */
[----:B------:R-:W-:-:S03]  /*0910*/  @P0 IMAD.SHL.U32 R3, R4, 0x200000, RZ ;  /* 0x0020000004030824 */ /* 0x000fc600078e00ff */
[----:B------:R-:W-:Y:S02]  /*0920*/  @!P0 LOP3.LUT R0, R0, 0x7f00, RZ, 0xc0, !PT ;  /* 0x00007f0000008812 */ /* 0x000fe400078ec0ff */
[----:B------:R-:W-:Y:S02]  /*0930*/  @P0 LOP3.LUT R3, R3, 0x70000000, RZ, 0xfc, !PT ;  /* 0x7000000003030812 */ /* 0x000fe400078efcff */
[----:B------:R-:W-:-:S03]  /*0940*/  @!P0 LOP3.LUT R0, R0, 0x3f000000, RZ, 0xfc, !PT ;  /* 0x3f00000000008812 */ /* 0x000fc600078efcff */
[----:B------:R-:W-:Y:S01]  /*0950*/  @P0 FMUL.FTZ R18, R3, 1.9259299443872358531e-34 ;  /* 0x0780000003120820 */ /* 0x000fe20000410000 */
[----:B------:R-:W-:Y:S02]  /*0960*/  IMAD.SHL.U32 R3, R4, 0x1000000, RZ ;  /* 0x0100000004037824 */ /* 0x000fe400078e00ff */
[----:B------:R-:W-:-:S05]  /*0970*/  @!P0 FADD.FTZ R18, R0, -0.5 ;  /* 0xbf00000000128421 */ /* 0x000fca0000010000 */
[----:B------:R-:W-:Y:S01]  /*0980*/  LOP3.LUT R18, R18, 0x80000000, R3, 0xf8, !PT ;  /* 0x8000000012127812 */ /* 0x000fe200078ef803 */
[----:B------:R-:W-:Y:S06]  /*0990*/  BRA `(.L_x_274) ;  /* 0x0000000400b07947 */ /* 0x000fec0003800000 */
.L_x_284:
[----:B------:R-:W2:Y:S01]  /*09a0*/  LDG.E.U16 R4, desc[UR36][R4.64] ;  /* 0x0000002404047981 */ /* 0x000ea2000c1e1500 */
[----:B------:R-:W-:Y:S02]  /*09b0*/  IMAD.MOV.U32 R19, RZ, RZ, RZ ;  /* 0x000000ffff137224 */ /* 0x000fe400078e00ff */
[----:B--2---:R-:W-:Y:S01]  /*09c0*/  IMAD.U32 R18, R4, 0x10000, RZ ;  /* 0x0001000004127824 */ /* 0x004fe200078e00ff */
[----:B------:R-:W-:Y:S06]  /*09d0*/  BRA `(.L_x_274) ;  /* 0x0000000400a07947 */ /* 0x000fec0003800000 */
.L_x_281:
        /* <DEDUP_REMOVED lines=12> */
.L_x_288:
        /* <DEDUP_REMOVED lines=20> */
.L_x_290:
[----:B------:R-:W-:Y:S05]  /*0be0*/  BSYNC B0 ;  /* 0x0000000000007941 */ /* 0x000fea0003800000 */
.L_x_289:
[----:B------:R-:W-:Y:S01]  /*0bf0*/  IMAD.SHL.U32 R3, R3, 0x100000, RZ ;  /* 0x0010000003037824 */ /* 0x000fe200078e00ff */
[----:B------:R-:W-:-:S04]  /*0c00*/  LEA R5, R0, 0x3b800000, 0x17 ;  /* 0x3b80000000057811 */ /* 0x000fc800078eb8ff */
[----:B------:R-:W-:Y:S01]  /*0c10*/  LOP3.LUT R18, R5, R3, R18, 0xfe, !PT ;  /* 0x0000000305127212 */ /* 0x000fe200078efe12 */
[----:B------:R-:W-:Y:S06]  /*0c20*/  BRA `(.L_x_274) ;  /* 0x00000004000c7947 */ /* 0x000fec0003800000 */
.L_x_287:
        /* <DEDUP_REMOVED lines=20> */
.L_x_292:
[----:B------:R-:W-:Y:S05]  /*0d70*/  BSYNC B0 ;  /* 0x0000000000007941 */ /* 0x000fea0003800000 */
.L_x_291:
[----:B------:R-:W-:Y:S01]  /*0d80*/  IMAD.SHL.U32 R3, R3, 0x200000, RZ ;  /* 0x0020000003037824 */ /* 0x000fe200078e00ff */
[----:B------:R-:W-:-:S04]  /*0d90*/  LEA R5, R0, 0x37800000, 0x17 ;  /* 0x3780000000057811 */ /* 0x000fc800078eb8ff */
[----:B------:R-:W-:Y:S01]  /*0da0*/  LOP3.LUT R18, R5, R3, R18, 0xfe, !PT ;  /* 0x0000000305127212 */ /* 0x000fe200078efe12 */
[----:B------:R-:W-:Y:S06]  /*0db0*/  BRA `(.L_x_274) ;  /* 0x0000000000a87947 */ /* 0x000fec0003800000 */
.L_x_286:
        /* <DEDUP_REMOVED lines=14> */
.L_x_296:
[----:B------:R-:W-:Y:S05]  /*0ea0*/  BSYNC B0 ;  /* 0x0000000000007941 */ /* 0x000fea0003800000 */
.L_x_295:
[----:B------:R-:W-:Y:S01]  /*0eb0*/  IMAD.MOV.U32 R19, RZ, RZ, RZ ;  /* 0x000000ffff137224 */ /* 0x000fe200078e00ff */
[----:B------:R-:W-:Y:S06]  /*0ec0*/  BRA `(.L_x_274) ;  /* 0x0000000000647947 */ /* 0x000fec0003800000 */
.L_x_273:
        /* <DEDUP_REMOVED lines=16> */
.L_x_297:
[----:B------:R-:W-:Y:S01]  /*0fd0*/  CS2R R18, SRZ ;  /* 0x0000000000127805 */ /* 0x000fe2000001ff00 */
[----:B------:R-:W-:Y:S06]  /*0fe0*/  BRA `(.L_x_274) ;  /* 0x00000000001c7947 */ /* 0x000fec0003800000 */
.L_x_294:
[----:B------:R-:W2:Y:S01]  /*0ff0*/  LDG.E.64 R4, desc[UR36][R4.64] ;  /* 0x0000002404047981 */ /* 0x000ea2000c1e1b00 */
[----:B------:R-:W-:Y:S01]  /*1000*/  IMAD.MOV.U32 R19, RZ, RZ, RZ ;  /* 0x000000ffff137224 */ /* 0x000fe200078e00ff */
[----:B--2---:R0:W1:Y:S01]  /*1010*/  I2F.U64 R18, R4 ;  /* 0x0000000400127312 */ /* 0x0040620000301000 */
[----:B------:R-:W-:Y:S05]  /*1020*/  BRA `(.L_x_274) ;  /* 0x00000000000c7947 */ /* 0x000fea0003800000 */
.L_x_293:
[----:B------:R-:W2:Y:S01]  /*1030*/  LDG.E R4, desc[UR36][R4.64] ;  /* 0x0000002404047981 */ /* 0x000ea2000c1e1900 */
[----:B------:R-:W-:Y:S01]  /*1040*/  IMAD.MOV.U32 R19, RZ, RZ, RZ ;  /* 0x000000ffff137224 */ /* 0x000fe200078e00ff */
[----:B--2---:R-:W-:-:S07]  /*1050*/  I2FP.F32.U32 R18, R4 ;  /* 0x0000000400127245 */ /* 0x004fce0000201000 */
.L_x_274:
[----:B------:R-:W-:Y:S05]  /*1060*/  BSYNC B6 ;  /* 0x0000000000067941 */ /* 0x000fea0003800000 */
.L_x_268:
[----:B------:R-:W-:-:S07]  /*1070*/  VIADD R29, R29, 0x80 ;  /* 0x000000801d1d7836 */ /* 0x000fce0000000000 */
.L_x_267:
[----:B------:R-:W-:Y:S05]  /*1080*/  BSYNC B7 ;  /* 0x0000000000077941 */ /* 0x000fea0003800000 */
.L_x_266:
[----:B------:R-:W-:Y:S01]  /*1090*/  ISETP.GE.AND P0, PT, R29, R26, PT ;  /* 0x0000001a1d00720c */ /* 0x000fe20003f06270 */
[----:B------:R-:W-:Y:S01]  /*10a0*/  BSSY B7, `(.L_x_298) ;  /* 0x0000100000077945 */ /* 0x000fe20003800000 */
[----:B------:R-:W-:-:S11]  /*10b0*/  IMAD.MOV.U32 R22, RZ, RZ, RZ ;  /* 0x000000ffff167224 */ /* 0x000fd600078e00ff */
[----:B------:R-:W-:Y:S05]  /*10c0*/  @P0 BRA `(.L_x_299) ;  /* 0x0000000c00f40947 */ /* 0x000fea0003800000 */
[----:B0-2-4-:R-:W0:Y:S01]  /*10d0*/  LDC.64 R4, c[0x0][0x220] ;  /* 0x00008800ff047b82 */ /* 0x015e220000000a00 */
        /* <DEDUP_REMOVED lines=20> */
[----:B--2---:R0:W2:Y:S01]  /*1220*/  I2F.S16 R22, R4 ;  /* 0x0000000400167306 */ /* 0x0040a20000101400 */
[----:B------:R-:W-:Y:S05]  /*1230*/  BRA `(.L_x_306) ;  /* 0x0000000c00907947 */ /* 0x000fea0003800000 */
.L_x_304:
[----:B------:R-:W2:Y:S01]  /*1240*/  LDG.E.U8 R4, desc[UR36][R4.64] ;  /* 0x0000002404047981 */ /* 0x000ea2000c1e1100 */
[----:B------:R-:W-:Y:S01]  /*1250*/  IMAD.MOV.U32 R23, RZ, RZ, RZ ;  /* 0x000000ffff177224 */ /* 0x000fe200078e00ff */
[----:B--2---:R-:W-:Y:S01]  /*1260*/  I2FP.F32.U32 R22, R4 ;  /* 0x0000000400167245 */ /* 0x004fe20000201000 */
[----:B------:R-:W-:Y:S06]  /*1270*/  BRA `(.L_x_306) ;  /* 0x0000000c00807947 */ /* 0x000fec0003800000 */
.L_x_303:
        /* <DEDUP_REMOVED lines=8> */
[----:B--2---:R0:W2:Y:S01]  /*1300*/  I2F.S64 R22, R4 ;  /* 0x0000000400167312 */ /* 0x0040a20000301400 */
[----:B------:R-:W-:Y:S05]  /*1310*/  BRA `(.L_x_306) ;  /* 0x0000000c00587947 */ /* 0x000fea0003800000 */
.L_x_308:
[----:B------:R-:W2:Y:S01]  /*1320*/  LDG.E R4, desc[UR36][R4.64] ;  /* 0x0000002404047981 */ /* 0x000ea2000c1e1900 */
[----:B------:R-:W-:Y:S01]  /*1330*/  IMAD.MOV.U32 R23, RZ, RZ, RZ ;  /* 0x000000ffff177224 */ /* 0x000fe200078e00ff */
[----:B--2---:R-:W-:Y:S01]  /*1340*/  I2FP.F32.S32 R22, R4 ;  /* 0x0000000400167245 */ /* 0x004fe20000201400 */
[----:B------:R-:W-:Y:S06]  /*1350*/  BRA `(.L_x_306) ;  /* 0x0000000c00487947 */ /* 0x000fec0003800000 */
.L_x_307:
[----:B------:R-:W2:Y:S01]  /*1360*/  LDG.E.U16 R4, desc[UR36][R4.64] ;  /* 0x0000002404047981 */ /* 0x000ea2000c1e1500 */
[----:B------:R-:W-:Y:S01]  /*1370*/  IMAD.MOV.U32 R23, RZ, RZ, RZ ;  /* 0x000000ffff177224 */ /* 0x000fe200078e00ff */
[----:B--2---:R4:W0:Y:S01]  /*1380*/  I2F.S16 R22, R4 ;  /* 0x0000000400167306 */ /* 0x0048220000101400 */
[----:B------:R-:W-:Y:S05]  /*1390*/  BRA `(.L_x_306) ;  /* 0x0000000c00387947 */ /* 0x000fea0003800000 */
.L_x_302:
        /* <DEDUP_REMOVED lines=9> */
.L_x_310:
[----:B------:R-:W2:Y:S01]  /*1430*/  LDG.E.U16 R4, desc[UR36][R4.64] ;  /* 0x0000002404047981 */ /* 0x000ea2000c1e1500 */
[----:B------:R-:W-:Y:S02]  /*1440*/  IMAD.MOV.U32 R23, RZ, RZ, RZ ;  /* 0x000000ffff177224 */ /* 0x000fe400078e00ff */
[----:B--2---:R-:W-:Y:S01]  /*1450*/  HADD2.F32 R22, -RZ, R4.H0_H0 ;  /* 0x20000004ff167230 */ /* 0x004fe20000004100 */
[----:B------:R-:W-:Y:S06]  /*1460*/  BRA `(.L_x_306) ;  /* 0x0000000c00047947 */ /* 0x000fec0003800000 */
.L_x_309:
        /* <DEDUP_REMOVED lines=8> */
.L_x_312:
[----:B------:R-:W2:Y:S02]  /*14f0*/  LDG.E R4, desc[UR36][R4.64] ;  /* 0x0000002404047981 */ /* 0x000ea4000c1e1900 */
[--C-:B--2---:R-:W-:Y:S02]  /*1500*/  HADD2.F32 R23, -RZ, R4.reuse.H1_H1 ;  /* 0x30000004ff177230 */ /* 0x104fe40000004100 */
[----:B------:R-:W-:Y:S01]  /*1510*/  HADD2.F32 R22, -RZ, R4.H0_H0 ;  /* 0x20000004ff167230 */ /* 0x000fe20000004100 */
[----:B------:R-:W-:Y:S06]  /*1520*/  BRA `(.L_x_306) ;  /* 0x0000000800d47947 */ /* 0x000fec0003800000 */
.L_x_311:
        /* <DEDUP_REMOVED lines=8> */
.L_x_301:
        /* <DEDUP_REMOVED lines=13> */
.L_x_315:
[----:B------:R-:W2:Y:S01]  /*1680*/  LDG.E.128 R4, desc[UR36][R4.64] ;  /* 0x0000002404047981 */ /* 0x000ea2000c1e1d00 */
[----:B------:R-:W-:Y:S01]  /*1690*/  UMOV UR4, 0xf0000000 ;  /* 0xf000000000047882 */ /* 0x000fe20000000000 */
[----:B------:R-:W-:Y:S01]  /*16a0*/  UMOV UR5, 0x380fffff ;  /* 0x380fffff00057882 */ /* 0x000fe20000000000 */
[----:B--2---:R-:W0:Y:S01]  /*16b0*/  F2F.F32.F64 R23, R6 ;  /* 0x0000000600177310 */ /* 0x004e220000301000 */
[----:B------:R-:W-:Y:S02]  /*16c0*/  DSETP.GEU.AND P0, PT, |R6|, UR4, PT ;  /* 0x0000000406007e2a */ /* 0x000fe4000bf0e200 */
[----:B------:R-:W-:-:S05]  /*16d0*/  DSETP.GEU.AND P1, PT, |R4|, UR4, PT ;  /* 0x0000000404007e2a */ /* 0x000fca000bf2e200 */
[----:B------:R-:W2:Y:S07]  /*16e0*/  F2F.F32.F64 R22, R4 ;  /* 0x0000000400167310 */ /* 0x000eae0000301000 */
[----:B0-----:R-:W-:Y:S02]  /*16f0*/  @!P0 FMUL R23, R23, 1.175494350822287508e-38 ;  /* 0x0080000017178820 */ /* 0x001fe40000400000 */
[----:B--2---:R-:W-:Y:S01]  /*1700*/  @!P1 FMUL R22, R22, 1.175494350822287508e-38 ;  /* 0x0080000016169820 */ /* 0x004fe20000400000 */
[----:B------:R-:W-:Y:S06]  /*1710*/  BRA `(.L_x_306) ;  /* 0x0000000800587947 */ /* 0x000fec0003800000 */
.L_x_314:
        /* <DEDUP_REMOVED lines=27> */
.L_x_317:
[----:B------:R-:W2:Y:S01]  /*18d0*/  LDG.E.U8 R4, desc[UR36][R4.64] ;  /* 0x0000002404047981 */ /* 0x000ea2000c1e1100 */
[----:B------:R-:W-:Y:S02]  /*18e0*/  IMAD.MOV.U32 R23, RZ, RZ, RZ ;  /* 0x000000ffff177224 */ /* 0x000fe400078e00ff */
[----:B--2---:R-:W-:-:S05]  /*18f0*/  IMAD.SHL.U32 R0, R4, 0x2000000, RZ ;  /* 0x0200000004007824 */ /* 0x004fca00078e00ff */
[----:B------:R-:W-:-:S13]  /*1900*/  ISETP.GE.U32.AND P0, PT, R0, 0x8000000, PT ;  /* 0x080000000000780c */ /* 0x000fda0003f06070 */
[C---:B------:R-:W-:Y:S02]  /*1910*/  @P0 IMAD.SHL.U32 R3, R4.reuse, 0x200000, RZ ;  /* 0x0020000004030824 */ /* 0x040fe400078e00ff */
[----:B------:R-:W-:-:S03]  /*1920*/  @!P0 IMAD.SHL.U32 R0, R4, 0x100, RZ ;  /* 0x0000010004008824 */ /* 0x000fc600078e00ff */
[----:B------:R-:W-:Y:S02]  /*1930*/  @P0 LOP3.LUT R3, R3, 0xfe00000, RZ, 0xc0, !PT ;  /* 0x0fe0000003030812 */ /* 0x000fe400078ec0ff */
        /* <DEDUP_REMOVED lines=8> */
.L_x_316:
[----:B------:R-:W2:Y:S01]  /*19c0*/  LDG.E.U16 R4, desc[UR36][R4.64] ;  /* 0x0000002404047981 */ /* 0x000ea2000c1e1500 */
[----:B------:R-:W-:Y:S02]  /*19d0*/  IMAD.MOV.U32 R23, RZ, RZ, RZ ;  /* 0x000000ffff177224 */ /* 0x000fe400078e00ff */
[----:B--2---:R-:W-:Y:S01]  /*19e0*/  IMAD.U32 R22, R4, 0x10000, RZ ;  /* 0x0001000004167824 */ /* 0x004fe200078e00ff */
[----:B------:R-:W-:Y:S06]  /*19f0*/  BRA `(.L_x_306) ;  /* 0x0000000400a07947 */ /* 0x000fec0003800000 */
.L_x_313:
        /* <DEDUP_REMOVED lines=12> */
.L_x_320:
        /* <DEDUP_REMOVED lines=20> */
.L_x_322:
[----:B------:R-:W-:Y:S05]  /*1c00*/  BSYNC B0 ;  /* 0x0000000000007941 */ /* 0x000fea0003800000 */
.L_x_321:
[----:B------:R-:W-:Y:S01]  /*1c10*/  IMAD.SHL.U32 R3, R3, 0x100000, RZ ;  /* 0x0010000003037824 */ /* 0x000fe200078e00ff */
[----:B------:R-:W-:-:S04]  /*1c20*/  LEA R5, R0, 0x3b800000, 0x17 ;  /* 0x3b80000000057811 */ /* 0x000fc800078eb8ff */
[----:B------:R-:W-:Y:S01]  /*1c30*/  LOP3.LUT R22, R5, R3, R22, 0xfe, !PT ;  /* 0x0000000305167212 */ /* 0x000fe200078efe16 */
[----:B------:R-:W-:Y:S06]  /*1c40*/  BRA `(.L_x_306) ;  /* 0x00000004000c7947 */ /* 0x000fec0003800000 */
.L_x_319:
        /* <DEDUP_REMOVED lines=20> */
.L_x_324:
[----:B------:R-:W-:Y:S05]  /*1d90*/  BSYNC B0 ;  /* 0x0000000000007941 */ /* 0x000fea0003800000 */
.L_x_323:
[----:B------:R-:W-:Y:S01]  /*1da0*/  IMAD.SHL.U32 R3, R3, 0x200000, RZ ;  /* 0x0020000003037824 */ /* 0x000fe200078e00ff */
[----:B------:R-:W-:-:S04]  /*1db0*/  LEA R5, R0, 0x37800000, 0x17 ;  /* 0x3780000000057811 */ /* 0x000fc800078eb8ff */
[----:B------:R-:W-:Y:S01]  /*1dc0*/  LOP3.LUT R22, R5, R3, R22, 0xfe, !PT ;  /* 0x0000000305167212 */ /* 0x000fe200078efe16 */
[----:B------:R-:W-:Y:S06]  /*1dd0*/  BRA `(.L_x_306) ;  /* 0x0000000000a87947 */ /* 0x000fec0003800000 */
.L_x_318:
        /* <DEDUP_REMOVED lines=14> */
.L_x_328:
[----:B------:R-:W-:Y:S05]  /*1ec0*/  BSYNC B0 ;  /* 0x0000000000007941 */ /* 0x000fea0003800000 */
.L_x_327:
[----:B------:R-:W-:Y:S01]  /*1ed0*/  IMAD.MOV.U32 R23, RZ, RZ, RZ ;  /* 0x000000ffff177224 */ /* 0x000fe200078e00ff */
[----:B------:R-:W-:Y:S06]  /*1ee0*/  BRA `(.L_x_306) ;  /* 0x0000000000647947 */ /* 0x000fec0003800000 */
.L_x_305:
        /* <DEDUP_REMOVED lines=15> */
[----:B01-3-5:R-:W-:Y:S05]  /*1fe0*/  CALL.ABS.NOINC R14 ;  /* 0x000000000e007343 */ /* 0x02bfea0003c00000 */
.L_x_329:
[----:B------:R-:W-:Y:S01]  /*1ff0*/  CS2R R22, SRZ ;  /* 0x0000000000167805 */ /* 0x000fe2000001ff00 */
[----:B------:R-:W-:Y:S06]  /*2000*/  BRA `(.L_x_306) ;  /* 0x00000000001c7947 */ /* 0x000fec0003800000 */
.L_x_326:
[----:B------:R-:W2:Y:S01]  /*2010*/  LDG.E.64 R4, desc[UR36][R4.64] ;  /* 0x0000002404047981 */ /* 0x000ea2000c1e1b00 */
[----:B------:R-:W-:Y:S01]  /*2020*/  IMAD.MOV.U32 R23, RZ, RZ, RZ ;  /* 0x000000ffff177224 */ /* 0x000fe200078e00ff */
[----:B--2---:R0:W2:Y:S01]  /*2030*/  I2F.U64 R22, R4 ;  /* 0x0000000400167312 */ /* 0x0040a20000301000 */
[----:B------:R-:W-:Y:S05]  /*2040*/  BRA `(.L_x_306) ;  /* 0x00000000000c7947 */ /* 0x000fea0003800000 */
.L_x_325:
[----:B------:R-:W2:Y:S01]  /*2050*/  LDG.E R4, desc[UR36][R4.64] ;  /* 0x0000002404047981 */ /* 0x000ea2000c1e1900 */
[----:B------:R-:W-:Y:S01]  /*2060*/  IMAD.MOV.U32 R23, RZ, RZ, RZ ;  /* 0x000000ffff177224 */ /* 0x000fe200078e00ff */
[----:B--2---:R-:W-:-:S07]  /*2070*/  I2FP.F32.U32 R22, R4 ;  /* 0x0000000400167245 */ /* 0x004fce0000201000 */
.L_x_306:
[----:B------:R-:W-:Y:S05]  /*2080*/  BSYNC B6 ;  /* 0x0000000000067941 */ /* 0x000fea0003800000 */
.L_x_300:
[----:B------:R-:W-:-:S07]  /*2090*/  VIADD R29, R29, 0x80 ;  /* 0x000000801d1d7836 */ /* 0x000fce0000000000 */
.L_x_299:
[----:B------:R-:W-:Y:S05]  /*20a0*/  BSYNC B7 ;  /* 0x0000000000077941 */ /* 0x000fea0003800000 */
.L_x_298:
[----:B------:R-:W-:Y:S01]  /*20b0*/  ISETP.GE.AND P0, PT, R29, R26, PT ;  /* 0x0000001a1d00720c */ /* 0x000fe20003f06270 */
[----:B------:R-:W-:Y:S01]  /*20c0*/  BSSY B7, `(.L_x_330) ;  /* 0x0000100000077945 */ /* 0x000fe20003800000 */
[----:B------:R-:W-:Y:S01]  /*20d0*/  IMAD.MOV.U32 R25, RZ, RZ, RZ ;  /* 0x000000ffff197224 */ /* 0x000fe200078e00ff */
[----:B------:R-:W-:-:S10]  /*20e0*/  CS2R R16, SRZ ;  /* 0x0000000000107805 */ /* 0x000fd4000001ff00 */
        /* <DEDUP_REMOVED lines=24> */
.L_x_336:
[----:B------:R-:W2:Y:S01]  /*2270*/  LDG.E.U8 R4, desc[UR36][R4.64] ;  /* 0x0000002404047981 */ /* 0x000ea2000c1e1100 */
[----:B------:R-:W-:Y:S01]  /*2280*/  IMAD.MOV.U32 R17, RZ, RZ, RZ ;  /* 0x000000ffff117224 */ /* 0x000fe200078e00ff */
[----:B--2---:R-:W-:Y:S01]  /*2290*/  I2FP.F32.U32 R16, R4 ;  /* 0x0000000400107245 */ /* 0x004fe20000201000 */
[----:B------:R-:W-:Y:S06]  /*22a0*/  BRA `(.L_x_338) ;  /* 0x0000000c007c7947 */ /* 0x000fec0003800000 */
.L_x_335:
        /* <DEDUP_REMOVED lines=10> */
.L_x_340:
[----:B------:R-:W2:Y:S01]  /*2350*/  LDG.E R4, desc[UR36][R4.64] ;  /* 0x0000002404047981 */ /* 0x000ea2000c1e1900 */
[----:B------:R-:W-:Y:S01]  /*2360*/  IMAD.MOV.U32 R17, RZ, RZ, RZ ;  /* 0x000000ffff117224 */ /* 0x000fe200078e00ff */
[----:B--2---:R-:W-:Y:S01]  /*2370*/  I2FP.F32.S32 R16, R4 ;  /* 0x0000000400107245 */ /* 0x004fe20000201400 */
[----:B------:R-:W-:Y:S06]  /*2380*/  BRA `(.L_x_338) ;  /* 0x0000000c00447947 */ /* 0x000fec0003800000 */
.L_x_339:
[----:B------:R-:W2:Y:S01]  /*2390*/  LDG.E.U16 R4, desc[UR36][R4.64] ;  /* 0x0000002404047981 */ /* 0x000ea2000c1e1500 */
[----:B------:R-:W-:Y:S01]  /*23a0*/  IMAD.MOV.U32 R17, RZ, RZ, RZ ;  /* 0x000000ffff117224 */ /* 0x000fe200078e00ff */
[----:B--2---:R0:W2:Y:S01]  /*23b0*/  I2F.S16 R16, R4 ;  /* 0x0000000400107306 */ /* 0x0040a20000101400 */
[----:B------:R-:W-:Y:S05]  /*23c0*/  BRA `(.L_x_338) ;  /* 0x0000000c00347947 */ /* 0x000fea0003800000 */
.L_x_334:
        /* <DEDUP_REMOVED lines=9> */
.L_x_342:
[----:B------:R-:W2:Y:S01]  /*2460*/  LDG.E.U16 R4, desc[UR36][R4.64] ;  /* 0x0000002404047981 */ /* 0x000ea2000c1e1500 */
[----:B------:R-:W-:Y:S02]  /*2470*/  IMAD.MOV.U32 R17, RZ, RZ, RZ ;  /* 0x000000ffff117224 */ /* 0x000fe400078e00ff */
[----:B--2---:R-:W-:Y:S01]  /*2480*/  HADD2.F32 R16, -RZ, R4.H0_H0 ;  /* 0x20000004ff107230 */ /* 0x004fe20000004100 */
[----:B------:R-:W-:Y:S06]  /*2490*/  BRA `(.L_x_338) ;  /* 0x0000000c00007947 */ /* 0x000fec0003800000 */
.L_x_341:
        /* <DEDUP_REMOVED lines=8> */
.L_x_344:
[----:B------:R-:W2:Y:S02]  /*2520*/  LDG.E R4, desc[UR36][R4.64] ;  /* 0x0000002404047981 */ /* 0x000ea4000c1e1900 */
[--C-:B--2---:R-:W-:Y:S02]  /*2530*/  HADD2.F32 R17, -RZ, R4.reuse.H1_H1 ;  /* 0x30000004ff117230 */ /* 0x104fe40000004100 */
[----:B------:R-:W-:Y:S01]  /*2540*/  HADD2.F32 R16, -RZ, R4.H0_H0 ;  /* 0x20000004ff107230 */ /* 0x000fe20000004100 */
[----:B------:R-:W-:Y:S06]  /*2550*/  BRA `(.L_x_338) ;  /* 0x0000000800d07947 */ /* 0x000fec0003800000 */
.L_x_343:
        /* <DEDUP_REMOVED lines=8> */
.L_x_333:
        /* <DEDUP_REMOVED lines=13> */
.L_x_347:
        /* <DEDUP_REMOVED lines=10> */
.L_x_346:
        /* <DEDUP_REMOVED lines=27> */
.L_x_349:
        /* <DEDUP_REMOVED lines=14> */
.L_x_348:
[----:B------:R-:W2:Y:S01]  /*29e0*/  LDG.E.U16 R4, desc[UR36][R4.64] ;  /* 0x0000002404047981 */ /* 0x000ea2000c1e1500 */
[----:B------:R-:W-:Y:S02]  /*29f0*/  IMAD.MOV.U32 R17, RZ, RZ, RZ ;  /* 0x000000ffff117224 */ /* 0x000fe400078e00ff */
[----:B--2---:R-:W-:Y:S01]  /*2a00*/  IMAD.U32 R16, R4, 0x10000, RZ ;  /* 0x0001000004107824 */ /* 0x004fe200078e00ff */
[----:B------:R-:W-:Y:S06]  /*2a10*/  BRA `(.L_x_338) ;  /* 0x0000000400a07947 */ /* 0x000fec0003800000 */
.L_x_345:
        /* <DEDUP_REMOVED lines=12> */
.L_x_352:
        /* <DEDUP_REMOVED lines=20> */
.L_x_354:
[----:B------:R-:W-:Y:S05]  /*2c20*/  BSYNC B0 ;  /* 0x0000000000007941 */ /* 0x000fea0003800000 */
.L_x_353:
[----:B------:R-:W-:Y:S01]  /*2c30*/  IMAD.SHL.U32 R3, R3, 0x100000, RZ ;  /* 0x0010000003037824 */ /* 0x000fe200078e00ff */
[----:B------:R-:W-:-:S04]  /*2c40*/  LEA R5, R0, 0x3b800000, 0x17 ;  /* 0x3b80000000057811 */ /* 0x000fc800078eb8ff */
[----:B------:R-:W-:Y:S01]  /*2c50*/  LOP3.LUT R16, R5, R3, R16, 0xfe, !PT ;  /* 0x0000000305107212 */ /* 0x000fe200078efe10 */
[----:B------:R-:W-:Y:S06]  /*2c60*/  BRA `(.L_x_338) ;  /* 0x00000004000c7947 */ /* 0x000fec0003800000 */
.L_x_351:
        /* <DEDUP_REMOVED lines=20> */
.L_x_356:
[----:B------:R-:W-:Y:S05]  /*2db0*/  BSYNC B0 ;  /* 0x0000000000007941 */ /* 0x000fea0003800000 */
.L_x_355:
[----:B------:R-:W-:Y:S01]  /*2dc0*/  IMAD.SHL.U32 R3, R3, 0x200000, RZ ;  /* 0x0020000003037824 */ /* 0x000fe200078e00ff */
[----:B------:R-:W-:-:S04]  /*2dd0*/  LEA R5, R0, 0x37800000, 0x17 ;  /* 0x3780000000057811 */ /* 0x000fc800078eb8ff */
[----:B------:R-:W-:Y:S01]  /*2de0*/  LOP3.LUT R16, R5, R3, R16, 0xfe, !PT ;  /* 0x0000000305107212 */ /* 0x000fe200078efe10 */
[----:B------:R-:W-:Y:S06]  /*2df0*/  BRA `(.L_x_338) ;  /* 0x0000000000a87947 */ /* 0x000fec0003800000 */
.L_x_350:
        /* <DEDUP_REMOVED lines=14> */
.L_x_360:
[----:B------:R-:W-:Y:S05]  /*2ee0*/  BSYNC B0 ;  /* 0x0000000000007941 */ /* 0x000fea0003800000 */
.L_x_359:
[----:B------:R-:W-:Y:S01]  /*2ef0*/  IMAD.MOV.U32 R17, RZ, RZ, RZ ;  /* 0x000000ffff117224 */ /* 0x000fe200078e00ff */
[----:B------:R-:W-:Y:S06]  /*2f00*/  BRA `(.L_x_338) ;  /* 0x0000000000647947 */ /* 0x000fec0003800000 */
.L_x_337:
        /* <DEDUP_REMOVED lines=16> */
.L_x_361:
[----:B------:R-:W-:Y:S01]  /*3010*/  CS2R R16, SRZ ;  /* 0x0000000000107805 */ /* 0x000fe2000001ff00 */
[----:B------:R-:W-:Y:S06]  /*3020*/  BRA `(.L_x_338) ;  /* 0x00000000001c7947 */ /* 0x000fec0003800000 */
.L_x_358:
[----:B------:R-:W2:Y:S01]  /*3030*/  LDG.E.64 R4, desc[UR36][R4.64] ;  /* 0x0000002404047981 */ /* 0x000ea2000c1e1b00 */
[----:B------:R-:W-:Y:S01]  /*3040*/  IMAD.MOV.U32 R17, RZ, RZ, RZ ;  /* 0x000000ffff117224 */ /* 0x000fe200078e00ff */
[----:B--2---:R0:W2:Y:S01]  /*3050*/  I2F.U64 R16, R4 ;  /* 0x0000000400107312 */ /* 0x0040a20000301000 */
[----:B------:R-:W-:Y:S05]  /*3060*/  BRA `(.L_x_338) ;  /* 0x00000000000c7947 */ /* 0x000fea0003800000 */
.L_x_357:
[----:B------:R-:W2:Y:S01]  /*3070*/  LDG.E R4, desc[UR36][R4.64] ;  /* 0x0000002404047981 */ /* 0x000ea2000c1e1900 */
[----:B------:R-:W-:Y:S01]  /*3080*/  IMAD.MOV.U32 R17, RZ, RZ, RZ ;  /* 0x000000ffff117224 */ /* 0x000fe200078e00ff */
[----:B--2---:R-:W-:-:S07]  /*3090*/  I2FP.F32.U32 R16, R4 ;  /* 0x0000000400107245 */ /* 0x004fce0000201000 */
.L_x_338:
[----:B------:R-:W-:Y:S05]  /*30a0*/  BSYNC B6 ;  /* 0x0000000000067941 */ /* 0x000fea0003800000 */
.L_x_332:
[----:B------:R-:W-:-:S07]  /*30b0*/  VIADD R29, R29, 0x80 ;  /* 0x000000801d1d7836 */ /* 0x000fce0000000000 */
.L_x_331:
[----:B------:R-:W-:Y:S05]  /*30c0*/  BSYNC B7 ;  /* 0x0000000000077941 */ /* 0x000fea0003800000 */
.L_x_330:
[----:B------:R-:W-:Y:S01]  /*30d0*/  ISETP.GE.AND P0, PT, R29, R26, PT ;  /* 0x0000001a1d00720c */ /* 0x000fe20003f06270 */
[----:B------:R-:W-:Y:S01]  /*30e0*/  BSSY B6, `(.L_x_362) ;  /* 0x00000fb000067945 */ /* 0x000fe20003800000 */
[----:B------:R-:W-:-:S11]  /*30f0*/  IMAD.MOV.U32 R24, RZ, RZ, RZ ;  /* 0x000000ffff187224 */ /* 0x000fd600078e00ff */
[----:B------:R-:W-:Y:S05]  /*3100*/  @P0 BRA `(.L_x_363) ;  /* 0x0000000c00e00947 */ /* 0x000fea0003800000 */
[----:B0-2-4-:R-:W0:Y:S01]  /*3110*/  LDC.64 R4, c[0x0][0x220] ;  /* 0x00008800ff047b82 */ /* 0x015e220000000a00 */
[----:B------:R-:W-:Y:S01]  /*3120*/  PRMT R0, R27, 0x9910, RZ ;  /* 0x000099101b007816 */ /* 0x000fe200000000ff */
[----:B------:R-:W-:Y:S01]  /*3130*/  IMAD R29, R2, 0x200, R29 ;  /* 0x00000200021d7824 */ /* 0x000fe200078e021d */
[----:B------:R-:W-:Y:S02]  /*3140*/  ULDC UR4, c[0x0][0x230] ;  /* 0x00008c0000047ab9 */ /* 0x000fe40000000800 */
[----:B------:R-:W-:Y:S01]  /*3150*/  ISETP.GT.AND P1, PT, R0, 0x9, PT ;  /* 0x000000090000780c */ /* 0x000fe20003f24270 */
[----:B------:R-:W-:-:S05]  /*3160*/  IMAD R29, R29, UR4, RZ ;  /* 0x000000041d1d7c24 */ /* 0x000fca000f8e02ff */
[----:B0-----:R-:W-:-:S05]  /*3170*/  IADD3 R4, P0, R29, R4, RZ ;  /* 0x000000041d047210 */ /* 0x001fca0007f1e0ff */
[----:B------:R-:W-:Y:S02]  /*3180*/  IMAD.X R5, RZ, RZ, R5, P0 ;  /* 0x000000ffff057224 */ /* 0x000fe400000e0605 */
[----:B------:R-:W-:Y:S06]  /*3190*/  @P1 BRA `(.L_x_364) ;  /* 0x00000004000c1947 */ /* 0x000fec0003800000 */
        /* <DEDUP_REMOVED lines=12> */
.L_x_367:
[----:B------:R-:W2:Y:S01]  /*3260*/  LDG.E.U8 R4, desc[UR36][R4.64] ;  /* 0x0000002404047981 */ /* 0x000ea2000c1e1100 */
[----:B------:R-:W-:Y:S01]  /*3270*/  IMAD.MOV.U32 R25, RZ, RZ, RZ ;  /* 0x000000ffff197224 */ /* 0x000fe200078e00ff */
[----:B--2---:R-:W-:Y:S01]  /*3280*/  I2FP.F32.U32 R24, R4 ;  /* 0x0000000400187245 */ /* 0x004fe20000201000 */
[----:B------:R-:W-:Y:S06]  /*3290*/  BRA `(.L_x_363) ;  /* 0x0000000c007c7947 */ /* 0x000fec0003800000 */
.L_x_366:
        /* <DEDUP_REMOVED lines=10> */
.L_x_370:
[----:B------:R-:W2:Y:S01]  /*3340*/  LDG.E R4, desc[UR36][R4.64] ;  /* 0x0000002404047981 */ /* 0x000ea2000c1e1900 */
[----:B------:R-:W-:Y:S01]  /*3350*/  IMAD.MOV.U32 R25, RZ, RZ, RZ ;  /* 0x000000ffff197224 */ /* 0x000fe200078e00ff */
[----:B--2---:R-:W-:Y:S01]  /*3360*/  I2FP.F32.S32 R24, R4 ;  /* 0x0000000400187245 */ /* 0x004fe20000201400 */
[----:B------:R-:W-:Y:S06]  /*3370*/  BRA `(.L_x_363) ;  /* 0x0000000c00447947 */ /* 0x000fec0003800000 */
.L_x_369:
[----:B------:R-:W2:Y:S01]  /*3380*/  LDG.E.U16 R4, desc[UR36][R4.64] ;  /* 0x0000002404047981 */ /* 0x000ea2000c1e1500 */
[----:B------:R-:W-:Y:S01]  /*3390*/  IMAD.MOV.U32 R25, RZ, RZ, RZ ;  /* 0x000000ffff197224 */ /* 0x000fe200078e00ff */
[----:B--2---:R0:W2:Y:S01]  /*33a0*/  I2F.S16 R24, R4 ;  /* 0x0000000400187306 */ /* 0x0040a20000101400 */
[----:B------:R-:W-:Y:S05]  /*33b0*/  BRA `(.L_x_363) ;  /* 0x0000000c00347947 */ /* 0x000fea0003800000 */
.L_x_365:
        /* <DEDUP_REMOVED lines=9> */
.L_x_372:
[----:B------:R-:W2:Y:S01]  /*3450*/  LDG.E.U16 R4, desc[UR36][R4.64] ;  /* 0x0000002404047981 */ /* 0x000ea2000c1e1500 */
[----:B------:R-:W-:Y:S02]  /*3460*/  IMAD.MOV.U32 R25, RZ, RZ, RZ ;  /* 0x000000ffff197224 */ /* 0x000fe400078e00ff */
[----:B--2---:R-:W-:Y:S01]  /*3470*/  HADD2.F32 R24, -RZ, R4.H0_H0 ;  /* 0x20000004ff187230 */ /* 0x004fe20000004100 */
[----:B------:R-:W-:Y:S06]  /*3480*/  BRA `(.L_x_363) ;  /* 0x0000000c00007947 */ /* 0x000fec0003800000 */
.L_x_371:
        /* <DEDUP_REMOVED lines=8> */
.L_x_374:
[----:B------:R-:W2:Y:S02]  /*3510*/  LDG.E R4, desc[UR36][R4.64] ;  /* 0x0000002404047981 */ /* 0x000ea4000c1e1900 */
[--C-:B--2---:R-:W-:Y:S02]  /*3520*/  HADD2.F32 R25, -RZ, R4.reuse.H1_H1 ;  /* 0x30000004ff197230 */ /* 0x104fe40000004100 */
[----:B------:R-:W-:Y:S01]  /*3530*/  HADD2.F32 R24, -RZ, R4.H0_H0 ;  /* 0x20000004ff187230 */ /* 0x000fe20000004100 */
[----:B------:R-:W-:Y:S06]  /*3540*/  BRA `(.L_x_363) ;  /* 0x0000000800d07947 */ /* 0x000fec0003800000 */
.L_x_373:
        /* <DEDUP_REMOVED lines=8> */
.L_x_364:
        /* <DEDUP_REMOVED lines=13> */
.L_x_377:
        /* <DEDUP_REMOVED lines=10> */
.L_x_376:
        /* <DEDUP_REMOVED lines=27> */
.L_x_379:
        /* <DEDUP_REMOVED lines=14> */
.L_x_378:
[----:B------:R-:W2:Y:S01]  /*39d0*/  LDG.E.U16 R4, desc[UR36][R4.64] ;  /* 0x0000002404047981 */ /* 0x000ea2000c1e1500 */
[----:B------:R-:W-:Y:S02]  /*39e0*/  IMAD.MOV.U32 R25, RZ, RZ, RZ ;  /* 0x000000ffff197224 */ /* 0x000fe400078e00ff */
[----:B--2---:R-:W-:Y:S01]  /*39f0*/  IMAD.U32 R24, R4, 0x10000, RZ ;  /* 0x0001000004187824 */ /* 0x004fe200078e00ff */
[----:B------:R-:W-:Y:S06]  /*3a00*/  BRA `(.L_x_363) ;  /* 0x0000000400a07947 */ /* 0x000fec0003800000 */
.L_x_375:
        /* <DEDUP_REMOVED lines=12> */
.L_x_382:
        /* <DEDUP_REMOVED lines=20> */
.L_x_384:
[----:B------:R-:W-:Y:S05]  /*3c10*/  BSYNC B0 ;  /* 0x0000000000007941 */ /* 0x000fea0003800000 */
.L_x_383:
[----:B------:R-:W-:Y:S01]  /*3c20*/  IMAD.SHL.U32 R3, R3, 0x100000, RZ ;  /* 0x0010000003037824 */ /* 0x000fe200078e00ff */
[----:B------:R-:W-:-:S04]  /*3c30*/  LEA R5, R0, 0x3b800000, 0x17 ;  /* 0x3b80000000057811 */ /* 0x000fc800078eb8ff */
[----:B------:R-:W-:Y:S01]  /*3c40*/  LOP3.LUT R24, R5, R3, R24, 0xfe, !PT ;  /* 0x0000000305187212 */ /* 0x000fe200078efe18 */
[----:B------:R-:W-:Y:S06]  /*3c50*/  BRA `(.L_x_363) ;  /* 0x00000004000c7947 */ /* 0x000fec0003800000 */
.L_x_381:
        /* <DEDUP_REMOVED lines=20> */
.L_x_386:
[----:B------:R-:W-:Y:S05]  /*3da0*/  BSYNC B0 ;  /* 0x0000000000007941 */ /* 0x000fea0003800000 */
.L_x_385:
[----:B------:R-:W-:Y:S01]  /*3db0*/  IMAD.SHL.U32 R3, R3, 0x200000, RZ ;  /* 0x0020000003037824 */ /* 0x000fe200078e00ff */
[----:B------:R-:W-:-:S04]  /*3dc0*/  LEA R5, R0, 0x37800000, 0x17 ;  /* 0x3780000000057811 */ /* 0x000fc800078eb8ff */
[----:B------:R-:W-:Y:S01]  /*3dd0*/  LOP3.LUT R24, R5, R3, R24, 0xfe, !PT ;  /* 0x0000000305187212 */ /* 0x000fe200078efe18 */
[----:B------:R-:W-:Y:S06]  /*3de0*/  BRA `(.L_x_363) ;  /* 0x0000000000a87947 */ /* 0x000fec0003800000 */
.L_x_380:
        /* <DEDUP_REMOVED lines=14> */
.L_x_390:
[----:B------:R-:W-:Y:S05]  /*3ed0*/  BSYNC B0 ;  /* 0x0000000000007941 */ /* 0x000fea0003800000 */
.L_x_389:
[----:B------:R-:W-:Y:S01]  /*3ee0*/  IMAD.MOV.U32 R25, RZ, RZ, RZ ;  /* 0x000000ffff197224 */ /* 0x000fe200078e00ff */
[----:B------:R-:W-:Y:S06]  /*3ef0*/  BRA `(.L_x_363) ;  /* 0x0000000000647947 */ /* 0x000fec0003800000 */
.L_x_368:
        /* <DEDUP_REMOVED lines=16> */
.L_x_391:
[----:B------:R-:W-:Y:S01]  /*4000*/  CS2R R24, SRZ ;  /* 0x0000000000187805 */ /* 0x000fe2000001ff00 */
[----:B------:R-:W-:Y:S06]  /*4010*/  BRA `(.L_x_363) ;  /* 0x00000000001c7947 */ /* 0x000fec0003800000 */
.L_x_388:
[----:B------:R-:W2:Y:S01]  /*4020*/  LDG.E.64 R4, desc[UR36][R4.64] ;  /* 0x0000002404047981 */ /* 0x000ea2000c1e1b00 */
[----:B------:R-:W-:Y:S01]  /*4030*/  IMAD.MOV.U32 R25, RZ, RZ, RZ ;  /* 0x000000ffff197224 */ /* 0x000fe200078e00ff */
[----:B--2---:R0:W2:Y:S01]  /*4040*/  I2F.U64 R24, R4 ;  /* 0x0000000400187312 */ /* 0x0040a20000301000 */
[----:B------:R-:W-:Y:S05]  /*4050*/  BRA `(.L_x_363) ;  /* 0x00000000000c7947 */ /* 0x000fea0003800000 */
.L_x_387:
[----:B------:R-:W2:Y:S01]  /*4060*/  LDG.E R4, desc[UR36][R4.64] ;  /* 0x0000002404047981 */ /* 0x000ea2000c1e1900 */
[----:B------:R-:W-:Y:S01]  /*4070*/  IMAD.MOV.U32 R25, RZ, RZ, RZ ;  /* 0x000000ffff197224 */ /* 0x000fe200078e00ff */
[----:B--2---:R-:W-:-:S07]  /*4080*/  I2FP.F32.U32 R24, R4 ;  /* 0x0000000400187245 */ /* 0x004fce0000201000 */
.L_x_363:
[----:B------:R-:W-:Y:S05]  /*4090*/  BSYNC B6 ;  /* 0x0000000000067941 */ /* 0x000fea0003800000 */
.L_x_362:
[----:B------:R-:W0:Y:S01]  /*40a0*/  S2R R7, SR_TID.X ;  /* 0x0000000000077919 */ /* 0x000e220000002100 */
[----:B------:R-:W1:Y:S01]  /*40b0*/  LDC.U8 R27, c[0x0][0x234] ;  /* 0x00008d00ff1b7b82 */ /* 0x000e620000000000 */
[----:B-----5:R-:W-:Y:S01]  /*40c0*/  FADD.FTZ R23, -R23, -RZ ;  /* 0x800000ff17177221 */ /* 0x020fe20000010100 */
[----:B------:R-:W-:Y:S01]  /*40d0*/  FADD.FTZ R17, -R17, -RZ ;  /* 0x800000ff11117221 */ /* 0x000fe20000010100 */
[----:B------:R-:W-:Y:S01]  /*40e0*/  FADD.FTZ R25, -R25, -RZ ;  /* 0x800000ff19197221 */ /* 0x000fe20000010100 */
[----:B------:R-:W-:Y:S01]  /*40f0*/  BSSY B6, `(.L_x_392) ;  /* 0x0000114000067945 */ /* 0x000fe20003800000 */
[CC--:B0-----:R-:W-:Y:S01]  /*4100*/  ISETP.GE.AND P4, PT, R7.reuse, R26.reuse, PT ;  /* 0x0000001a0700720c */ /* 0x0c1fe20003f86270 */
[C---:B--2---:R-:W-:Y:S01]  /*4110*/  VIADD R5, R7.reuse, 0x180 ;  /* 0x0000018007057836 */ /* 0x044fe20000000000 */
[CC--:B------:R-:W-:Y:S01]  /*4120*/  ISETP.GE.AND P0, PT, R7.reuse, R26.reuse, PT ;  /* 0x0000001a0700720c */ /* 0x0c0fe20003f06270 */
[C---:B------:R-:W-:Y:S02]  /*4130*/  VIADD R3, R7.reuse, 0x100 ;  /* 0x0000010007037836 */ /* 0x040fe40000000000 */
[----:B------:R-:W-:Y:S01]  /*4140*/  VIADD R29, R7, 0x80 ;  /* 0x00000080071d7836 */ /* 0x000fe20000000000 */
[-C--:B------:R-:W-:Y:S01]  /*4150*/  ISETP.GE.AND P3, PT, R5, R26.reuse, PT ;  /* 0x0000001a0500720c */ /* 0x080fe20003f66270 */
[----:B------:R-:W-:Y:S01]  /*4160*/  FADD.FTZ R5, -R19, -RZ ;  /* 0x800000ff13057221 */ /* 0x000fe20000010100 */
[-C--:B------:R-:W-:Y:S01]  /*4170*/  ISETP.GE.AND P2, PT, R3, R26.reuse, PT ;  /* 0x0000001a0300720c */ /* 0x080fe20003f46270 */
[----:B------:R-:W-:Y:S01]  /*4180*/  IMAD.MOV.U32 R19, RZ, RZ, R7 ;  /* 0x000000ffff137224 */ /* 0x000fe200078e0007 */
[----:B------:R-:W-:-:S02]  /*4190*/  ISETP.GE.AND P1, PT, R29, R26, PT ;  /* 0x0000001a1d00720c */ /* 0x000fc40003f26270 */
[----:B-1-34-:R-:W-:Y:S02]  /*41a0*/  FSEL R4, R18, RZ, !P0 ;  /* 0x000000ff12047208 */ /* 0x01afe40004000000 */
[----:B------:R-:W-:Y:S02]  /*41b0*/  FSEL R5, R5, RZ, !P0 ;  /* 0x000000ff05057208 */ /* 0x000fe40004000000 */
[----:B------:R-:W-:Y:S02]  /*41c0*/  FSEL R17, R17, RZ, !P2 ;  /* 0x000000ff11117208 */ /* 0x000fe40005000000 */
[----:B------:R-:W-:Y:S02]  /*41d0*/  FSEL R16, R16, RZ, !P2 ;  /* 0x000000ff10107208 */ /* 0x000fe40005000000 */
[----:B------:R-:W-:Y:S02]  /*41e0*/  FSEL R25, R25, RZ, !P3 ;  /* 0x000000ff19197208 */ /* 0x000fe40005800000 */
[----:B------:R-:W-:-:S02]  /*41f0*/  FSEL R24, R24, RZ, !P3 ;  /* 0x000000ff18187208 */ /* 0x000fc40005800000 */
[----:B------:R-:W-:Y:S02]  /*4200*/  FSEL R23, R23, RZ, !P1 ;  /* 0x000000ff17177208 */ /* 0x000fe40004800000 */
[----:B------:R-:W-:Y:S01]  /*4210*/  FSEL R22, R22, RZ, !P1 ;  /* 0x000000ff16167208 */ /* 0x000fe20004800000 */
[----:B------:R-:W-:Y:S06]  /*4220*/  @P4 BRA `(.L_x_393) ;  /* 0x0000001000004947 */ /* 0x000fec0003800000 */
[----:B------:R-:W0:Y:S01]  /*4230*/  LDC.64 R8, c[0x0][0x218] ;  /* 0x00008600ff087b82 */ /* 0x000e220000000a00 */
[----:B------:R-:W-:Y:S01]  /*4240*/  IMAD R0, R2, 0x200, R7 ;  /* 0x0000020002007824 */ /* 0x000fe200078e0207 */
[----:B------:R-:W-:Y:S01]  /*4250*/  PRMT R6, R27, 0x9910, RZ ;  /* 0x000099101b067816 */ /* 0x000fe200000000ff */
[----:B------:R-:W-:Y:S02]  /*4260*/  ULDC UR4, c[0x0][0x238] ;  /* 0x00008e0000047ab9 */ /* 0x000fe40000000800 */
        /* <DEDUP_REMOVED lines=14> */
[----:B------:R-:W0:Y:S01]  /*4350*/  F2I.FTZ.TRUNC.NTZ R3, R4 ;  /* 0x0000000400037305 */ /* 0x000e22000021f100 */
[----:B------:R-:W-:Y:S01]  /*4360*/  IMAD.MOV.U32 R19, RZ, RZ, R29 ;  /* 0x000000ffff137224 */ /* 0x000fe200078e001d */
[----:B0-----:R0:W-:Y:S01]  /*4370*/  STG.E.U8 desc[UR36][R8.64], R3 ;  /* 0x0000000308007986 */ /* 0x0011e2000c101124 */
[----:B------:R-:W-:Y:S05]  /*4380*/  BRA `(.L_x_393) ;  /* 0x0000000c00a87947 */ /* 0x000fea0003800000 */
.L_x_397:
[----:B------:R-:W0:Y:S01]  /*4390*/  F2I.S64.TRUNC R4, R4 ;  /* 0x0000000400047311 */ /* 0x000e22000020d900 */
[----:B------:R-:W-:Y:S02]  /*43a0*/  IMAD.MOV.U32 R19, RZ, RZ, R29 ;  /* 0x000000ffff137224 */ /* 0x000fe400078e001d */
[----:B0-----:R-:W-:-:S05]  /*43b0*/  IMAD.MOV.U32 R3, RZ, RZ, R4 ;  /* 0x000000ffff037224 */ /* 0x001fca00078e0004 */
[----:B------:R0:W-:Y:S01]  /*43c0*/  STG.E.U8 desc[UR36][R8.64], R3 ;  /* 0x0000000308007986 */ /* 0x0001e2000c101124 */
[----:B------:R-:W-:Y:S05]  /*43d0*/  BRA `(.L_x_393) ;  /* 0x0000000c00947947 */ /* 0x000fea0003800000 */
.L_x_396:
[----:B------:R-:W-:-:S13]  /*43e0*/  ISETP.NE.AND P0, PT, R0, 0x2, PT ;  /* 0x000000020000780c */ /* 0x000fda0003f05270 */
[----:B------:R-:W-:Y:S05]  /*43f0*/  @!P0 BRA `(.L_x_399) ;  /* 0x0000000000308947 */ /* 0x000fea0003800000 */
[----:B------:R-:W-:-:S13]  /*4400*/  ISETP.NE.AND P0, PT, R0, 0x3, PT ;  /* 0x000000030000780c */ /* 0x000fda0003f05270 */
[----:B------:R-:W-:Y:S05]  /*4410*/  @!P0 BRA `(.L_x_400) ;  /* 0x0000000000188947 */ /* 0x000fea0003800000 */
[----:B------:R-:W-:-:S13]  /*4420*/  ISETP.NE.AND P0, PT, R0, 0x4, PT ;  /* 0x000000040000780c */ /* 0x000fda0003f05270 */
[----:B------:R-:W-:Y:S05]  /*4430*/  @P0 BRA `(.L_x_398) ;  /* 0x0000000c00180947 */ /* 0x000fea0003800000 */
[----:B------:R-:W0:Y:S01]  /*4440*/  F2I.S64.TRUNC R4, R4 ;  /* 0x0000000400047311 */ /* 0x000e22000020d900 */
[----:B------:R-:W-:Y:S01]  /*4450*/  IMAD.MOV.U32 R19, RZ, RZ, R29 ;  /* 0x000000ffff137224 */ /* 0x000fe200078e001d */
[----:B0-----:R0:W-:Y:S01]  /*4460*/  STG.E.64 desc[UR36][R8.64], R4 ;  /* 0x0000000408007986 */ /* 0x0011e2000c101b24 */
[----:B------:R-:W-:Y:S05]  /*4470*/  BRA `(.L_x_393) ;  /* 0x0000000c006c7947 */ /* 0x000fea0003800000 */
.L_x_400:
[----:B------:R-:W0:Y:S01]  /*4480*/  F2I.FTZ.TRUNC.NTZ R3, R4 ;  /* 0x0000000400037305 */ /* 0x000e22000021f100 */
[----:B------:R-:W-:Y:S01]  /*4490*/  IMAD.MOV.U32 R19, RZ, RZ, R29 ;  /* 0x000000ffff137224 */ /* 0x000fe200078e001d */
[----:B0-----:R0:W-:Y:S01]  /*44a0*/  STG.E desc[UR36][R8.64], R3 ;  /* 0x0000000308007986 */ /* 0x0011e2000c101924 */
[----:B------:R-:W-:Y:S05]  /*44b0*/  BRA `(.L_x_393) ;  /* 0x0000000c005c7947 */ /* 0x000fea0003800000 */
.L_x_399:
[----:B------:R-:W0:Y:S01]  /*44c0*/  F2I.FTZ.TRUNC.NTZ R3, R4 ;  /* 0x0000000400037305 */ /* 0x000e22000021f100 */
[----:B------:R-:W-:Y:S01]  /*44d0*/  IMAD.MOV.U32 R19, RZ, RZ, R29 ;  /* 0x000000ffff137224 */ /* 0x000fe200078e001d */
[----:B0-----:R0:W-:Y:S01]  /*44e0*/  STG.E.U16 desc[UR36][R8.64], R3 ;  /* 0x0000000308007986 */ /* 0x0011e2000c101524 */
[----:B------:R-:W-:Y:S05]  /*44f0*/  BRA `(.L_x_393) ;  /* 0x0000000c004c7947 */ /* 0x000fea0003800000 */
.L_x_395:
[----:B------:R-:W-:-:S13]  /*4500*/  ISETP.GT.AND P0, PT, R0, 0x6, PT ;  /* 0x000000060000780c */ /* 0x000fda0003f04270 */
[----:B------:R-:W-:Y:S05]  /*4510*/  @P0 BRA `(.L_x_401) ;  /* 0x00000000002c0947 */ /* 0x000fea0003800000 */
[----:B------:R-:W-:-:S13]  /*4520*/  ISETP.NE.AND P0, PT, R0, 0x5, PT ;  /* 0x000000050000780c */ /* 0x000fda0003f05270 */
[----:B------:R-:W-:Y:S05]  /*4530*/  @!P0 BRA `(.L_x_402) ;  /* 0x0000000000148947 */ /* 0x000fea0003800000 */
[----:B------:R-:W-:-:S13]  /*4540*/  ISETP.NE.AND P0, PT, R0, 0x6, PT ;  /* 0x000000060000780c */ /* 0x000fda0003f05270 */
[----:B------:R-:W-:Y:S05]  /*4550*/  @P0 BRA `(.L_x_398) ;  /* 0x0000000800d00947 */ /* 0x000fea0003800000 */
[----:B------:R0:W-:Y:S01]  /*4560*/  STG.E desc[UR36][R8.64], R4 ;  /* 0x0000000408007986 */ /* 0x0001e2000c101924 */
[----:B------:R-:W-:Y:S01]  /*4570*/  IMAD.MOV.U32 R19, RZ, RZ, R29 ;  /* 0x000000ffff137224 */ /* 0x000fe200078e001d */
[----:B------:R-:W-:Y:S06]  /*4580*/  BRA `(.L_x_393) ;  /* 0x0000000c00287947 */ /* 0x000fec0003800000 */
.L_x_402:
[----:B------:R-:W-:Y:S01]  /*4590*/  F2FP.F16.F32.PACK_AB R4, RZ, R4 ;  /* 0x00000004ff04723e */ /* 0x000fe200000000ff */
[----:B------:R-:W-:-:S04]  /*45a0*/  IMAD.MOV.U32 R19, RZ, RZ, R29 ;  /* 0x000000ffff137224 */ /* 0x000fc800078e001d */
[----:B------:R0:W-:Y:S01]  /*45b0*/  STG.E.U16 desc[UR36][R8.64], R4 ;  /* 0x0000000408007986 */ /* 0x0001e2000c101524 */
[----:B------:R-:W-:Y:S05]  /*45c0*/  BRA `(.L_x_393) ;  /* 0x0000000c00187947 */ /* 0x000fea0003800000 */
.L_x_401:
[----:B------:R-:W-:-:S13]  /*45d0*/  ISETP.NE.AND P0, PT, R0, 0x7, PT ;  /* 0x000000070000780c */ /* 0x000fda0003f05270 */
[----:B------:R-:W-:Y:S05]  /*45e0*/  @!P0 BRA `(.L_x_403) ;  /* 0x00000000002c8947 */ /* 0x000fea0003800000 */
[----:B------:R-:W-:-:S13]  /*45f0*/  ISETP.NE.AND P0, PT, R0, 0x8, PT ;  /* 0x000000080000780c */ /* 0x000fda0003f05270 */
[----:B------:R-:W-:Y:S05]  /*4600*/  @!P0 BRA `(.L_x_404) ;  /* 0x0000000000148947 */ /* 0x000fea0003800000 */
[----:B------:R-:W-:-:S13]  /*4610*/  ISETP.NE.AND P0, PT, R0, 0x9, PT ;  /* 0x000000090000780c */ /* 0x000fda0003f05270 */
[----:B------:R-:W-:Y:S05]  /*4620*/  @P0 BRA `(.L_x_398) ;  /* 0x00000008009c0947 */ /* 0x000fea0003800000 */
[----:B------:R0:W-:Y:S01]  /*4630*/  STG.E.64 desc[UR36][R8.64], R4 ;  /* 0x0000000408007986 */ /* 0x0001e2000c101b24 */
[----:B------:R-:W-:Y:S01]  /*4640*/  IMAD.MOV.U32 R19, RZ, RZ, R29 ;  /* 0x000000ffff137224 */ /* 0x000fe200078e001d */
[----:B------:R-:W-:Y:S06]  /*4650*/  BRA `(.L_x_393) ;  /* 0x0000000800f47947 */ /* 0x000fec0003800000 */
.L_x_404:
[----:B------:R-:W-:Y:S01]  /*4660*/  F2FP.F16.F32.PACK_AB R5, R5, R4 ;  /* 0x000000040505723e */ /* 0x000fe200000000ff */
[----:B------:R-:W-:-:S04]  /*4670*/  IMAD.MOV.U32 R19, RZ, RZ, R29 ;  /* 0x000000ffff137224 */ /* 0x000fc800078e001d */
[----:B------:R0:W-:Y:S01]  /*4680*/  STG.E desc[UR36][R8.64], R5 ;  /* 0x0000000508007986 */ /* 0x0001e2000c101924 */
[----:B------:R-:W-:Y:S05]  /*4690*/  BRA `(.L_x_393) ;  /* 0x0000000800e47947 */ /* 0x000fea0003800000 */
.L_x_403:
[----:B------:R-:W-:Y:S01]  /*46a0*/  FMUL.FTZ R4, R4, 1 ;  /* 0x3f80000004047820 */ /* 0x000fe20000410000 */
[----:B------:R-:W-:-:S05]  /*46b0*/  IMAD.MOV.U32 R19, RZ, RZ, R29 ;  /* 0x000000ffff137224 */ /* 0x000fca00078e001d */
[----:B------:R-:W0:Y:S02]  /*46c0*/  F2F.F64.F32 R4, R4 ;  /* 0x0000000400047310 */ /* 0x000e240000201800 */
[----:B0-----:R0:W-:Y:S01]  /*46d0*/  STG.E.64 desc[UR36][R8.64], R4 ;  /* 0x0000000408007986 */ /* 0x0011e2000c101b24 */
[----:B------:R-:W-:Y:S05]  /*46e0*/  BRA `(.L_x_393) ;  /* 0x0000000800d07947 */ /* 0x000fea0003800000 */
.L_x_394:
        /* <DEDUP_REMOVED lines=8> */
[----:B------:R-:W-:Y:S01]  /*4770*/  FSETP.NEU.FTZ.AND P0, PT, R4, RZ, PT ;  /* 0x000000ff0400720b */ /* 0x000fe20003f1d000 */
[----:B------:R-:W-:Y:S01]  /*4780*/  IMAD.MOV.U32 R19, RZ, RZ, R29 ;  /* 0x000000ffff137224 */ /* 0x000fe200078e001d */
[----:B------:R-:W-:-:S04]  /*4790*/  FSETP.NEU.FTZ.AND P1, PT, R5, RZ, PT ;  /* 0x000000ff0500720b */ /* 0x000fc80003f3d000 */
[----:B------:R-:W-:-:S04]  /*47a0*/  PLOP3.LUT P0, PT, P0, P1, PT, 0xa8, 0x0 ;  /* 0x000000000000781c */ /* 0x000fc80000703570 */
[----:B------:R-:W-:-:S05]  /*47b0*/  SEL R3, RZ, 0x1, !P0 ;  /* 0x00000001ff037807 */ /* 0x000fca0004000000 */
[----:B------:R0:W-:Y:S01]  /*47c0*/  STG.E.U8 desc[UR36][R8.64], R3 ;  /* 0x0000000308007986 */ /* 0x0001e2000c101124 */
[----:B------:R-:W-:Y:S05]  /*47d0*/  BRA `(.L_x_393) ;  /* 0x0000000800947947 */ /* 0x000fea0003800000 */
.L_x_407:
[----:B------:R-:W-:Y:S01]  /*47e0*/  FMUL.FTZ R6, R5, 1 ;  /* 0x3f80000005067820 */ /* 0x000fe20000410000 */
[----:B------:R-:W-:Y:S01]  /*47f0*/  FMUL.FTZ R4, R4, 1 ;  /* 0x3f80000004047820 */ /* 0x000fe20000410000 */
[----:B------:R-:W-:-:S04]  /*4800*/  IMAD.MOV.U32 R19, RZ, RZ, R29 ;  /* 0x000000ffff137224 */ /* 0x000fc800078e001d */
[----:B------:R-:W-:Y:S08]  /*4810*/  F2F.F64.F32 R6, R6 ;  /* 0x0000000600067310 */ /* 0x000ff00000201800 */
[----:B------:R-:W0:Y:S02]  /*4820*/  F2F.F64.F32 R4, R4 ;  /* 0x0000000400047310 */ /* 0x000e240000201800 */
[----:B0-----:R0:W-:Y:S01]  /*4830*/  STG.E.128 desc[UR36][R8.64], R4 ;  /* 0x0000000408007986 */ /* 0x0011e2000c101d24 */
[----:B------:R-:W-:Y:S05]  /*4840*/  BRA `(.L_x_393) ;  /* 0x0000000800787947 */ /* 0x000fea0003800000 */
.L_x_406:
[----:B------:R-:W-:-:S13]  /*4850*/  ISETP.NE.AND P0, PT, R0, 0xf, PT ;  /* 0x0000000f0000780c */ /* 0x000fda0003f05270 */
[----:B------:R-:W-:Y:S05]  /*4860*/  @!P0 BRA `(.L_x_408) ;  /* 0x0000000000b48947 */ /* 0x000fea0003800000 */
[----:B------:R-:W-:-:S13]  /*4870*/  ISETP.NE.AND P0, PT, R0, 0x17, PT ;  /* 0x000000170000780c */ /* 0x000fda0003f05270 */
[----:B------:R-:W-:Y:S05]  /*4880*/  @!P0 BRA `(.L_x_409) ;  /* 0x0000000000548947 */ /* 0x000fea0003800000 */
[----:B------:R-:W-:-:S13]  /*4890*/  ISETP.NE.AND P0, PT, R0, 0x18, PT ;  /* 0x000000180000780c */ /* 0x000fda0003f05270 */
[----:B------:R-:W-:Y:S05]  /*48a0*/  @P0 BRA `(.L_x_398) ;  /* 0x0000000400fc0947 */ /* 0x000fea0003800000 */
[C---:B------:R-:W-:Y:S01]  /*48b0*/  LOP3.LUT R6, R4.reuse, 0x7fffffff, RZ, 0xc0, !PT ;  /* 0x7fffffff04067812 */ /* 0x040fe200078ec0ff */
        /* <DEDUP_REMOVED lines=13> */
.L_x_411:
[----:B------:R-:W-:Y:S05]  /*4990*/  BSYNC B0 ;  /* 0x0000000000007941 */ /* 0x000fea0003800000 */
.L_x_410:
[----:B------:R-:W-:Y:S01]  /*49a0*/  LOP3.LUT R5, R0, R5, RZ, 0xfc, !PT ;  /* 0x0000000500057212 */ /* 0x000fe200078efcff */
[----:B------:R-:W-:-:S04]  /*49b0*/  IMAD.MOV.U32 R19, RZ, RZ, R29 ;  /* 0x000000ffff137224 */ /* 0x000fc800078e001d */
[----:B------:R0:W-:Y:S01]  /*49c0*/  STG.E.U8 desc[UR36][R8.64], R5 ;  /* 0x0000000508007986 */ /* 0x0001e2000c101124 */
[----:B------:R-:W-:Y:S05]  /*49d0*/  BRA `(.L_x_393) ;  /* 0x0000000800147947 */ /* 0x000fea0003800000 */
.L_x_409:
[----:B------:R-:W-:Y:S01]  /*49e0*/  LOP3.LUT R5, R4, 0x7fffffff, RZ, 0xc0, !PT ;  /* 0x7fffffff04057812 */ /* 0x000fe200078ec0ff */
        /* <DEDUP_REMOVED lines=11> */
.L_x_413:
[----:B------:R-:W-:Y:S01]  /*4aa0*/  IMAD.MOV.U32 R0, RZ, RZ, 0x7f ;  /* 0x0000007fff007424 */ /* 0x000fe200078e00ff */
[----:B------:R-:W-:-:S04]  /*4ab0*/  ISETP.GT.U32.AND P0, PT, R5, 0x7f800000, PT ;  /* 0x7f8000000500780c */ /* 0x000fc80003f04070 */
[----:B------:R-:W-:-:S09]  /*4ac0*/  SEL R0, R0, 0x7c, P0 ;  /* 0x0000007c00007807 */ /* 0x000fd20000000000 */
.L_x_414:
[----:B------:R-:W-:Y:S05]  /*4ad0*/  BSYNC B0 ;  /* 0x0000000000007941 */ /* 0x000fea0003800000 */
.L_x_412:
[----:B------:R-:W-:Y:S01]  /*4ae0*/  LOP3.LUT R4, R4, 0x80000000, RZ, 0xc0, !PT ;  /* 0x8000000004047812 */ /* 0x000fe200078ec0ff */
[----:B------:R-:W-:-:S03]  /*4af0*/  IMAD.MOV.U32 R19, RZ, RZ, R29 ;  /* 0x000000ffff137224 */ /* 0x000fc600078e001d */
[----:B------:R-:W-:-:S04]  /*4b00*/  SHF.R.U32.HI R3, RZ, 0x18, R4 ;  /* 0x00000018ff037819 */ /* 0x000fc80000011604 */
[----:B------:R-:W-:-:S05]  /*4b10*/  LOP3.LUT R3, R0, R3, RZ, 0xfc, !PT ;  /* 0x0000000300037212 */ /* 0x000fca00078efcff */
[----:B------:R0:W-:Y:S01]  /*4b20*/  STG.E.U8 desc[UR36][R8.64], R3 ;  /* 0x0000000308007986 */ /* 0x0001e2000c101124 */
[----:B------:R-:W-:Y:S05]  /*4b30*/  BRA `(.L_x_393) ;  /* 0x0000000400bc7947 */ /* 0x000fea0003800000 */
.L_x_408:
[----:B------:R-:W-:Y:S01]  /*4b40*/  F2FP.BF16.F32.PACK_AB R4, RZ, R4 ;  /* 0x00000004ff04723e */ /* 0x000fe200000010ff */
[----:B------:R-:W-:-:S04]  /*4b50*/  IMAD.MOV.U32 R19, RZ, RZ, R29 ;  /* 0x000000ffff137224 */ /* 0x000fc800078e001d */
[----:B------:R0:W-:Y:S01]  /*4b60*/  STG.E.U16 desc[UR36][R8.64], R4 ;  /* 0x0000000408007986 */ /* 0x0001e2000c101524 */
[----:B------:R-:W-:Y:S05]  /*4b70*/  BRA `(.L_x_393) ;  /* 0x0000000400ac7947 */ /* 0x000fea0003800000 */
.L_x_405:
        /* <DEDUP_REMOVED lines=8> */
[----:B------:R-:W0:Y:S01]  /*4c00*/  F2I.FTZ.U32.TRUNC.NTZ R3, R4 ;  /* 0x0000000400037305 */ /* 0x000e22000021f000 */
[----:B------:R-:W-:Y:S01]  /*4c10*/  IMAD.MOV.U32 R19, RZ, RZ, R29 ;  /* 0x000000ffff137224 */ /* 0x000fe200078e001d */
[----:B0-----:R4:W-:Y:S01]  /*4c20*/  STG.E.U16 desc[UR36][R8.64], R3 ;  /* 0x0000000308007986 */ /* 0x0019e2000c101524 */
[----:B------:R-:W-:Y:S05]  /*4c30*/  BRA `(.L_x_393) ;  /* 0x00000004007c7947 */ /* 0x000fea0003800000 */
.L_x_417:
[----:B------:R-:W-:Y:S01]  /*4c40*/  LOP3.LUT R5, R4, 0x7fffffff, RZ, 0xc0, !PT ;  /* 0x7fffffff04057812 */ /* 0x000fe200078ec0ff */
        /* <DEDUP_REMOVED lines=11> */
[----:B------:R-:W-:-:S05]  /*4d00*/  FADD.FTZ R0, R5, 8192 ;  /* 0x4600000005007421 */ /* 0x000fca0000010000 */
[----:B------:R-:W-:Y:S02]  /*4d10*/  LOP3.LUT P0, R3, R0, 0xff, RZ, 0xc0, !PT ;  /* 0x000000ff00037812 */ /* 0x000fe4000780c0ff */
[----:B------:R-:W-:-:S11]  /*4d20*/  PRMT R0, RZ, 0x7610, R0 ;  /* 0x00007610ff007816 */ /* 0x000fd60000000000 */
[----:B------:R-:W-:Y:S05]  /*4d30*/  @!P0 BRA `(.L_x_419) ;  /* 0x0000000000108947 */ /* 0x000fea0003800000 */
.L_x_420:
[----:B------:R-:W-:-:S04]  /*4d40*/  LOP3.LUT R4, R4, 0x80000000, RZ, 0xc0, !PT ;  /* 0x8000000004047812 */ /* 0x000fc800078ec0ff */
[----:B------:R-:W-:-:S04]  /*4d50*/  SHF.R.U32.HI R4, RZ, 0x18, R4 ;  /* 0x00000018ff047819 */ /* 0x000fc80000011604 */
[----:B------:R-:W-:-:S04]  /*4d60*/  LOP3.LUT R3, R3, R4, RZ, 0xfc, !PT ;  /* 0x0000000403037212 */ /* 0x000fc800078efcff */
[----:B------:R-:W-:-:S07]  /*4d70*/  PRMT R0, R3, 0x7610, R0 ;  /* 0x0000761003007816 */ /* 0x000fce0000000000 */
.L_x_419:
[----:B------:R-:W-:Y:S05]  /*4d80*/  BSYNC B0 ;  /* 0x0000000000007941 */ /* 0x000fea0003800000 */
.L_x_418:
[----:B------:R3:W-:Y:S01]  /*4d90*/  STG.E.U8 desc[UR36][R8.64], R0 ;  /* 0x0000000008007986 */ /* 0x0007e2000c101124 */
[----:B------:R-:W-:Y:S01]  /*4da0*/  IMAD.MOV.U32 R19, RZ, RZ, R29 ;  /* 0x000000ffff137224 */ /* 0x000fe200078e001d */
[----:B------:R-:W-:Y:S06]  /*4db0*/  BRA `(.L_x_393) ;  /* 0x00000004001c7947 */ /* 0x000fec0003800000 */
.L_x_416:
        /* <DEDUP_REMOVED lines=16> */
.L_x_423:
[----:B------:R-:W-:-:S04]  /*4ec0*/  LOP3.LUT R4, R4, 0x80000000, RZ, 0xc0, !PT ;  /* 0x8000000004047812 */ /* 0x000fc800078ec0ff */
[----:B------:R-:W-:-:S04]  /*4ed0*/  SHF.R.U32.HI R4, RZ, 0x18, R4 ;  /* 0x00000018ff047819 */ /* 0x000fc80000011604 */
[----:B------:R-:W-:-:S04]  /*4ee0*/  LOP3.LUT R3, R3, R4, RZ, 0xfc, !PT ;  /* 0x0000000403037212 */ /* 0x000fc800078efcff */
[----:B------:R-:W-:-:S07]  /*4ef0*/  PRMT R0, R3, 0x7610, R0 ;  /* 0x0000761003007816 */ /* 0x000fce0000000000 */
.L_x_422:
[----:B------:R-:W-:Y:S05]  /*4f00*/  BSYNC B0 ;  /* 0x0000000000007941 */ /* 0x000fea0003800000 */
.L_x_421:
[----:B------:R0:W-:Y:S01]  /*4f10*/  STG.E.U8 desc[UR36][R8.64], R0 ;  /* 0x0000000008007986 */ /* 0x0001e2000c101124 */
[----:B------:R-:W-:Y:S01]  /*4f20*/  IMAD.MOV.U32 R19, RZ, RZ, R29 ;  /* 0x000000ffff137224 */ /* 0x000fe200078e001d */
[----:B------:R-:W-:Y:S06]  /*4f30*/  BRA `(.L_x_393) ;  /* 0x0000000000bc7947 */ /* 0x000fec0003800000 */
.L_x_415:
[----:B------:R-:W-:-:S13]  /*4f40*/  ISETP.NE.AND P0, PT, R0, 0x1c, PT ;  /* 0x0000001c0000780c */ /* 0x000fda0003f05270 */
[----:B------:R-:W-:Y:S05]  /*4f50*/  @!P0 BRA `(.L_x_424) ;  /* 0x0000000000a88947 */ /* 0x000fea0003800000 */
[----:B------:R-:W-:-:S13]  /*4f60*/  ISETP.NE.AND P0, PT, R0, 0x1d, PT ;  /* 0x0000001d0000780c */ /* 0x000fda0003f05270 */
[----:B------:R-:W-:Y:S05]  /*4f70*/  @!P0 BRA `(.L_x_425) ;  /* 0x0000000000908947 */ /* 0x000fea0003800000 */
[----:B------:R-:W-:-:S13]  /*4f80*/  ISETP.NE.AND P0, PT, R0, 0x2c, PT ;  /* 0x0000002c0000780c */ /* 0x000fda0003f05270 */
[----:B------:R-:W-:Y:S05]  /*4f90*/  @P0 BRA `(.L_x_398) ;  /* 0x0000000000400947 */ /* 0x000fea0003800000 */
[----:B------:R-:W-:Y:S01]  /*4fa0*/  SHF.R.U32.HI R5, RZ, 0x17, R4 ;  /* 0x00000017ff057819 */ /* 0x000fe20000011604 */
[----:B------:R-:W-:-:S03]  /*4fb0*/  IMAD.MOV.U32 R19, RZ, RZ, R29 ;  /* 0x000000ffff137224 */ /* 0x000fc600078e001d */
        /* <DEDUP_REMOVED lines=14> */
.L_x_398:
        /* <DEDUP_REMOVED lines=16> */
.L_x_426:
[----:B------:R-:W-:Y:S01]  /*51a0*/  IMAD.MOV.U32 R19, RZ, RZ, R29 ;  /* 0x000000ffff137224 */ /* 0x000fe200078e001d */
[----:B------:R-:W-:Y:S06]  /*51b0*/  BRA `(.L_x_393) ;  /* 0x00000000001c7947 */ /* 0x000fec0003800000 */
.L_x_425:
[----:B------:R-:W0:Y:S01]  /*51c0*/  F2I.U64.TRUNC R4, R4 ;  /* 0x0000000400047311 */ /* 0x000e22000020d800 */
[----:B------:R-:W-:Y:S01]  /*51d0*/  IMAD.MOV.U32 R19, RZ, RZ, R29 ;  /* 0x000000ffff137224 */ /* 0x000fe200078e001d */
[----:B0-----:R2:W-:Y:S01]  /*51e0*/  STG.E.64 desc[UR36][R8.64], R4 ;  /* 0x0000000408007986 */ /* 0x0015e2000c101b24 */
[----:B------:R-:W-:Y:S05]  /*51f0*/  BRA `(.L_x_393) ;  /* 0x00000000000c7947 */ /* 0x000fea0003800000 */
.L_x_424:
[----:B------:R-:W0:Y:S01]  /*5200*/  F2I.FTZ.U32.TRUNC.NTZ R3, R4 ;  /* 0x0000000400037305 */ /* 0x000e22000021f000 */
[----:B------:R-:W-:Y:S01]  /*5210*/  IMAD.MOV.U32 R19, RZ, RZ, R29 ;  /* 0x000000ffff137224 */ /* 0x000fe200078e001d */
[----:B0-----:R0:W-:Y:S06]  /*5220*/  STG.E desc[UR36][R8.64], R3 ;  /* 0x0000000308007986 */ /* 0x0011ec000c101924 */
.L_x_393:
[----:B------:R-:W-:Y:S05]  /*5230*/  BSYNC B6 ;  /* 0x0000000000067941 */ /* 0x000fea0003800000 */
.L_x_392:
[----:B------:R-:W-:Y:S01]  /*5240*/  ISETP.GE.AND P0, PT, R19, R26, PT ;  /* 0x0000001a1300720c */ /* 0x000fe20003f06270 */
[----:B------:R-:W-:-:S12]  /*5250*/  BSSY B6, `(.L_x_427) ;  /* 0x00001da000067945 */ /* 0x000fd80003800000 */
[----:B------:R-:W-:Y:S05]  /*5260*/  @P0 BRA `(.L_x_428) ;  /* 0x0000001c00600947 */ /* 0x000fea0003800000 */
[----:B01234-:R-:W0:Y:S01]  /*5270*/  LDC.64 R8, c[0x0][0x218] ;  /* 0x00008600ff087b82 */ /* 0x01fe220000000a00 */
        /* <DEDUP_REMOVED lines=17> */
[----:B------:R-:W0:Y:S02]  /*5390*/  F2I.FTZ.TRUNC.NTZ R3, R22 ;  /* 0x0000001600037305 */ /* 0x000e24000021f100 */
[----:B0-----:R0:W-:Y:S01]  /*53a0*/  STG.E.U8 desc[UR36][R8.64], R3 ;  /* 0x0000000308007986 */ /* 0x0011e2000c101124 */
[----:B------:R-:W-:Y:S05]  /*53b0*/  BRA `(.L_x_434) ;  /* 0x0000000c00547947 */ /* 0x000fea0003800000 */
.L_x_432:
[----:B------:R-:W0:Y:S02]  /*53c0*/  F2I.S64.TRUNC R22, R22 ;  /* 0x0000001600167311 */ /* 0x000e24000020d900 */
[----:B0-----:R-:W-:-:S05]  /*53d0*/  IMAD.MOV.U32 R3, RZ, RZ, R22 ;  /* 0x000000ffff037224 */ /* 0x001fca00078e0016 */
[----:B------:R0:W-:Y:S01]  /*53e0*/  STG.E.U8 desc[UR36][R8.64], R3 ;  /* 0x0000000308007986 */ /* 0x0001e2000c101124 */
[----:B------:R-:W-:Y:S05]  /*53f0*/  BRA `(.L_x_434) ;  /* 0x0000000c00447947 */ /* 0x000fea0003800000 */
.L_x_431:
[----:B------:R-:W-:-:S13]  /*5400*/  ISETP.NE.AND P0, PT, R0, 0x2, PT ;  /* 0x000000020000780c */ /* 0x000fda0003f05270 */
[----:B------:R-:W-:Y:S05]  /*5410*/  @!P0 BRA `(.L_x_435) ;  /* 0x0000000000288947 */ /* 0x000fea0003800000 */
[----:B------:R-:W-:-:S13]  /*5420*/  ISETP.NE.AND P0, PT, R0, 0x3, PT ;  /* 0x000000030000780c */ /* 0x000fda0003f05270 */
[----:B------:R-:W-:Y:S05]  /*5430*/  @!P0 BRA `(.L_x_436) ;  /* 0x0000000000148947 */ /* 0x000fea0003800000 */
[----:B------:R-:W-:-:S13]  /*5440*/  ISETP.NE.AND P0, PT, R0, 0x4, PT ;  /* 0x000000040000780c */ /* 0x000fda0003f05270 */
[----:B------:R-:W-:Y:S05]  /*5450*/  @P0 BRA `(.L_x_433) ;  /* 0x0000000800d40947 */ /* 0x000fea0003800000 */
[----:B------:R-:W0:Y:S02]  /*5460*/  F2I.S64.TRUNC R22, R22 ;  /* 0x0000001600167311 */ /* 0x000e24000020d900 */
[----:B0-----:R0:W-:Y:S01]  /*5470*/  STG.E.64 desc[UR36][R8.64], R22 ;  /* 0x0000001608007986 */ /* 0x0011e2000c101b24 */
[----:B------:R-:W-:Y:S05]  /*5480*/  BRA `(.L_x_434) ;  /* 0x0000000c00207947 */ /* 0x000fea0003800000 */
.L_x_436:
[----:B------:R-:W0:Y:S02]  /*5490*/  F2I.FTZ.TRUNC.NTZ R3, R22 ;  /* 0x0000001600037305 */ /* 0x000e24000021f100 */
[----:B0-----:R0:W-:Y:S01]  /*54a0*/  STG.E desc[UR36][R8.64], R3 ;  /* 0x0000000308007986 */ /* 0x0011e2000c101924 */
[----:B------:R-:W-:Y:S05]  /*54b0*/  BRA `(.L_x_434) ;  /* 0x0000000c00147947 */ /* 0x000fea0003800000 */
.L_x_435:
[----:B------:R-:W0:Y:S02]  /*54c0*/  F2I.FTZ.TRUNC.NTZ R3, R22 ;  /* 0x0000001600037305 */ /* 0x000e24000021f100 */
[----:B0-----:R0:W-:Y:S01]  /*54d0*/  STG.E.U16 desc[UR36][R8.64], R3 ;  /* 0x0000000308007986 */ /* 0x0011e2000c101524 */
[----:B------:R-:W-:Y:S05]  /*54e0*/  BRA `(.L_x_434) ;  /* 0x0000000c00087947 */ /* 0x000fea0003800000 */
.L_x_430:
[----:B------:R-:W-:-:S13]  /*54f0*/  ISETP.GT.AND P0, PT, R0, 0x6, PT ;  /* 0x000000060000780c */ /* 0x000fda0003f04270 */
[----:B------:R-:W-:Y:S05]  /*5500*/  @P0 BRA `(.L_x_437) ;  /* 0x0000000000240947 */ /* 0x000fea0003800000 */
[----:B------:R-:W-:-:S13]  /*5510*/  ISETP.NE.AND P0, PT, R0, 0x5, PT ;  /* 0x000000050000780c */ /* 0x000fda0003f05270 */
[----:B------:R-:W-:Y:S05]  /*5520*/  @!P0 BRA `(.L_x_438) ;  /* 0x0000000000108947 */ /* 0x000fea0003800000 */
[----:B------:R-:W-:-:S13]  /*5530*/  ISETP.NE.AND P0, PT, R0, 0x6, PT ;  /* 0x000000060000780c */ /* 0x000fda0003f05270 */
[----:B------:R-:W-:Y:S05]  /*5540*/  @P0 BRA `(.L_x_433) ;  /* 0x0000000800980947 */ /* 0x000fea0003800000 */
[----:B------:R0:W-:Y:S01]  /*5550*/  STG.E desc[UR36][R8.64], R22 ;  /* 0x0000001608007986 */ /* 0x0001e2000c101924 */
[----:B------:R-:W-:Y:S05]  /*5560*/  BRA `(.L_x_434) ;  /* 0x0000000800e87947 */ /* 0x000fea0003800000 */
.L_x_438:
[----:B------:R-:W-:-:S05]  /*5570*/  F2FP.F16.F32.PACK_AB R22, RZ, R22 ;  /* 0x00000016ff16723e */ /* 0x000fca00000000ff */
[----:B------:R0:W-:Y:S01]  /*5580*/  STG.E.U16 desc[UR36][R8.64], R22 ;  /* 0x0000001608007986 */ /* 0x0001e2000c101524 */
[----:B------:R-:W-:Y:S05]  /*5590*/  BRA `(.L_x_434) ;  /* 0x0000000800dc7947 */ /* 0x000fea0003800000 */
.L_x_437:
[----:B------:R-:W-:-:S13]  /*55a0*/  ISETP.NE.AND P0, PT, R0, 0x7, PT ;  /* 0x000000070000780c */ /* 0x000fda0003f05270 */
[----:B------:R-:W-:Y:S05]  /*55b0*/  @!P0 BRA `(.L_x_439) ;  /* 0x0000000000248947 */ /* 0x000fea0003800000 */
[----:B------:R-:W-:-:S13]  /*55c0*/  ISETP.NE.AND P0, PT, R0, 0x8, PT ;  /* 0x000000080000780c */ /* 0x000fda0003f05270 */
[----:B------:R-:W-:Y:S05]  /*55d0*/  @!P0 BRA `(.L_x_440) ;  /* 0x0000000000108947 */ /* 0x000fea0003800000 */
[----:B------:R-:W-:-:S13]  /*55e0*/  ISETP.NE.AND P0, PT, R0, 0x9, PT ;  /* 0x000000090000780c */ /* 0x000fda0003f05270 */
[----:B------:R-:W-:Y:S05]  /*55f0*/  @P0 BRA `(.L_x_433) ;  /* 0x00000008006c0947 */ /* 0x000fea0003800000 */
[----:B------:R0:W-:Y:S01]  /*5600*/  STG.E.64 desc[UR36][R8.64], R22 ;  /* 0x0000001608007986 */ /* 0x0001e2000c101b24 */
[----:B------:R-:W-:Y:S05]  /*5610*/  BRA `(.L_x_434) ;  /* 0x0000000800bc7947 */ /* 0x000fea0003800000 */
.L_x_440:
[----:B------:R-:W-:-:S05]  /*5620*/  F2FP.F16.F32.PACK_AB R23, R23, R22 ;  /* 0x000000161717723e */ /* 0x000fca00000000ff */
[----:B------:R0:W-:Y:S01]  /*5630*/  STG.E desc[UR36][R8.64], R23 ;  /* 0x0000001708007986 */ /* 0x0001e2000c101924 */
[----:B------:R-:W-:Y:S05]  /*5640*/  BRA `(.L_x_434) ;  /* 0x0000000800b07947 */ /* 0x000fea0003800000 */
.L_x_439:
[----:B------:R-:W-:-:S06]  /*5650*/  FMUL.FTZ R4, R22, 1 ;  /* 0x3f80000016047820 */ /* 0x000fcc0000410000 */
[----:B------:R-:W0:Y:S02]  /*5660*/  F2F.F64.F32 R4, R4 ;  /* 0x0000000400047310 */ /* 0x000e240000201800 */
[----:B0-----:R0:W-:Y:S01]  /*5670*/  STG.E.64 desc[UR36][R8.64], R4 ;  /* 0x0000000408007986 */ /* 0x0011e2000c101b24 */
[----:B------:R-:W-:Y:S05]  /*5680*/  BRA `(.L_x_434) ;  /* 0x0000000800a07947 */ /* 0x000fea0003800000 */
.L_x_429:
        /* <DEDUP_REMOVED lines=8> */
[----:B------:R-:W-:Y:S02]  /*5710*/  FSETP.NEU.FTZ.AND P0, PT, R22, RZ, PT ;  /* 0x000000ff1600720b */ /* 0x000fe40003f1d000 */
[----:B------:R-:W-:-:S04]  /*5720*/  FSETP.NEU.FTZ.AND P1, PT, R23, RZ, PT ;  /* 0x000000ff1700720b */ /* 0x000fc80003f3d000 */
[----:B------:R-:W-:-:S04]  /*5730*/  PLOP3.LUT P0, PT, P0, P1, PT, 0xa8, 0x0 ;  /* 0x000000000000781c */ /* 0x000fc80000703570 */
[----:B------:R-:W-:-:S05]  /*5740*/  SEL R3, RZ, 0x1, !P0 ;  /* 0x00000001ff037807 */ /* 0x000fca0004000000 */
[----:B------:R0:W-:Y:S01]  /*5750*/  STG.E.U8 desc[UR36][R8.64], R3 ;  /* 0x0000000308007986 */ /* 0x0001e2000c101124 */
[----:B------:R-:W-:Y:S05]  /*5760*/  BRA `(.L_x_434) ;  /* 0x0000000800687947 */ /* 0x000fea0003800000 */
.L_x_443:
[----:B------:R-:W-:Y:S01]  /*5770*/  FMUL.FTZ R6, R23, 1 ;  /* 0x3f80000017067820 */ /* 0x000fe20000410000 */
[----:B------:R-:W-:-:S05]  /*5780*/  FMUL.FTZ R4, R22, 1 ;  /* 0x3f80000016047820 */ /* 0x000fca0000410000 */
[----:B------:R-:W-:Y:S08]  /*5790*/  F2F.F64.F32 R6, R6 ;  /* 0x0000000600067310 */ /* 0x000ff00000201800 */
[----:B------:R-:W0:Y:S02]  /*57a0*/  F2F.F64.F32 R4, R4 ;  /* 0x0000000400047310 */ /* 0x000e240000201800 */
[----:B0-----:R0:W-:Y:S01]  /*57b0*/  STG.E.128 desc[UR36][R8.64], R4 ;  /* 0x0000000408007986 */ /* 0x0011e2000c101d24 */
[----:B------:R-:W-:Y:S05]  /*57c0*/  BRA `(.L_x_434) ;  /* 0x0000000800507947 */ /* 0x000fea0003800000 */
.L_x_442:
        /* <DEDUP_REMOVED lines=20> */
.L_x_447:
[----:B------:R-:W-:Y:S05]  /*5910*/  BSYNC B0 ;  /* 0x0000000000007941 */ /* 0x000fea0003800000 */
.L_x_446:
[----:B------:R-:W-:-:S05]  /*5920*/  LOP3.LUT R5, R0, R5, RZ, 0xfc, !PT ;  /* 0x0000000500057212 */ /* 0x000fca00078efcff */
[----:B------:R0:W-:Y:S01]  /*5930*/  STG.E.U8 desc[UR36][R8.64], R5 ;  /* 0x0000000508007986 */ /* 0x0001e2000c101124 */
[----:B------:R-:W-:Y:S05]  /*5940*/  BRA `(.L_x_434) ;  /* 0x0000000400f07947 */ /* 0x000fea0003800000 */
.L_x_445:
        /* <DEDUP_REMOVED lines=12> */
.L_x_449:
[----:B------:R-:W-:Y:S01]  /*5a10*/  IMAD.MOV.U32 R0, RZ, RZ, 0x7f ;  /* 0x0000007fff007424 */ /* 0x000fe200078e00ff */
[----:B------:R-:W-:-:S04]  /*5a20*/  ISETP.GT.U32.AND P0, PT, R4, 0x7f800000, PT ;  /* 0x7f8000000400780c */ /* 0x000fc80003f04070 */
[----:B------:R-:W-:-:S09]  /*5a30*/  SEL R0, R0, 0x7c, P0 ;  /* 0x0000007c00007807 */ /* 0x000fd20000000000 */
.L_x_450:
[----:B------:R-:W-:Y:S05]  /*5a40*/  BSYNC B0 ;  /* 0x0000000000007941 */ /* 0x000fea0003800000 */
.L_x_448:
[----:B------:R-:W-:-:S04]  /*5a50*/  LOP3.LUT R22, R22, 0x80000000, RZ, 0xc0, !PT ;  /* 0x8000000016167812 */ /* 0x000fc800078ec0ff */
[----:B------:R-:W-:-:S04]  /*5a60*/  SHF.R.U32.HI R3, RZ, 0x18, R22 ;  /* 0x00000018ff037819 */ /* 0x000fc80000011616 */
[----:B------:R-:W-:-:S05]  /*5a70*/  LOP3.LUT R3, R0, R3, RZ, 0xfc, !PT ;  /* 0x0000000300037212 */ /* 0x000fca00078efcff */
[----:B------:R0:W-:Y:S01]  /*5a80*/  STG.E.U8 desc[UR36][R8.64], R3 ;  /* 0x0000000308007986 */ /* 0x0001e2000c101124 */
[----:B------:R-:W-:Y:S05]  /*5a90*/  BRA `(.L_x_434) ;  /* 0x00000004009c7947 */ /* 0x000fea0003800000 */
.L_x_444:
[----:B------:R-:W-:-:S05]  /*5aa0*/  F2FP.BF16.F32.PACK_AB R22, RZ, R22 ;  /* 0x00000016ff16723e */ /* 0x000fca00000010ff */
[----:B------:R0:W-:Y:S01]  /*5ab0*/  STG.E.U16 desc[UR36][R8.64], R22 ;  /* 0x0000001608007986 */ /* 0x0001e2000c101524 */
[----:B------:R-:W-:Y:S05]  /*5ac0*/  BRA `(.L_x_434) ;  /* 0x0000000400907947 */ /* 0x000fea0003800000 */
.L_x_441:
        /* <DEDUP_REMOVED lines=8> */
[----:B------:R-:W0:Y:S02]  /*5b50*/  F2I.FTZ.U32.TRUNC.NTZ R3, R22 ;  /* 0x0000001600037305 */ /* 0x000e24000021f000 */
[----:B0-----:R4:W-:Y:S01]  /*5b60*/  STG.E.U16 desc[UR36][R8.64], R3 ;  /* 0x0000000308007986 */ /* 0x0019e2000c101524 */
[----:B------:R-:W-:Y:S05]  /*5b70*/  BRA `(.L_x_434) ;  /* 0x0000000400647947 */ /* 0x000fea0003800000 */
.L_x_453:
        /* <DEDUP_REMOVED lines=16> */
.L_x_456:
[----:B------:R-:W-:-:S04]  /*5c80*/  LOP3.LUT R22, R22, 0x80000000, RZ, 0xc0, !PT ;  /* 0x8000000016167812 */ /* 0x000fc800078ec0ff */
[----:B------:R-:W-:-:S04]  /*5c90*/  SHF.R.U32.HI R3, RZ, 0x18, R22 ;  /* 0x00000018ff037819 */ /* 0x000fc80000011616 */
[----:B------:R-:W-:-:S04]  /*5ca0*/  LOP3.LUT R0, R0, R3, RZ, 0xfc, !PT ;  /* 0x0000000300007212 */ /* 0x000fc800078efcff */
[----:B------:R-:W-:-:S07]  /*5cb0*/  PRMT R4, R0, 0x7610, R4 ;  /* 0x0000761000047816 */ /* 0x000fce0000000004 */
.L_x_455:
[----:B------:R-:W-:Y:S05]  /*5cc0*/  BSYNC B0 ;  /* 0x0000000000007941 */ /* 0x000fea0003800000 */
.L_x_454:
[----:B------:R3:W-:Y:S01]  /*5cd0*/  STG.E.U8 desc[UR36][R8.64], R4 ;  /* 0x0000000408007986 */ /* 0x0007e2000c101124 */
[----:B------:R-:W-:Y:S05]  /*5ce0*/  BRA `(.L_x_434) ;  /* 0x0000000400087947 */ /* 0x000fea0003800000 */
.L_x_452:
        /* <DEDUP_REMOVED lines=16> */
.L_x_459:
[----:B------:R-:W-:-:S04]  /*5df0*/  LOP3.LUT R22, R22, 0x80000000, RZ, 0xc0, !PT ;  /* 0x8000000016167812 */ /* 0x000fc800078ec0ff */
[----:B------:R-:W-:-:S04]  /*5e00*/  SHF.R.U32.HI R3, RZ, 0x18, R22 ;  /* 0x00000018ff037819 */ /* 0x000fc80000011616 */
[----:B------:R-:W-:-:S04]  /*5e10*/  LOP3.LUT R0, R0, R3, RZ, 0xfc, !PT ;  /* 0x0000000300007212 */ /* 0x000fc800078efcff */
[----:B------:R-:W-:-:S07]  /*5e20*/  PRMT R4, R0, 0x7610, R4 ;  /* 0x0000761000047816 */ /* 0x000fce0000000004 */
.L_x_458:
[----:B------:R-:W-:Y:S05]  /*5e30*/  BSYNC B0 ;  /* 0x0000000000007941 */ /* 0x000fea0003800000 */
.L_x_457:
[----:B------:R0:W-:Y:S01]  /*5e40*/  STG.E.U8 desc[UR36][R8.64], R4 ;  /* 0x0000000408007986 */ /* 0x0001e2000c101124 */
[----:B------:R-:W-:Y:S05]  /*5e50*/  BRA `(.L_x_434) ;  /* 0x0000000000ac7947 */ /* 0x000fea0003800000 */
.L_x_451:
[----:B------:R-:W-:-:S13]  /*5e60*/  ISETP.NE.AND P0, PT, R0, 0x1c, PT ;  /* 0x0000001c0000780c */ /* 0x000fda0003f05270 */
[----:B------:R-:W-:Y:S05]  /*5e70*/  @!P0 BRA `(.L_x_460) ;  /* 0x00000000009c8947 */ /* 0x000fea0003800000 */
[----:B------:R-:W-:-:S13]  /*5e80*/  ISETP.NE.AND P0, PT, R0, 0x1d, PT ;  /* 0x0000001d0000780c */ /* 0x000fda0003f05270 */
[----:B------:R-:W-:Y:S05]  /*5e90*/  @!P0 BRA `(.L_x_461) ;  /* 0x0000000000888947 */ /* 0x000fea0003800000 */
[----:B------:R-:W-:-:S13]  /*5ea0*/  ISETP.NE.AND P0, PT, R0, 0x2c, PT ;  /* 0x0000002c0000780c */ /* 0x000fda0003f05270 */
[----:B------:R-:W-:Y:S05]  /*5eb0*/  @P0 BRA `(.L_x_433) ;  /* 0x00000000003c0947 */ /* 0x000fea0003800000 */
[----:B------:R-:W-:-:S04]  /*5ec0*/  SHF.R.U32.HI R4, RZ, 0x17, R22 ;  /* 0x00000017ff047819 */ /* 0x000fc80000011616 */
        /* <DEDUP_REMOVED lines=14> */
.L_x_433:
        /* <DEDUP_REMOVED lines=16> */
.L_x_462:
[----:B------:R-:W-:Y:S05]  /*60b0*/  BRA `(.L_x_434) ;  /* 0x0000000000147947 */ /* 0x000fea0003800000 */
.L_x_461:
[----:B------:R-:W0:Y:S02]  /*60c0*/  F2I.U64.TRUNC R22, R22 ;  /* 0x0000001600167311 */ /* 0x000e24000020d800 */
[----:B0-----:R2:W-:Y:S01]  /*60d0*/  STG.E.64 desc[UR36][R8.64], R22 ;  /* 0x0000001608007986 */ /* 0x0015e2000c101b24 */
[----:B------:R-:W-:Y:S05]  /*60e0*/  BRA `(.L_x_434) ;  /* 0x0000000000087947 */ /* 0x000fea0003800000 */
.L_x_460:
[----:B------:R-:W0:Y:S02]  /*60f0*/  F2I.FTZ.U32.TRUNC.NTZ R3, R22 ;  /* 0x0000001600037305 */ /* 0x000e24000021f000 */
[----:B0-----:R0:W-:Y:S02]  /*6100*/  STG.E desc[UR36][R8.64], R3 ;  /* 0x0000000308007986 */ /* 0x0011e4000c101924 */
.L_x_434:
[----:B------:R-:W-:-:S05]  /*6110*/  VIADD R19, R19, 0x80 ;  /* 0x0000008013137836 */ /* 0x000fca0000000000 */
[----:B------:R-:W-:-:S13]  /*6120*/  ISETP.GE.AND P0, PT, R19, R26, PT ;  /* 0x0000001a1300720c */ /* 0x000fda0003f06270 */
        /* <DEDUP_REMOVED lines=22> */
.L_x_466:
[----:B------:R-:W0:Y:S02]  /*6290*/  F2I.S64.TRUNC R16, R16 ;  /* 0x0000001000107311 */ /* 0x000e24000020d900 */
[----:B0-----:R-:W-:-:S05]  /*62a0*/  IMAD.MOV.U32 R3, RZ, RZ, R16 ;  /* 0x000000ffff037224 */ /* 0x001fca00078e0010 */
[----:B------:R0:W-:Y:S01]  /*62b0*/  STG.E.U8 desc[UR36][R8.64], R3 ;  /* 0x0000000308007986 */ /* 0x0001e2000c101124 */
[----:B------:R-:W-:Y:S05]  /*62c0*/  BRA `(.L_x_468) ;  /* 0x0000000c00447947 */ /* 0x000fea0003800000 */
.L_x_465:
        /* <DEDUP_REMOVED lines=9> */
.L_x_470:
[----:B------:R-:W0:Y:S02]  /*6360*/  F2I.FTZ.TRUNC.NTZ R3, R16 ;  /* 0x0000001000037305 */ /* 0x000e24000021f100 */
[----:B0-----:R3:W-:Y:S01]  /*6370*/  STG.E desc[UR36][R8.64], R3 ;  /* 0x0000000308007986 */ /* 0x0017e2000c101924 */
[----:B------:R-:W-:Y:S05]  /*6380*/  BRA `(.L_x_468) ;  /* 0x0000000c00147947 */ /* 0x000fea0003800000 */
.L_x_469:
[----:B------:R-:W0:Y:S02]  /*6390*/  F2I.FTZ.TRUNC.NTZ R3, R16 ;  /* 0x0000001000037305 */ /* 0x000e24000021f100 */
[----:B0-----:R2:W-:Y:S01]  /*63a0*/  STG.E.U16 desc[UR36][R8.64], R3 ;  /* 0x0000000308007986 */ /* 0x0015e2000c101524 */
[----:B------:R-:W-:Y:S05]  /*63b0*/  BRA `(.L_x_468) ;  /* 0x0000000c00087947 */ /* 0x000fea0003800000 */
.L_x_464:
        /* <DEDUP_REMOVED lines=8> */
.L_x_472:
[----:B------:R-:W-:-:S05]  /*6440*/  F2FP.F16.F32.PACK_AB R16, RZ, R16 ;  /* 0x00000010ff10723e */ /* 0x000fca00000000ff */
[----:B------:R0:W-:Y:S01]  /*6450*/  STG.E.U16 desc[UR36][R8.64], R16 ;  /* 0x0000001008007986 */ /* 0x0001e2000c101524 */
[----:B------:R-:W-:Y:S05]  /*6460*/  BRA `(.L_x_468) ;  /* 0x0000000800dc7947 */ /* 0x000fea0003800000 */
.L_x_471:
        /* <DEDUP_REMOVED lines=8> */
.L_x_474:
[----:B------:R-:W-:-:S05]  /*64f0*/  F2FP.F16.F32.PACK_AB R17, R17, R16 ;  /* 0x000000101111723e */ /* 0x000fca00000000ff */
[----:B------:R0:W-:Y:S01]  /*6500*/  STG.E desc[UR36][R8.64], R17 ;  /* 0x0000001108007986 */ /* 0x0001e2000c101924 */
[----:B------:R-:W-:Y:S05]  /*6510*/  BRA `(.L_x_468) ;  /* 0x0000000800b07947 */ /* 0x000fea0003800000 */
.L_x_473:
[----:B------:R-:W-:-:S06]  /*6520*/  FMUL.FTZ R4, R16, 1 ;  /* 0x3f80000010047820 */ /* 0x000fcc0000410000 */
[----:B------:R-:W0:Y:S02]  /*6530*/  F2F.F64.F32 R4, R4 ;  /* 0x0000000400047310 */ /* 0x000e240000201800 */
[----:B0-----:R0:W-:Y:S01]  /*6540*/  STG.E.64 desc[UR36][R8.64], R4 ;  /* 0x0000000408007986 */ /* 0x0011e2000c101b24 */
[----:B------:R-:W-:Y:S05]  /*6550*/  BRA `(.L_x_468) ;  /* 0x0000000800a07947 */ /* 0x000fea0003800000 */
.L_x_463:
        /* <DEDUP_REMOVED lines=14> */
.L_x_477:
[----:B------:R-:W-:Y:S01]  /*6640*/  FMUL.FTZ R6, R17, 1 ;  /* 0x3f80000011067820 */ /* 0x000fe20000410000 */
[----:B------:R-:W-:-:S05]  /*6650*/  FMUL.FTZ R4, R16, 1 ;  /* 0x3f80000010047820 */ /* 0x000fca0000410000 */
[----:B------:R-:W-:Y:S08]  /*6660*/  F2F.F64.F32 R6, R6 ;  /* 0x0000000600067310 */ /* 0x000ff00000201800 */
[----:B------:R-:W0:Y:S02]  /*6670*/  F2F.F64.F32 R4, R4 ;  /* 0x0000000400047310 */ /* 0x000e240000201800 */
[----:B0-----:R0:W-:Y:S01]  /*6680*/  STG.E.128 desc[UR36][R8.64], R4 ;  /* 0x0000000408007986 */ /* 0x0011e2000c101d24 */
[----:B------:R-:W-:Y:S05]  /*6690*/  BRA `(.L_x_468) ;  /* 0x0000000800507947 */ /* 0x000fea0003800000 */
.L_x_476:
        /* <DEDUP_REMOVED lines=20> */
.L_x_481:
[----:B------:R-:W-:Y:S05]  /*67e0*/  BSYNC B0 ;  /* 0x0000000000007941 */ /* 0x000fea0003800000 */
.L_x_480:
[----:B------:R-:W-:-:S05]  /*67f0*/  LOP3.LUT R5, R0, R5, RZ, 0xfc, !PT ;  /* 0x0000000500057212 */ /* 0x000fca00078efcff */
[----:B------:R0:W-:Y:S01]  /*6800*/  STG.E.U8 desc[UR36][R8.64], R5 ;  /* 0x0000000508007986 */ /* 0x0001e2000c101124 */
[----:B------:R-:W-:Y:S05]  /*6810*/  BRA `(.L_x_468) ;  /* 0x0000000400f07947 */ /* 0x000fea0003800000 */
.L_x_479:
        /* <DEDUP_REMOVED lines=12> */
.L_x_483:
[----:B------:R-:W-:Y:S01]  /*68e0*/  IMAD.MOV.U32 R0, RZ, RZ, 0x7f ;  /* 0x0000007fff007424 */ /* 0x000fe200078e00ff */
[----:B------:R-:W-:-:S04]  /*68f0*/  ISETP.GT.U32.AND P0, PT, R4, 0x7f800000, PT ;  /* 0x7f8000000400780c */ /* 0x000fc80003f04070 */
[----:B------:R-:W-:-:S09]  /*6900*/  SEL R0, R0, 0x7c, P0 ;  /* 0x0000007c00007807 */ /* 0x000fd20000000000 */
.L_x_484:
[----:B------:R-:W-:Y:S05]  /*6910*/  BSYNC B0 ;  /* 0x0000000000007941 */ /* 0x000fea0003800000 */
.L_x_482:
[----:B------:R-:W-:-:S04]  /*6920*/  LOP3.LUT R16, R16, 0x80000000, RZ, 0xc0, !PT ;  /* 0x8000000010107812 */ /* 0x000fc800078ec0ff */
[----:B------:R-:W-:-:S04]  /*6930*/  SHF.R.U32.HI R3, RZ, 0x18, R16 ;  /* 0x00000018ff037819 */ /* 0x000fc80000011610 */
[----:B------:R-:W-:-:S05]  /*6940*/  LOP3.LUT R3, R0, R3, RZ, 0xfc, !PT ;  /* 0x0000000300037212 */ /* 0x000fca00078efcff */
[----:B------:R0:W-:Y:S01]  /*6950*/  STG.E.U8 desc[UR36][R8.64], R3 ;  /* 0x0000000308007986 */ /* 0x0001e2000c101124 */
[----:B------:R-:W-:Y:S05]  /*6960*/  BRA `(.L_x_468) ;  /* 0x00000004009c7947 */ /* 0x000fea0003800000 */
.L_x_478:
[----:B------:R-:W-:-:S05]  /*6970*/  F2FP.BF16.F32.PACK_AB R16, RZ, R16 ;  /* 0x00000010ff10723e */ /* 0x000fca00000010ff */
[----:B------:R0:W-:Y:S01]  /*6980*/  STG.E.U16 desc[UR36][R8.64], R16 ;  /* 0x0000001008007986 */ /* 0x0001e2000c101524 */
[----:B------:R-:W-:Y:S05]  /*6990*/  BRA `(.L_x_468) ;  /* 0x0000000400907947 */ /* 0x000fea0003800000 */
.L_x_475:
        /* <DEDUP_REMOVED lines=11> */
.L_x_487:
        /* <DEDUP_REMOVED lines=16> */
.L_x_490:
[----:B------:R-:W-:-:S04]  /*6b50*/  LOP3.LUT R16, R16, 0x80000000, RZ, 0xc0, !PT ;  /* 0x8000000010107812 */ /* 0x000fc800078ec0ff */
[----:B------:R-:W-:-:S04]  /*6b60*/  SHF.R.U32.HI R3, RZ, 0x18, R16 ;  /* 0x00000018ff037819 */ /* 0x000fc80000011610 */
[----:B------:R-:W-:-:S04]  /*6b70*/  LOP3.LUT R0, R0, R3, RZ, 0xfc, !PT ;  /* 0x0000000300007212 */ /* 0x000fc800078efcff */
[----:B------:R-:W-:-:S07]  /*6b80*/  PRMT R4, R0, 0x7610, R4 ;  /* 0x0000761000047816 */ /* 0x000fce0000000004 */
.L_x_489:
[----:B------:R-:W-:Y:S05]  /*6b90*/  BSYNC B0 ;  /* 0x0000000000007941 */ /* 0x000fea0003800000 */
.L_x_488:
[----:B------:R0:W-:Y:S01]  /*6ba0*/  STG.E.U8 desc[UR36][R8.64], R4 ;  /* 0x0000000408007986 */ /* 0x0001e2000c101124 */
[----:B------:R-:W-:Y:S05]  /*6bb0*/  BRA `(.L_x_468) ;  /* 0x0000000400087947 */ /* 0x000fea0003800000 */
.L_x_486:
        /* <DEDUP_REMOVED lines=16> */
.L_x_493:
[----:B------:R-:W-:-:S04]  /*6cc0*/  LOP3.LUT R16, R16, 0x80000000, RZ, 0xc0, !PT ;  /* 0x8000000010107812 */ /* 0x000fc800078ec0ff */
[----:B------:R-:W-:-:S04]  /*6cd0*/  SHF.R.U32.HI R3, RZ, 0x18, R16 ;  /* 0x00000018ff037819 */ /* 0x000fc80000011610 */
[----:B------:R-:W-:-:S04]  /*6ce0*/  LOP3.LUT R0, R0, R3, RZ, 0xfc, !PT ;  /* 0x0000000300007212 */ /* 0x000fc800078efcff */
[----:B------:R-:W-:-:S07]  /*6cf0*/  PRMT R4, R0, 0x7610, R4 ;  /* 0x0000761000047816 */ /* 0x000fce0000000004 */
.L_x_492:
[----:B------:R-:W-:Y:S05]  /*6d00*/  BSYNC B0 ;  /* 0x0000000000007941 */ /* 0x000fea0003800000 */
.L_x_491:
[----:B------:R0:W-:Y:S01]  /*6d10*/  STG.E.U8 desc[UR36][R8.64], R4 ;  /* 0x0000000408007986 */ /* 0x0001e2000c101124 */
[----:B------:R-:W-:Y:S05]  /*6d20*/  BRA `(.L_x_468) ;  /* 0x0000000000ac7947 */ /* 0x000fea0003800000 */
.L_x_485:
        /* <DEDUP_REMOVED lines=21> */
.L_x_467:
        /* <DEDUP_REMOVED lines=16> */
.L_x_496:
[----:B------:R-:W-:Y:S05]  /*6f80*/  BRA `(.L_x_468) ;  /* 0x0000000000147947 */ /* 0x000fea0003800000 */
.L_x_495:
[----:B------:R-:W0:Y:S02]  /*6f90*/  F2I.U64.TRUNC R16, R16 ;  /* 0x0000001000107311 */ /* 0x000e24000020d800 */
[----:B0-----:R0:W-:Y:S01]  /*6fa0*/  STG.E.64 desc[UR36][R8.64], R16 ;  /* 0x0000001008007986 */ /* 0x0011e2000c101b24 */
[----:B------:R-:W-:Y:S05]  /*6fb0*/  BRA `(.L_x_468) ;  /* 0x0000000000087947 */ /* 0x000fea0003800000 */
.L_x_494:
[----:B------:R-:W0:Y:S02]  /*6fc0*/  F2I.FTZ.U32.TRUNC.NTZ R3, R16 ;  /* 0x0000001000037305 */ /* 0x000e24000021f000 */
[----:B0-----:R0:W-:Y:S02]  /*6fd0*/  STG.E desc[UR36][R8.64], R3 ;  /* 0x0000000308007986 */ /* 0x0011e4000c101924 */
.L_x_468:
[----:B------:R-:W-:-:S07]  /*6fe0*/  VIADD R19, R19, 0x80 ;  /* 0x0000008013137836 */ /* 0x000fce0000000000 */
.L_x_428:
[----:B------:R-:W-:Y:S05]  /*6ff0*/  BSYNC B6 ;  /* 0x0000000000067941 */ /* 0x000fea0003800000 */
.L_x_427:
[----:B------:R-:W-:-:S13]  /*7000*/  ISETP.GE.AND P0, PT, R19, R26, PT ;  /* 0x0000001a1300720c */ /* 0x000fda0003f06270 */
[----:B------:R-:W-:Y:S05]  /*7010*/  @P0 EXIT ;  /* 0x000000000000094d */ /* 0x000fea0003800000 */
[----:B0-23--:R-:W0:Y:S01]  /*7020*/  LDC.64 R4, c[0x0][0x218] ;  /* 0x00008600ff047b82 */ /* 0x00de220000000a00 */
[----:B------:R-:W-:Y:S01]  /*7030*/  PRMT R0, R27, 0x9910, RZ ;  /* 0x000099101b007816 */ /* 0x000fe200000000ff */
[----:B------:R-:W-:Y:S01]  /*7040*/  IMAD R2, R2, 0x200, R19 ;  /* 0x0000020002027824 */ /* 0x000fe200078e0213 */
[----:B------:R-:W-:Y:S02]  /*7050*/  ULDC UR4, c[0x0][0x238] ;  /* 0x00008e0000047ab9 */ /* 0x000fe40000000800 */
[----:B------:R-:W-:Y:S01]  /*7060*/  ISETP.GT.AND P1, PT, R0, 0x9, PT ;  /* 0x000000090000780c */ /* 0x000fe20003f24270 */
[----:B-1--4-:R-:W-:-:S05]  /*7070*/  IMAD R3, R2, UR4, RZ ;  /* 0x0000000402037c24 */ /* 0x012fca000f8e02ff */
        /* <DEDUP_REMOVED lines=12> */
[----:B0-----:R-:W-:Y:S01]  /*7140*/  STG.E.U8 desc[UR36][R2.64], R5 ;  /* 0x0000000502007986 */ /* 0x001fe2000c101124 */
[----:B------:R-:W-:Y:S05]  /*7150*/  EXIT ;  /* 0x000000000000794d */ /* 0x000fea0003800000 */
.L_x_500:
[----:B------:R-:W0:Y:S02]  /*7160*/  F2I.S64.TRUNC R24, R24 ;  /* 0x0000001800187311 */ /* 0x000e24000020d900 */
[----:B0-----:R-:W-:-:S05]  /*7170*/  IMAD.MOV.U32 R5, RZ, RZ, R24 ;  /* 0x000000ffff057224 */ /* 0x001fca00078e0018 */
[----:B------:R-:W-:Y:S01]  /*7180*/  STG.E.U8 desc[UR36][R2.64], R5 ;  /* 0x0000000502007986 */ /* 0x000fe2000c101124 */
[----:B------:R-:W-:Y:S05]  /*7190*/  EXIT ;  /* 0x000000000000794d */ /* 0x000fea0003800000 */
.L_x_499:
[----:B------:R-:W-:-:S13]  /*71a0*/  ISETP.NE.AND P0, PT, R0, 0x2, PT ;  /* 0x000000020000780c */ /* 0x000fda0003f05270 */
[----:B------:R-:W-:Y:S05]  /*71b0*/  @!P0 BRA `(.L_x_502) ;  /* 0x0000000000288947 */ /* 0x000fea0003800000 */
[----:B------:R-:W-:-:S13]  /*71c0*/  ISETP.NE.AND P0, PT, R0, 0x3, PT ;  /* 0x000000030000780c */ /* 0x000fda0003f05270 */
[----:B------:R-:W-:Y:S05]  /*71d0*/  @!P0 BRA `(.L_x_503) ;  /* 0x0000000000148947 */ /* 0x000fea0003800000 */
[----:B------:R-:W-:-:S13]  /*71e0*/  ISETP.NE.AND P0, PT, R0, 0x4, PT ;  /* 0x000000040000780c */ /* 0x000fda0003f05270 */
[----:B------:R-:W-:Y:S05]  /*71f0*/  @P0 BRA `(.L_x_501) ;  /* 0x0000000800d40947 */ /* 0x000fea0003800000 */
[----:B------:R-:W0:Y:S02]  /*7200*/  F2I.S64.TRUNC R24, R24 ;  /* 0x0000001800187311 */ /* 0x000e24000020d900 */
[----:B0-----:R-:W-:Y:S01]  /*7210*/  STG.E.64 desc[UR36][R2.64], R24 ;  /* 0x0000001802007986 */ /* 0x001fe2000c101b24 */
[----:B------:R-:W-:Y:S05]  /*7220*/  EXIT ;  /* 0x000000000000794d */ /* 0x000fea0003800000 */
.L_x_503:
[----:B------:R-:W0:Y:S02]  /*7230*/  F2I.FTZ.TRUNC.NTZ R5, R24 ;  /* 0x0000001800057305 */ /* 0x000e24000021f100 */
[----:B0-----:R-:W-:Y:S01]  /*7240*/  STG.E desc[UR36][R2.64], R5 ;  /* 0x0000000502007986 */ /* 0x001fe2000c101924 */
[----:B------:R-:W-:Y:S05]  /*7250*/  EXIT ;  /* 0x000000000000794d */ /* 0x000fea0003800000 */
.L_x_502:
[----:B------:R-:W0:Y:S02]  /*7260*/  F2I.FTZ.TRUNC.NTZ R5, R24 ;  /* 0x0000001800057305 */ /* 0x000e24000021f100 */
[----:B0-----:R-:W-:Y:S01]  /*7270*/  STG.E.U16 desc[UR36][R2.64], R5 ;  /* 0x0000000502007986 */ /* 0x001fe2000c101524 */
[----:B------:R-:W-:Y:S05]  /*7280*/  EXIT ;  /* 0x000000000000794d */ /* 0x000fea0003800000 */
.L_x_498:
[----:B------:R-:W-:-:S13]  /*7290*/  ISETP.GT.AND P0, PT, R0, 0x6, PT ;  /* 0x000000060000780c */ /* 0x000fda0003f04270 */
[----:B------:R-:W-:Y:S05]  /*72a0*/  @P0 BRA `(.L_x_504) ;  /* 0x0000000000240947 */ /* 0x000fea0003800000 */
[----:B------:R-:W-:-:S13]  /*72b0*/  ISETP.NE.AND P0, PT, R0, 0x5, PT ;  /* 0x000000050000780c */ /* 0x000fda0003f05270 */
[----:B------:R-:W-:Y:S05]  /*72c0*/  @!P0 BRA `(.L_x_505) ;  /* 0x0000000000108947 */ /* 0x000fea0003800000 */
[----:B------:R-:W-:-:S13]  /*72d0*/  ISETP.NE.AND P0, PT, R0, 0x6, PT ;  /* 0x000000060000780c */ /* 0x000fda0003f05270 */
[----:B------:R-:W-:Y:S05]  /*72e0*/  @P0 BRA `(.L_x_501) ;  /* 0x0000000800980947 */ /* 0x000fea0003800000 */
[----:B------:R-:W-:Y:S01]  /*72f0*/  STG.E desc[UR36][R2.64], R24 ;  /* 0x0000001802007986 */ /* 0x000fe2000c101924 */
[----:B------:R-:W-:Y:S05]  /*7300*/  EXIT ;  /* 0x000000000000794d */ /* 0x000fea0003800000 */
.L_x_505:
[----:B------:R-:W-:-:S05]  /*7310*/  F2FP.F16.F32.PACK_AB R24, RZ, R24 ;  /* 0x00000018ff18723e */ /* 0x000fca00000000ff */
[----:B------:R-:W-:Y:S01]  /*7320*/  STG.E.U16 desc[UR36][R2.64], R24 ;  /* 0x0000001802007986 */ /* 0x000fe2000c101524 */
[----:B------:R-:W-:Y:S05]  /*7330*/  EXIT ;  /* 0x000000000000794d */ /* 0x000fea0003800000 */
.L_x_504:
[----:B------:R-:W-:-:S13]  /*7340*/  ISETP.NE.AND P0, PT, R0, 0x7, PT ;  /* 0x000000070000780c */ /* 0x000fda0003f05270 */
[----:B------:R-:W-:Y:S05]  /*7350*/  @!P0 BRA `(.L_x_506) ;  /* 0x0000000000248947 */ /* 0x000fea0003800000 */
[----:B------:R-:W-:-:S13]  /*7360*/  ISETP.NE.AND P0, PT, R0, 0x8, PT ;  /* 0x000000080000780c */ /* 0x000fda0003f05270 */
[----:B------:R-:W-:Y:S05]  /*7370*/  @!P0 BRA `(.L_x_507) ;  /* 0x0000000000108947 */ /* 0x000fea0003800000 */
[----:B------:R-:W-:-:S13]  /*7380*/  ISETP.NE.AND P0, PT, R0, 0x9, PT ;  /* 0x000000090000780c */ /* 0x000fda0003f05270 */
[----:B------:R-:W-:Y:S05]  /*7390*/  @P0 BRA `(.L_x_501) ;  /* 0x00000008006c0947 */ /* 0x000fea0003800000 */
[----:B------:R-:W-:Y:S01]  /*73a0*/  STG.E.64 desc[UR36][R2.64], R24 ;  /* 0x0000001802007986 */ /* 0x000fe2000c101b24 */
[----:B------:R-:W-:Y:S05]  /*73b0*/  EXIT ;  /* 0x000000000000794d */ /* 0x000fea0003800000 */
.L_x_507:
[----:B------:R-:W-:-:S05]  /*73c0*/  F2FP.F16.F32.PACK_AB R25, R25, R24 ;  /* 0x000000181919723e */ /* 0x000fca00000000ff */
[----:B------:R-:W-:Y:S01]  /*73d0*/  STG.E desc[UR36][R2.64], R25 ;  /* 0x0000001902007986 */ /* 0x000fe2000c101924 */
[----:B------:R-:W-:Y:S05]  /*73e0*/  EXIT ;  /* 0x000000000000794d */ /* 0x000fea0003800000 */
.L_x_506:
[----:B------:R-:W-:-:S06]  /*73f0*/  FMUL.FTZ R4, R24, 1 ;  /* 0x3f80000018047820 */ /* 0x000fcc0000410000 */
[----:B------:R-:W0:Y:S02]  /*7400*/  F2F.F64.F32 R4, R4 ;  /* 0x0000000400047310 */ /* 0x000e240000201800 */
[----:B0-----:R-:W-:Y:S01]  /*7410*/  STG.E.64 desc[UR36][R2.64], R4 ;  /* 0x0000000402007986 */ /* 0x001fe2000c101b24 */
[----:B------:R-:W-:Y:S05]  /*7420*/  EXIT ;  /* 0x000000000000794d */ /* 0x000fea0003800000 */
.L_x_497:
        /* <DEDUP_REMOVED lines=12> */
[----:B------:R-:W-:Y:S01]  /*74f0*/  STG.E.U8 desc[UR36][R2.64], R5 ;  /* 0x0000000502007986 */ /* 0x000fe2000c101124 */
[----:B------:R-:W-:Y:S05]  /*7500*/  EXIT ;  /* 0x000000000000794d */ /* 0x000fea0003800000 */
.L_x_510:
[----:B------:R-:W-:Y:S01]  /*7510*/  FMUL.FTZ R6, R25, 1 ;  /* 0x3f80000019067820 */ /* 0x000fe20000410000 */
[----:B------:R-:W-:-:S05]  /*7520*/  FMUL.FTZ R4, R24, 1 ;  /* 0x3f80000018047820 */ /* 0x000fca0000410000 */
[----:B------:R-:W-:Y:S08]  /*7530*/  F2F.F64.F32 R6, R6 ;  /* 0x0000000600067310 */ /* 0x000ff00000201800 */
[----:B------:R-:W0:Y:S02]  /*7540*/  F2F.F64.F32 R4, R4 ;  /* 0x0000000400047310 */ /* 0x000e240000201800 */
[----:B0-----:R-:W-:Y:S01]  /*7550*/  STG.E.128 desc[UR36][R2.64], R4 ;  /* 0x0000000402007986 */ /* 0x001fe2000c101d24 */
[----:B------:R-:W-:Y:S05]  /*7560*/  EXIT ;  /* 0x000000000000794d */ /* 0x000fea0003800000 */
.L_x_509:
        /* <DEDUP_REMOVED lines=14> */
[----:B------:R-:W-:Y:S01]  /*7650*/  @P0 SHF.R.U32.HI R0, RZ, 0x14, R24 ;  /* 0x00000014ff000819 */ /* 0x000fe20000011618 */
[----:B------:R-:W-:-:S03]  /*7660*/  @!P0 FADD.FTZ R4, R4, 16384 ;  /* 0x4680000004048421 */ /* 0x000fc60000010000 */
[----:B------:R-:W-:-:S04]  /*7670*/  @P0 LOP3.LUT R5, R0, 0x1, RZ, 0xc0, !PT ;  /* 0x0000000100050812 */ /* 0x000fc800078ec0ff */
[----:B------:R-:W-:-:S04]  /*7680*/  @P0 IADD3 R5, R24, 0x407ffff, R5 ;  /* 0x0407ffff18050810 */ /* 0x000fc80007ffe005 */
[----:B------:R-:W-:Y:S01]  /*7690*/  @P0 SHF.R.U32.HI R0, RZ, 0x14, R5 ;  /* 0x00000014ff000819 */ /* 0x000fe20000011605 */
[----:B------:R-:W-:-:S07]  /*76a0*/  @!P0 VIADD R0, R4, 0xb9800000 ;  /* 0xb980000004008836 */ /* 0x000fce0000000000 */
.L_x_514:
[----:B------:R-:W-:Y:S05]  /*76b0*/  BSYNC B0 ;  /* 0x0000000000007941 */ /* 0x000fea0003800000 */
.L_x_513:
[----:B------:R-:W-:-:S05]  /*76c0*/  LOP3.LUT R7, R0, R7, RZ, 0xfc, !PT ;  /* 0x0000000700077212 */ /* 0x000fca00078efcff */
[----:B------:R-:W-:Y:S01]  /*76d0*/  STG.E.U8 desc[UR36][R2.64], R7 ;  /* 0x0000000702007986 */ /* 0x000fe2000c101124 */
[----:B------:R-:W-:Y:S05]  /*76e0*/  EXIT ;  /* 0x000000000000794d */ /* 0x000fea0003800000 */
.L_x_512:
[----:B------:R-:W-:Y:S01]  /*76f0*/  LOP3.LUT R4, R24, 0x7fffffff, RZ, 0xc0, !PT ;  /* 0x7fffffff18047812 */ /* 0x000fe200078ec0ff */
[----:B------:R-:W-:Y:S03]  /*7700*/  BSSY B0, `(.L_x_515) ;  /* 0x000000e000007945 */ /* 0x000fe60003800000 */
[----:B------:R-:W-:-:S13]  /*7710*/  ISETP.GT.U32.AND P0, PT, R4, 0x477fffff, PT ;  /* 0x477fffff0400780c */ /* 0x000fda0003f04070 */
[----:B------:R-:W-:Y:S05]  /*7720*/  @P0 BRA `(.L_x_516) ;  /* 0x0000000000200947 */ /* 0x000fea0003800000 */
[----:B------:R-:W-:-:S13]  /*7730*/  ISETP.GE.U32.AND P0, PT, R4, 0x38800000, PT ;  /* 0x388000000400780c */ /* 0x000fda0003f06070 */
[----:B------:R-:W-:Y:S01]  /*7740*/  @P0 SHF.R.U32.HI R0, RZ, 0x15, R24 ;  /* 0x00000015ff000819 */ /* 0x000fe20000011618 */
[----:B------:R-:W-:-:S03]  /*7750*/  @!P0 FADD.FTZ R4, R4, 128 ;  /* 0x4300000004048421 */ /* 0x000fc60000010000 */
[----:B------:R-:W-:-:S04]  /*7760*/  @P0 LOP3.LUT R5, R0, 0x1, RZ, 0xc0, !PT ;  /* 0x0000000100050812 */ /* 0x000fc800078ec0ff */
[----:B------:R-:W-:-:S04]  /*7770*/  @P0 IADD3 R5, R24, 0x80fffff, R5 ;  /* 0x080fffff18050810 */ /* 0x000fc80007ffe005 */
[----:B------:R-:W-:Y:S01]  /*7780*/  @P0 SHF.R.U32.HI R0, RZ, 0x15, R5 ;  /* 0x00000015ff000819 */ /* 0x000fe20000011605 */
[----:B------:R-:W-:Y:S01]  /*7790*/  @!P0 VIADD R0, R4, 0xbd000000 ;  /* 0xbd00000004008836 */ /* 0x000fe20000000000 */
[----:B------:R-:W-:Y:S06]  /*77a0*/  BRA `(.L_x_517) ;  /* 0x00000000000c7947 */ /* 0x000fec0003800000 */
.L_x_516:
[----:B------:R-:W-:Y:S01]  /*77b0*/  IMAD.MOV.U32 R0, RZ, RZ, 0x7f ;  /* 0x0000007fff007424 */ /* 0x000fe200078e00ff */
[----:B------:R-:W-:-:S04]  /*77c0*/  ISETP.GT.U32.AND P0, PT, R4, 0x7f800000, PT ;  /* 0x7f8000000400780c */ /* 0x000fc80003f04070 */
[----:B------:R-:W-:-:S09]  /*77d0*/  SEL R0, R0, 0x7c, P0 ;  /* 0x0000007c00007807 */ /* 0x000fd20000000000 */
.L_x_517:
[----:B------:R-:W-:Y:S05]  /*77e0*/  BSYNC B0 ;  /* 0x0000000000007941 */ /* 0x000fea0003800000 */
.L_x_515:
[----:B------:R-:W-:-:S04]  /*77f0*/  LOP3.LUT R24, R24, 0x80000000, RZ, 0xc0, !PT ;  /* 0x8000000018187812 */ /* 0x000fc800078ec0ff */
[----:B------:R-:W-:-:S04]  /*7800*/  SHF.R.U32.HI R5, RZ, 0x18, R24 ;  /* 0x00000018ff057819 */ /* 0x000fc80000011618 */
[----:B------:R-:W-:-:S05]  /*7810*/  LOP3.LUT R5, R0, R5, RZ, 0xfc, !PT ;  /* 0x0000000500057212 */ /* 0x000fca00078efcff */
[----:B------:R-:W-:Y:S01]  /*7820*/  STG.E.U8 desc[UR36][R2.64], R5 ;  /* 0x0000000502007986 */ /* 0x000fe2000c101124 */
[----:B------:R-:W-:Y:S05]  /*7830*/  EXIT ;  /* 0x000000000000794d */ /* 0x000fea0003800000 */
.L_x_511:
[----:B------:R-:W-:-:S05]  /*7840*/  F2FP.BF16.F32.PACK_AB R24, RZ, R24 ;  /* 0x00000018ff18723e */ /* 0x000fca00000010ff */
[----:B------:R-:W-:Y:S01]  /*7850*/  STG.E.U16 desc[UR36][R2.64], R24 ;  /* 0x0000001802007986 */ /* 0x000fe2000c101524 */
[----:B------:R-:W-:Y:S05]  /*7860*/  EXIT ;  /* 0x000000000000794d */ /* 0x000fea0003800000 */
.L_x_508:
        /* <DEDUP_REMOVED lines=9> */
[----:B0-----:R-:W-:Y:S01]  /*7900*/  STG.E.U16 desc[UR36][R2.64], R5 ;  /* 0x0000000502007986 */ /* 0x001fe2000c101524 */
[----:B------:R-:W-:Y:S05]  /*7910*/  EXIT ;  /* 0x000000000000794d */ /* 0x000fea0003800000 */
.L_x_520:
        /* <DEDUP_REMOVED lines=16> */
.L_x_523:
[----:B------:R-:W-:-:S04]  /*7a20*/  LOP3.LUT R24, R24, 0x80000000, RZ, 0xc0, !PT ;  /* 0x8000000018187812 */ /* 0x000fc800078ec0ff */
[----:B------:R-:W-:-:S04]  /*7a30*/  SHF.R.U32.HI R5, RZ, 0x18, R24 ;  /* 0x00000018ff057819 */ /* 0x000fc80000011618 */
[----:B------:R-:W-:-:S04]  /*7a40*/  LOP3.LUT R4, R4, R5, RZ, 0xfc, !PT ;  /* 0x0000000504047212 */ /* 0x000fc800078efcff */
[----:B------:R-:W-:-:S07]  /*7a50*/  PRMT R0, R4, 0x7610, R0 ;  /* 0x0000761004007816 */ /* 0x000fce0000000000 */
.L_x_522:
[----:B------:R-:W-:Y:S05]  /*7a60*/  BSYNC B0 ;  /* 0x0000000000007941 */ /* 0x000fea0003800000 */
.L_x_521:
[----:B------:R-:W-:Y:S01]  /*7a70*/  STG.E.U8 desc[UR36][R2.64], R0 ;  /* 0x0000000002007986 */ /* 0x000fe2000c101124 */
[----:B------:R-:W-:Y:S05]  /*7a80*/  EXIT ;  /* 0x000000000000794d */ /* 0x000fea0003800000 */
.L_x_519:
        /* <DEDUP_REMOVED lines=16> */
.L_x_526:
[----:B------:R-:W-:-:S04]  /*7b90*/  LOP3.LUT R24, R24, 0x80000000, RZ, 0xc0, !PT ;  /* 0x8000000018187812 */ /* 0x000fc800078ec0ff */
[----:B------:R-:W-:-:S04]  /*7ba0*/  SHF.R.U32.HI R5, RZ, 0x18, R24 ;  /* 0x00000018ff057819 */ /* 0x000fc80000011618 */
[----:B------:R-:W-:-:S04]  /*7bb0*/  LOP3.LUT R4, R4, R5, RZ, 0xfc, !PT ;  /* 0x0000000504047212 */ /* 0x000fc800078efcff */
[----:B------:R-:W-:-:S07]  /*7bc0*/  PRMT R0, R4, 0x7610, R0 ;  /* 0x0000761004007816 */ /* 0x000fce0000000000 */
.L_x_525:
[----:B------:R-:W-:Y:S05]  /*7bd0*/  BSYNC B0 ;  /* 0x0000000000007941 */ /* 0x000fea0003800000 */
.L_x_524:
[----:B------:R-:W-:Y:S01]  /*7be0*/  STG.E.U8 desc[UR36][R2.64], R0 ;  /* 0x0000000002007986 */ /* 0x000fe2000c101124 */
[----:B------:R-:W-:Y:S05]  /*7bf0*/  EXIT ;  /* 0x000000000000794d */ /* 0x000fea0003800000 */
.L_x_518:
        /* <DEDUP_REMOVED lines=21> */
.L_x_501:
[----:B------:R-:W-:Y:S01]  /*7d50*/  MOV R0, 0x0 ;  /* 0x0000000000007802 */ /* 0x000fe20000000f00 */
[----:B------:R-:W-:Y:S01]  /*7d60*/  ULDC.64 UR4, c[0x4][0x128] ;  /* 0x01004a0000047ab9 */ /* 0x000fe20000000a00 */
[----:B------:R-:W-:Y:S01]  /*7d70*/  ULDC.64 UR6, c[0x4][0x40] ;  /* 0x0100100000067ab9 */ /* 0x000fe20000000a00 */
[----:B------:R-:W-:Y:S01]  /*7d80*/  IMAD.U32 R4, RZ, RZ, UR4 ;  /* 0x00000004ff047e24 */ /* 0x000fe2000f8e00ff */
[----:B------:R0:W1:Y:S01]  /*7d90*/  LDC.64 R2, c[0x4][R0] ;  /* 0x0100000000027b82 */ /* 0x0000620000000a00 */
        /* <DEDUP_REMOVED lines=11> */
.L_x_529:
[----:B------:R-:W-:Y:S05]  /*7e50*/  EXIT ;  /* 0x000000000000794d */ /* 0x000fea0003800000 */
.L_x_528:
[----:B------:R-:W0:Y:S02]  /*7e60*/  F2I.U64.TRUNC R24, R24 ;  /* 0x0000001800187311 */ /* 0x000e24000020d800 */
[----:B0-----:R-:W-:Y:S01]  /*7e70*/  STG.E.64 desc[UR36][R2.64], R24 ;  /* 0x0000001802007986 */ /* 0x001fe2000c101b24 */
[----:B------:R-:W-:Y:S05]  /*7e80*/  EXIT ;  /* 0x000000000000794d */ /* 0x000fea0003800000 */
.L_x_527:
[----:B------:R-:W0:Y:S02]  /*7e90*/  F2I.FTZ.U32.TRUNC.NTZ R5, R24 ;  /* 0x0000001800057305 */ /* 0x000e24000021f000 */
[----:B0-----:R-:W-:Y:S01]  /*7ea0*/  STG.E desc[UR36][R2.64], R5 ;  /* 0x0000000502007986 */ /* 0x001fe2000c101924 */
[----:B------:R-:W-:Y:S05]  /*7eb0*/  EXIT ;  /* 0x000000000000794d */ /* 0x000fea0003800000 */
.L_x_530:
        /* <DEDUP_REMOVED lines=12> */
.L_x_2299:


//--------------------- .text._ZN2at6native18elementwise_kernelILi128ELi2EZNS0_22gpu_kernel_impl_nocastIZZZNS0_16conj_kernel_cudaERNS_18TensorIteratorBaseEENKUlvE0_clEvENKUlvE10_clEvEUlN3c107complexIfEEE_EEvS4_RKT_EUliE_EEviT1_ --------------------------
	.section	.text._ZN2at6native18elementwise_kernelILi128ELi2EZNS0_22gpu_kernel_impl_nocastIZZZNS0_16conj_kernel_cudaERNS_18TensorIteratorBaseEENKUlvE0_clEvENKUlvE10_clEvEUlN3c107complexIfEEE_EEvS4_RKT_EUliE_EEviT1_,"ax",@progbits
	.align	128
        .global         _ZN2at6native18elementwise_kernelILi128ELi2EZNS0_22gpu_kernel_impl_nocastIZZZNS0_16conj_kernel_cudaERNS_18TensorIteratorBaseEENKUlvE0_clEvENKUlvE10_clEvEUlN3c107complexIfEEE_EEvS4_RKT_EUliE_EEviT1_
        .type           _ZN2at6native18elementwise_kernelILi128ELi2EZNS0_22gpu_kernel_impl_nocastIZZZNS0_16conj_kernel_cudaERNS_18TensorIteratorBaseEENKUlvE0_clEvENKUlvE10_clEvEUlN3c107complexIfEEE_EEvS4_RKT_EUliE_EEviT1_,@function
        .size           _ZN2at6native18elementwise_kernelILi128ELi2EZNS0_22gpu_kernel_impl_nocastIZZZNS0_16conj_kernel_cudaERNS_18TensorIteratorBaseEENKUlvE0_clEvENKUlvE10_clEvEUlN3c107complexIfEEE_EEvS4_RKT_EUliE_EEviT1_,(.L_x_2300 - _ZN2at6native18elementwise_kernelILi128ELi2EZNS0_22gpu_kernel_impl_nocastIZZZNS0_16conj_kernel_cudaERNS_18TensorIteratorBaseEENKUlvE0_clEvENKUlvE10_clEvEUlN3c107complexIfEEE_EEvS4_RKT_EUliE_EEviT1_)
        .other          _ZN2at6native18elementwise_kernelILi128ELi2EZNS0_22gpu_kernel_impl_nocastIZZZNS0_16conj_kernel_cudaERNS_18TensorIteratorBaseEENKUlvE0_clEvENKUlvE10_clEvEUlN3c107complexIfEEE_EEvS4_RKT_EUliE_EEviT1_,@"STO_CUDA_ENTRY STV_DEFAULT"
_ZN2at6native18elementwise_kernelILi128ELi2EZNS0_22gpu_kernel_impl_nocastIZZZNS0_16conj_kernel_cudaERNS_18TensorIteratorBaseEENKUlvE0_clEvENKUlvE10_clEvEUlN3c107complexIfEEE_EEvS4_RKT_EUliE_EEviT1_:
.text._ZN2at6native18elementwise_kernelILi128ELi2EZNS0_22gpu_kernel_impl_nocastIZZZNS0_16conj_kernel_cudaERNS_18TensorIteratorBaseEENKUlvE0_clEvENKUlvE10_clEvEUlN3c107complexIfEEE_EEvS4_RKT_EUliE_EEviT1_:
[----:B------:R-:W-:Y:S01]  /*0000*/  LDC R1, c[0x0][0x28] ;  /* 0x00000a00ff017b82 */ /* 0x000fe20000000800 */
[----:B------:R-:W0:Y:S01]  /*0010*/  S2R R0, SR_CTAID.X ;  /* 0x0000000000007919 */ /* 0x000e220000002500 */
[----:B------:R-:W-:Y:S01]  /*0020*/  ULDC UR6, c[0x0][0x210] ;  /* 0x0000840000067ab9 */ /* 0x000fe20000000800 */
[----:B------:R-:W-:Y:S01]  /*0030*/  ULDC.64 UR4, c[0x0][0x208] ;  /* 0x0000820000047ab9 */ /* 0x000fe20000000a00 */
[----:B------:R-:W-:Y:S01]  /*0040*/  BSSY B0, `(.L_x_531) ;  /* 0x000013e000007945 */ /* 0x000fe20003800000 */
[----:B------:R-:W0:Y:S02]  /*0050*/  S2R R3, SR_TID.X ;  /* 0x0000000000037919 */ /* 0x000e240000002100 */
[----:B0-----:R-:W-:-:S04]  /*0060*/  LEA R0, R0, R3, 0x8 ;  /* 0x0000000300007211 */ /* 0x001fc800078e40ff */
[----:B------:R-:W-:Y:S02]  /*0070*/  ISETP.GE.AND P0, PT, R0, UR6, PT ;  /* 0x0000000600007c0c */ /* 0x000fe4000bf06270 */
[----:B------:R-:W-:-:S11]  /*0080*/  MOV R7, R0 ;  /* 0x0000000000077202 */ /* 0x000fd60000000f00 */
[----:B------:R-:W-:Y:S05]  /*0090*/  @P0 BRA `(.L_x_532) ;  /* 0x0000001000e00947 */ /* 0x000fea0003800000 */
[----:B------:R-:W0:Y:S01]  /*00a0*/  LDC R8, c[0x0][0x218] ;  /* 0x00008600ff087b82 */ /* 0x000e220000000800 */
[----:B------:R-:W-:Y:S02]  /*00b0*/  CS2R R2, SRZ ;  /* 0x0000000000027805 */ /* 0x000fe4000001ff00 */
[----:B0-----:R-:W-:-:S13]  /*00c0*/  ISETP.NE.AND P0, PT, R8, RZ, PT ;  /* 0x000000ff0800720c */ /* 0x001fda0003f05270 */
[----:B------:R-:W-:Y:S05]  /*00d0*/  @!P0 BRA `(.L_x_533) ;  /* 0x0000001000a88947 */ /* 0x000fea0003800000 */
[----:B------:R-:W-:Y:S01]  /*00e0*/  HFMA2.MMA R2, -RZ, RZ, 0, 0 ;  /* 0x00000000ff027435 */ /* 0x000fe200000001ff */
[----:B------:R-:W-:Y:S01]  /*00f0*/  MOV R3, R7 ;  /* 0x0000000700037202 */ /* 0x000fe20000000f00 */
[----:B------:R-:W-:Y:S01]  /*0100*/  ULDC.64 UR8, c[0x0][0x220] ;  /* 0x0000880000087ab9 */ /* 0x000fe20000000a00 */
[----:B------:R-:W-:Y:S01]  /*0110*/  ISETP.NE.AND P0, PT, R8, 0x1, PT ;  /* 0x000000010800780c */ /* 0x000fe20003f05270 */
[----:B------:R-:W-:-:S06]  /*0120*/  ULDC UR7, c[0x0][0x21c] ;  /* 0x0000870000077ab9 */ /* 0x000fcc0000000800 */
[----:B------:R-:W-:-:S05]  /*0130*/  IMAD.HI.U32 R4, R7, UR8, R2 ;  /* 0x0000000807047c27 */ /* 0x000fca000f8e0002 */
[----:B------:R-:W-:Y:S01]  /*0140*/  SHF.R.U32.HI R5, RZ, UR9, R4 ;  /* 0x00000009ff057c19 */ /* 0x000fe20008011604 */
[----:B------:R-:W-:-:S03]  /*0150*/  ULDC.64 UR8, c[0x0][0x348] ;  /* 0x0000d20000087ab9 */ /* 0x000fc60000000a00 */
[----:B------:R-:W-:-:S05]  /*0160*/  IADD3 R2, -R5, RZ, RZ ;  /* 0x000000ff05027210 */ /* 0x000fca0007ffe1ff */
[----:B------:R-:W-:-:S04]  /*0170*/  IMAD R2, R2, UR7, R7 ;  /* 0x0000000702027c24 */ /* 0x000fc8000f8e0207 */
[C---:B------:R-:W-:Y:S02]  /*0180*/  IMAD R3, R2.reuse, UR8, RZ ;  /* 0x0000000802037c24 */ /* 0x040fe4000f8e02ff */
[----:B------:R-:W-:Y:S01]  /*0190*/  IMAD R2, R2, UR9, RZ ;  /* 0x0000000902027c24 */ /* 0x000fe2000f8e02ff */
[----:B------:R-:W-:Y:S06]  /*01a0*/  @!P0 BRA `(.L_x_533) ;  /* 0x0000001000748947 */ /* 0x000fec0003800000 */
[----:B------:R-:W-:Y:S01]  /*01b0*/  MOV R4, RZ ;  /* 0x000000ff00047202 */ /* 0x000fe20000000f00 */
[----:B------:R-:W-:Y:S01]  /*01c0*/  ULDC.64 UR8, c[0x0][0x228] ;  /* 0x00008a0000087ab9 */ /* 0x000fe20000000a00 */
[----:B------:R-:W-:Y:S01]  /*01d0*/  ULDC UR7, c[0x0][0x230] ;  /* 0x00008c0000077ab9 */ /* 0x000fe20000000800 */
[----:B------:R-:W-:Y:S02]  /*01e0*/  ISETP.NE.AND P0, PT, R8, 0x2, PT ;  /* 0x000000020800780c */ /* 0x000fe40003f05270 */
[----:B------:R-:W-:-:S05]  /*01f0*/  IMAD.HI.U32 R6, R5, UR9, R4 ;  /* 0x0000000905067c27 */ /* 0x000fca000f8e0004 */
[----:B------:R-:W-:-:S04]  /*0200*/  SHF.R.U32.HI R7, RZ, UR7, R6 ;  /* 0x00000007ff077c19 */ /* 0x000fc80008011606 */
[----:B------:R-:W-:-:S05]  /*0210*/  IADD3 R4, -R7, RZ, RZ ;  /* 0x000000ff07047210 */ /* 0x000fca0007ffe1ff */
[----:B------:R-:W-:Y:S01]  /*0220*/  IMAD R4, R4, UR8, R5 ;  /* 0x0000000804047c24 */ /* 0x000fe2000f8e0205 */
[----:B------:R-:W-:-:S03]  /*0230*/  ULDC.64 UR8, c[0x0][0x350] ;  /* 0x0000d40000087ab9 */ /* 0x000fc60000000a00 */
[C---:B------:R-:W-:Y:S02]  /*0240*/  IMAD R3, R4.reuse, UR8, R3 ;  /* 0x0000000804037c24 */ /* 0x040fe4000f8e0203 */
[----:B------:R-:W-:Y:S01]  /*0250*/  IMAD R2, R4, UR9, R2 ;  /* 0x0000000904027c24 */ /* 0x000fe2000f8e0202 */
[----:B------:R-:W-:Y:S06]  /*0260*/  @!P0 BRA `(.L_x_533) ;  /* 0x0000001000448947 */ /* 0x000fec0003800000 */
[----:B------:R-:W-:Y:S01]  /*0270*/  HFMA2.MMA R6, -RZ, RZ, 0, 0 ;  /* 0x00000000ff067435 */ /* 0x000fe200000001ff */
[----:B------:R-:W-:Y:S01]  /*0280*/  ULDC.64 UR8, c[0x0][0x238] ;  /* 0x00008e0000087ab9 */ /* 0x000fe20000000a00 */
[----:B------:R-:W-:Y:S01]  /*0290*/  ISETP.NE.AND P0, PT, R8, 0x3, PT ;  /* 0x000000030800780c */ /* 0x000fe20003f05270 */
[----:B------:R-:W-:-:S07]  /*02a0*/  ULDC UR7, c[0x0][0x234] ;  /* 0x00008d0000077ab9 */ /* 0x000fce0000000800 */
        /* <DEDUP_REMOVED lines=20> */
[----:B------:R-:W-:Y:S01]  /*03f0*/  MOV R6, RZ ;  /* 0x000000ff00067202 */ /* 0x000fe20000000f00 */
[----:B------:R-:W-:Y:S01]  /*0400*/  ULDC.64 UR8, c[0x0][0x250] ;  /* 0x0000940000087ab9 */ /* 0x000fe20000000a00 */
[----:B------:R-:W-:Y:S01]  /*0410*/  ISETP.NE.AND P0, PT, R8, 0x5, PT ;  /* 0x000000050800780c */ /* 0x000fe20003f05270 */
[----:B------:R-:W-:Y:S02]  /*0420*/  ULDC UR7, c[0x0][0x24c] ;  /* 0x0000930000077ab9 */ /* 0x000fe40000000800 */
        /* <DEDUP_REMOVED lines=224> */
[----:B------:R-:W-:Y:S01]  /*1230*/  ISETP.NE.AND P0, PT, R8, 0x18, PT ;  /* 0x000000180800780c */ /* 0x000fe20003f05270 */
[----:B------:R-:W-:Y:S01]  /*1240*/  HFMA2.MMA R4, -RZ, RZ, 0, 0 ;  /* 0x00000000ff047435 */ /* 0x000fe200000001ff */
[----:B------:R-:W-:Y:S01]  /*1250*/  ULDC.64 UR8, c[0x0][0x330] ;  /* 0x0000cc0000087ab9 */ /* 0x000fe20000000a00 */
[----:B------:R-:W-:-:S08]  /*1260*/  ULDC UR7, c[0x0][0x338] ;  /* 0x0000ce0000077ab9 */ /* 0x000fd00000000800 */
[----:B------:R-:W-:Y:S02]  /*1270*/  IMAD.HI.U32 R8, R5, UR9, R4 ;  /* 0x0000000905087c27 */ /* 0x000fe4000f8e0004 */
[----:B------:R-:W0:Y:S03]  /*1280*/  @P0 LDC.64 R12, c[0x0][0x340] ;  /* 0x0000d000ff0c0b82 */ /* 0x000e260000000a00 */
[----:B------:R-:W-:Y:S02]  /*1290*/  SHF.R.U32.HI R9, RZ, UR7, R8 ;  /* 0x00000007ff097c19 */ /* 0x000fe40008011608 */
[----:B------:R-:W-:Y:S02]  /*12a0*/  @P0 MOV R8, RZ ;  /* 0x000000ff00080202 */ /* 0x000fe40000000f00 */
[C---:B------:R-:W-:Y:S01]  /*12b0*/  IADD3 R11, -R9.reuse, RZ, RZ ;  /* 0x000000ff090b7210 */ /* 0x040fe20007ffe1ff */
[----:B------:R-:W1:Y:S08]  /*12c0*/  @P0 LDC R15, c[0x0][0x33c] ;  /* 0x0000cf00ff0f0b82 */ /* 0x000e700000000800 */
[----:B------:R-:W2:Y:S01]  /*12d0*/  @P0 LDC.64 R6, c[0x0][0x408] ;  /* 0x00010200ff060b82 */ /* 0x000ea20000000a00 */
[----:B0-----:R-:W-:-:S05]  /*12e0*/  @P0 IMAD.HI.U32 R4, R9, R12, R8 ;  /* 0x0000000c09040227 */ /* 0x001fca00078e0008 */
[----:B------:R-:W-:Y:S01]  /*12f0*/  @P0 SHF.R.U32.HI R8, RZ, R13, R4 ;  /* 0x0000000dff080219 */ /* 0x000fe20000011604 */
[----:B------:R-:W-:Y:S01]  /*1300*/  IMAD R4, R11, UR8, R5 ;  /* 0x000000080b047c24 */ /* 0x000fe2000f8e0205 */
[----:B------:R-:W-:Y:S02]  /*1310*/  ULDC.64 UR8, c[0x0][0x400] ;  /* 0x0001000000087ab9 */ /* 0x000fe40000000a00 */
[----:B------:R-:W-:Y:S01]  /*1320*/  @P0 IADD3 R8, -R8, RZ, RZ ;  /* 0x000000ff08080210 */ /* 0x000fe20007ffe1ff */
[C---:B------:R-:W-:Y:S02]  /*1330*/  IMAD R3, R4.reuse, UR8, R3 ;  /* 0x0000000804037c24 */ /* 0x040fe4000f8e0203 */
[----:B------:R-:W-:Y:S02]  /*1340*/  IMAD R2, R4, UR9, R2 ;  /* 0x0000000904027c24 */ /* 0x000fe4000f8e0202 */
[----:B-1----:R-:W-:-:S04]  /*1350*/  @P0 IMAD R8, R8, R15, R9 ;  /* 0x0000000f08080224 */ /* 0x002fc800078e0209 */
[C---:B--2---:R-:W-:Y:S02]  /*1360*/  @P0 IMAD R3, R8.reuse, R6, R3 ;  /* 0x0000000608030224 */ /* 0x044fe400078e0203 */
[----:B------:R-:W-:-:S07]  /*1370*/  @P0 IMAD R2, R8, R7, R2 ;  /* 0x0000000708020224 */ /* 0x000fce00078e0202 */
.L_x_533:
[----:B------:R-:W-:Y:S02]  /*1380*/  ULDC.64 UR8, c[0x0][0x418] ;  /* 0x0001060000087ab9 */ /* 0x000fe40000000a00 */
[----:B------:R-:W-:-:S04]  /*1390*/  IADD3 R4, P0, R2, UR8, RZ ;  /* 0x0000000802047c10 */ /* 0x000fc8000ff1e0ff */
[----:B------:R-:W-:Y:S01]  /*13a0*/  IADD3.X R5, RZ, UR9, RZ, P0, !PT ;  /* 0x00000009ff057c10 */ /* 0x000fe200087fe4ff */
[----:B------:R-:W-:-:S05]  /*13b0*/  ULDC.64 UR8, c[0x0][0x410] ;  /* 0x0001040000087ab9 */ /* 0x000fca0000000a00 */
[----:B------:R-:W2:Y:S01]  /*13c0*/  LDG.E.64 R4, desc[UR4][R4.64] ;  /* 0x0000000404047981 */ /* 0x000ea2000c1e1b00 */
[----:B------:R-:W-:Y:S02]  /*13d0*/  IADD3 R2, P0, R3, UR8, RZ ;  /* 0x0000000803027c10 */ /* 0x000fe4000ff1e0ff */
[----:B------:R-:W-:Y:S02]  /*13e0*/  IADD3 R7, R0, 0x80, RZ ;  /* 0x0000008000077810 */ /* 0x000fe40007ffe0ff */
[----:B------:R-:W-:Y:S01]  /*13f0*/  IADD3.X R3, RZ, UR9, RZ, P0, !PT ;  /* 0x00000009ff037c10 */ /* 0x000fe200087fe4ff */
[----:B--2---:R-:W-:-:S05]  /*1400*/  FADD.FTZ R5, -R5, -RZ ;  /* 0x800000ff05057221 */ /* 0x004fca0000010100 */
[----:B------:R0:W-:Y:S03]  /*1410*/  STG.E.64 desc[UR4][R2.64], R4 ;  /* 0x0000000402007986 */ /* 0x0001e6000c101b04 */
.L_x_532:
[----:B------:R-:W-:Y:S05]  /*1420*/  BSYNC B0 ;  /* 0x0000000000007941 */ /* 0x000fea0003800000 */
.L_x_531:
[----:B------:R-:W-:-:S13]  /*1430*/  ISETP.GE.AND P0, PT, R7, UR6, PT ;  /* 0x0000000607007c0c */ /* 0x000fda000bf06270 */
[----:B------:R-:W-:Y:S05]  /*1440*/  @P0 EXIT ;  /* 0x000000000000094d */ /* 0x000fea0003800000 */
[----:B------:R-:W1:Y:S01]  /*1450*/  LDC R8, c[0x0][0x218] ;  /* 0x00008600ff087b82 */ /* 0x000e620000000800 */
[----:B------:R-:W-:Y:S01]  /*1460*/  HFMA2.MMA R0, -RZ, RZ, 0, 0 ;  /* 0x00000000ff007435 */ /* 0x000fe200000001ff */
[----:B0-----:R-:W-:Y:S02]  /*1470*/  MOV R3, RZ ;  /* 0x000000ff00037202 */ /* 0x001fe40000000f00 */
[----:B-1----:R-:W-:-:S13]  /*1480*/  ISETP.NE.AND P0, PT, R8, RZ, PT ;  /* 0x000000ff0800720c */ /* 0x002fda0003f05270 */
[----:B------:R-:W-:Y:S05]  /*1490*/  @!P0 BRA `(.L_x_534) ;  /* 0x0000001000a88947 */ /* 0x000fea0003800000 */
[----:B------:R-:W-:Y:S01]  /*14a0*/  MOV R2, RZ ;  /* 0x000000ff00027202 */ /* 0x000fe20000000f00 */
[----:B------:R-:W-:Y:S01]  /*14b0*/  ULDC.64 UR6, c[0x0][0x220] ;  /* 0x0000880000067ab9 */ /* 0x000fe20000000a00 */
[----:B------:R-:W-:Y:S02]  /*14c0*/  MOV R3, R7 ;  /* 0x0000000700037202 */ /* 0x000fe40000000f00 */
        /* <DEDUP_REMOVED lines=10> */
[----:B------:R-:W-:Y:S01]  /*1570*/  HFMA2.MMA R4, -RZ, RZ, 0, 0 ;  /* 0x00000000ff047435 */ /* 0x000fe200000001ff */
[----:B------:R-:W-:Y:S01]  /*1580*/  ULDC.64 UR8, c[0x0][0x228] ;  /* 0x00008a0000087ab9 */ /* 0x000fe20000000a00 */
[----:B------:R-:W-:Y:S01]  /*1590*/  ULDC UR6, c[0x0][0x230] ;  /* 0x00008c0000067ab9 */ /* 0x000fe20000000800 */
[----:B------:R-:W-:-:S07]  /*15a0*/  ISETP.NE.AND P0, PT, R8, 0x2, PT ;  /* 0x000000020800780c */ /* 0x000fce0003f05270 */
        /* <DEDUP_REMOVED lines=10> */
[----:B------:R-:W-:-:S03]  /*1650*/  ISETP.NE.AND P0, PT, R8, 0x3, PT ;  /* 0x000000030800780c */ /* 0x000fc60003f05270 */
        /* <DEDUP_REMOVED lines=255> */
[----:B------:R-:W-:Y:S01]  /*2650*/  SHF.R.U32.HI R7, RZ, UR6, R6 ;  /* 0x00000006ff077c19 */ /* 0x000fe20008011606 */
[----:B------:R-:W-:Y:S01]  /*2660*/  ULDC.64 UR6, c[0x0][0x400] ;  /* 0x0001000000067ab9 */ /* 0x000fe20000000a00 */
[----:B------:R-:W-:Y:S02]  /*2670*/  @P0 MOV R6, RZ ;  /* 0x000000ff00060202 */ /* 0x000fe40000000f00 */
[----:B------:R-:W-:Y:S01]  /*2680*/  IADD3 R4, -R7, RZ, RZ ;  /* 0x000000ff07047210 */ /* 0x000fe20007ffe1ff */
[----:B------:R-:W1:Y:S04]  /*2690*/  @P0 LDC R11, c[0x0][0x33c] ;  /* 0x0000cf00ff0b0b82 */ /* 0x000e680000000800 */
[----:B------:R-:W-:-:S04]  /*26a0*/  IMAD R4, R4, UR8, R5 ;  /* 0x0000000804047c24 */ /* 0x000fc8000f8e0205 */
[----:B------:R-:W2:Y:S01]  /*26b0*/  @P0 LDC.64 R12, c[0x0][0x408] ;  /* 0x00010200ff0c0b82 */ /* 0x000ea20000000a00 */
[C---:B------:R-:W-:Y:S02]  /*26c0*/  IMAD R3, R4.reuse, UR6, R3 ;  /* 0x0000000604037c24 */ /* 0x040fe4000f8e0203 */
[----:B------:R-:W-:Y:S02]  /*26d0*/  IMAD R0, R4, UR7, R0 ;  /* 0x0000000704007c24 */ /* 0x000fe4000f8e0200 */
[----:B0-----:R-:W-:-:S05]  /*26e0*/  @P0 IMAD.HI.U32 R2, R7, R8, R6 ;  /* 0x0000000807020227 */ /* 0x001fca00078e0006 */
[----:B------:R-:W-:-:S04]  /*26f0*/  @P0 SHF.R.U32.HI R2, RZ, R9, R2 ;  /* 0x00000009ff020219 */ /* 0x000fc80000011602 */
[----:B------:R-:W-:-:S05]  /*2700*/  @P0 IADD3 R6, -R2, RZ, RZ ;  /* 0x000000ff02060210 */ /* 0x000fca0007ffe1ff */
[----:B-1----:R-:W-:-:S04]  /*2710*/  @P0 IMAD R6, R11, R6, R7 ;  /* 0x000000060b060224 */ /* 0x002fc800078e0207 */
[C---:B--2---:R-:W-:Y:S02]  /*2720*/  @P0 IMAD R3, R6.reuse, R12, R3 ;  /* 0x0000000c06030224 */ /* 0x044fe400078e0203 */
[----:B------:R-:W-:-:S07]  /*2730*/  @P0 IMAD R0, R6, R13, R0 ;  /* 0x0000000d06000224 */ /* 0x000fce00078e0200 */
.L_x_534:
[----:B------:R-:W-:Y:S02]  /*2740*/  ULDC.64 UR6, c[0x0][0x418] ;  /* 0x0001060000067ab9 */ /* 0x000fe40000000a00 */
[----:B------:R-:W-:-:S04]  /*2750*/  IADD3 R4, P0, R0, UR6, RZ ;  /* 0x0000000600047c10 */ /* 0x000fc8000ff1e0ff */
[----:B------:R-:W-:Y:S01]  /*2760*/  IADD3.X R5, RZ, UR7, RZ, P0, !PT ;  /* 0x00000007ff057c10 */ /* 0x000fe200087fe4ff */
[----:B------:R-:W-:-:S05]  /*2770*/  ULDC.64 UR6, c[0x0][0x410] ;  /* 0x0001040000067ab9 */ /* 0x000fca0000000a00 */
[----:B------:R-:W2:Y:S01]  /*2780*/  LDG.E.64 R4, desc[UR4][R4.64] ;  /* 0x0000000404047981 */ /* 0x000ea2000c1e1b00 */
[----:B------:R-:W-:-:S04]  /*2790*/  IADD3 R2, P0, R3, UR6, RZ ;  /* 0x0000000603027c10 */ /* 0x000fc8000ff1e0ff */
[----:B------:R-:W-:Y:S01]  /*27a0*/  IADD3.X R3, RZ, UR7, RZ, P0, !PT ;  /* 0x00000007ff037c10 */ /* 0x000fe200087fe4ff */
[----:B--2---:R-:W-:-:S05]  /*27b0*/  FADD.FTZ R5, -R5, -RZ ;  /* 0x800000ff05057221 */ /* 0x004fca0000010100 */
[----:B------:R-:W-:Y:S01]  /*27c0*/  STG.E.64 desc[UR4][R2.64], R4 ;  /* 0x0000000402007986 */ /* 0x000fe2000c101b04 */
[----:B------:R-:W-:Y:S05]  /*27d0*/  EXIT ;  /* 0x000000000000794d */ /* 0x000fea0003800000 */
.L_x_535:
        /* <DEDUP_REMOVED lines=10> */
.L_x_2300:


//--------------------- .text._ZN2at6native27unrolled_elementwise_kernelIZZZNS0_16conj_kernel_cudaERNS_18TensorIteratorBaseEENKUlvE0_clEvENKUlvE10_clEvEUlN3c107complexIfEEE_St5arrayIPcLm2EELi4E23TrivialOffsetCalculatorILi1EjESE_NS0_6memory15LoadWithoutCastENSF_16StoreWithoutCastEEEviT_T0_T2_T3_T4_T5_ --------------------------
	.section	.text._ZN2at6native27unrolled_elementwise_kernelIZZZNS0_16conj_kernel_cudaERNS_18TensorIteratorBaseEENKUlvE0_clEvENKUlvE10_clEvEUlN3c107complexIfEEE_St5arrayIPcLm2EELi4E23TrivialOffsetCalculatorILi1EjESE_NS0_6memory15LoadWithoutCastENSF_16StoreWithoutCastEEEviT_T0_T2_T3_T4_T5_,"ax",@progbits
	.align	128
        .global         _ZN2at6native27unrolled_elementwise_kernelIZZZNS0_16conj_kernel_cudaERNS_18TensorIteratorBaseEENKUlvE0_clEvENKUlvE10_clEvEUlN3c107complexIfEEE_St5arrayIPcLm2EELi4E23TrivialOffsetCalculatorILi1EjESE_NS0_6memory15LoadWithoutCastENSF_16StoreWithoutCastEEEviT_T0_T2_T3_T4_T5_
        .type           _ZN2at6native27unrolled_elementwise_kernelIZZZNS0_16conj_kernel_cudaERNS_18TensorIteratorBaseEENKUlvE0_clEvENKUlvE10_clEvEUlN3c107complexIfEEE_St5arrayIPcLm2EELi4E23TrivialOffsetCalculatorILi1EjESE_NS0_6memory15LoadWithoutCastENSF_16StoreWithoutCastEEEviT_T0_T2_T3_T4_T5_,@function
        .size           _ZN2at6native27unrolled_elementwise_kernelIZZZNS0_16conj_kernel_cudaERNS_18TensorIteratorBaseEENKUlvE0_clEvENKUlvE10_clEvEUlN3c107complexIfEEE_St5arrayIPcLm2EELi4E23TrivialOffsetCalculatorILi1EjESE_NS0_6memory15LoadWithoutCastENSF_16StoreWithoutCastEEEviT_T0_T2_T3_T4_T5_,(.L_x_2301 - _ZN2at6native27unrolled_elementwise_kernelIZZZNS0_16conj_kernel_cudaERNS_18TensorIteratorBaseEENKUlvE0_clEvENKUlvE10_clEvEUlN3c107complexIfEEE_St5arrayIPcLm2EELi4E23TrivialOffsetCalculatorILi1EjESE_NS0_6memory15LoadWithoutCastENSF_16StoreWithoutCastEEEviT_T0_T2_T3_T4_T5_)
        .other          _ZN2at6native27unrolled_elementwise_kernelIZZZNS0_16conj_kernel_cudaERNS_18TensorIteratorBaseEENKUlvE0_clEvENKUlvE10_clEvEUlN3c107complexIfEEE_St5arrayIPcLm2EELi4E23TrivialOffsetCalculatorILi1EjESE_NS0_6memory15LoadWithoutCastENSF_16StoreWithoutCastEEEviT_T0_T2_T3_T4_T5_,@"STO_CUDA_ENTRY STV_DEFAULT"
_ZN2at6native27unrolled_elementwise_kernelIZZZNS0_16conj_kernel_cudaERNS_18TensorIteratorBaseEENKUlvE0_clEvENKUlvE10_clEvEUlN3c107complexIfEEE_St5arrayIPcLm2EELi4E23TrivialOffsetCalculatorILi1EjESE_NS0_6memory15LoadWithoutCastENSF_16StoreWithoutCastEEEviT_T0_T2_T3_T4_T5_:
.text._ZN2at6native27unrolled_elementwise_kernelIZZZNS0_16conj_kernel_cudaERNS_18TensorIteratorBaseEENKUlvE0_clEvENKUlvE10_clEvEUlN3c107complexIfEEE_St5arrayIPcLm2EELi4E23TrivialOffsetCalculatorILi1EjESE_NS0_6memory15LoadWithoutCastENSF_16StoreWithoutCastEEEviT_T0_T2_T3_T4_T5_:
[----:B------:R-:W-:Y:S01]  /*0000*/  LDC R1, c[0x0][0x28] ;  /* 0x00000a00ff017b82 */ /* 0x000fe20000000800 */
[----:B------:R-:W0:Y:S07]  /*0010*/  S2R R0, SR_CTAID.X ;  /* 0x0000000000007919 */ /* 0x000e2e0000002500 */
[----:B------:R-:W0:Y:S01]  /*0020*/  LDC R5, c[0x0][0x210] ;  /* 0x00008400ff057b82 */ /* 0x000e220000000800 */
[----:B------:R-:W-:Y:S01]  /*0030*/  ULDC.64 UR4, c[0x0][0x208] ;  /* 0x0000820000047ab9 */ /* 0x000fe20000000a00 */
[----:B------:R-:W1:Y:S01]  /*0040*/  S2R R3, SR_TID.X ;  /* 0x0000000000037919 */ /* 0x000e620000002100 */
[----:B0-----:R-:W-:-:S02]  /*0050*/  IMAD R2, R0, -0x200, R5 ;  /* 0xfffffe0000027824 */ /* 0x001fc400078e0205 */
[----:B-1----:R-:W-:-:S03]  /*0060*/  IMAD.MOV.U32 R17, RZ, RZ, R3 ;  /* 0x000000ffff117224 */ /* 0x002fc600078e0003 */
[----:B------:R-:W-:-:S13]  /*0070*/  ISETP.GE.AND P0, PT, R3, R2, PT ;  /* 0x000000020300720c */ /* 0x000fda0003f06270 */
[----:B------:R-:W-:Y:S01]  /*0080*/  @!P0 IMAD R5, R0, 0x200, R17 ;  /* 0x0000020000058824 */ /* 0x000fe200078e0211 */
[----:B------:R-:W0:Y:S01]  /*0090*/  @!P0 LDC.64 R8, c[0x0][0x220] ;  /* 0x00008800ff088b82 */ /* 0x000e220000000a00 */
[----:B------:R-:W-:-:S05]  /*00a0*/  @!P0 VIADD R17, R17, 0x80 ;  /* 0x0000008011118836 */ /* 0x000fca0000000000 */
[----:B------:R-:W-:-:S13]  /*00b0*/  ISETP.GE.AND P1, PT, R17, R2, PT ;  /* 0x000000021100720c */ /* 0x000fda0003f26270 */
[----:B------:R-:W-:Y:S01]  /*00c0*/  @!P1 LEA R13, R0, R17, 0x9 ;  /* 0x00000011000d9211 */ /* 0x000fe200078e48ff */
[----:B------:R-:W-:Y:S01]  /*00d0*/  @!P1 VIADD R17, R17, 0x80 ;  /* 0x0000008011119836 */ /* 0x000fe20000000000 */
[----:B------:R-:W1:Y:S01]  /*00e0*/  @!P1 LDC.64 R6, c[0x0][0x220] ;  /* 0x00008800ff069b82 */ /* 0x000e620000000a00 */
[----:B0-----:R-:W-:-:S03]  /*00f0*/  @!P0 IMAD.WIDE.U32 R8, R5, 0x8, R8 ;  /* 0x0000000805088825 */ /* 0x001fc600078e0008 */
[----:B------:R-:W-:Y:S02]  /*0100*/  ISETP.GE.AND P2, PT, R17, R2, PT ;  /* 0x000000021100720c */ /* 0x000fe40003f46270 */
[----:B------:R-:W-:-:S06]  /*0110*/  CS2R R4, SRZ ;  /* 0x0000000000047805 */ /* 0x000fcc000001ff00 */
[----:B------:R0:W2:Y:S05]  /*0120*/  @!P0 LDG.E.64 R4, desc[UR4][R8.64] ;  /* 0x0000000408048981 */ /* 0x0000aa000c1e1b00 */
[----:B------:R-:W3:Y:S01]  /*0130*/  @!P2 LDC.64 R10, c[0x0][0x220] ;  /* 0x00008800ff0aab82 */ /* 0x000ee20000000a00 */
[----:B------:R-:W-:Y:S02]  /*0140*/  @!P2 IMAD R19, R0, 0x200, R17 ;  /* 0x000002000013a824 */ /* 0x000fe400078e0211 */
[----:B-1----:R-:W-:Y:S01]  /*0150*/  @!P1 IMAD.WIDE.U32 R12, R13, 0x8, R6 ;  /* 0x000000080d0c9825 */ /* 0x002fe200078e0006 */
[----:B------:R-:W-:-:S03]  /*0160*/  CS2R R6, SRZ ;  /* 0x0000000000067805 */ /* 0x000fc6000001ff00 */
[----:B---3--:R-:W-:Y:S01]  /*0170*/  @!P2 IMAD.WIDE.U32 R18, R19, 0x8, R10 ;  /* 0x000000081312a825 */ /* 0x008fe200078e000a */
[----:B------:R-:W-:-:S04]  /*0180*/  CS2R R10, SRZ ;  /* 0x00000000000a7805 */ /* 0x000fc8000001ff00 */
[----:B------:R1:W3:Y:S04]  /*0190*/  @!P2 LDG.E.64 R6, desc[UR4][R18.64] ;  /* 0x000000041206a981 */ /* 0x0002e8000c1e1b00 */
[----:B------:R4:W3:Y:S01]  /*01a0*/  @!P1 LDG.E.64 R10, desc[UR4][R12.64] ;  /* 0x000000040c0a9981 */ /* 0x0008e2000c1e1b00 */
[----:B------:R-:W-:-:S04]  /*01b0*/  @!P2 IADD3 R17, R17, 0x80, RZ ;  /* 0x000000801111a810 */ /* 0x000fc80007ffe0ff */
[----:B------:R-:W-:-:S13]  /*01c0*/  ISETP.GE.AND P1, PT, R17, R2, PT ;  /* 0x000000021100720c */ /* 0x000fda0003f26270 */
[----:B------:R-:W4:Y:S01]  /*01d0*/  @!P1 LDC.64 R14, c[0x0][0x220] ;  /* 0x00008800ff0e9b82 */ /* 0x000f220000000a00 */
[----:B0-----:R-:W-:-:S07]  /*01e0*/  @!P1 IMAD R9, R0, 0x200, R17 ;  /* 0x0000020000099824 */ /* 0x001fce00078e0211 */
[----:B------:R-:W0:Y:S01]  /*01f0*/  @!P0 LDC.64 R16, c[0x0][0x218] ;  /* 0x00008600ff108b82 */ /* 0x000e220000000a00 */
[----:B-1----:R-:W-:Y:S01]  /*0200*/  @!P0 IMAD R19, R0, 0x200, R3 ;  /* 0x0000020000138824 */ /* 0x002fe200078e0203 */
[C---:B------:R-:W-:Y:S01]  /*0210*/  ISETP.GE.AND P2, PT, R3.reuse, R2, PT ;  /* 0x000000020300720c */ /* 0x040fe20003f46270 */
[----:B------:R-:W-:Y:S01]  /*0220*/  VIADD R21, R3, 0x80 ;  /* 0x0000008003157836 */ /* 0x000fe20000000000 */
[----:B----4-:R-:W-:-:S03]  /*0230*/  MOV R13, R3 ;  /* 0x00000003000d7202 */ /* 0x010fc60000000f00 */
[----:B------:R-:W-:Y:S02]  /*0240*/  @!P0 IMAD.MOV.U32 R13, RZ, RZ, R21 ;  /* 0x000000ffff0d8224 */ /* 0x000fe400078e0015 */
[----:B------:R-:W-:Y:S01]  /*0250*/  @!P1 IMAD.WIDE.U32 R14, R9, 0x8, R14 ;  /* 0x00000008090e9825 */ /* 0x000fe200078e000e */
[----:B------:R-:W-:-:S06]  /*0260*/  CS2R R8, SRZ ;  /* 0x0000000000087805 */ /* 0x000fcc000001ff00 */
[----:B------:R1:W5:Y:S01]  /*0270*/  @!P1 LDG.E.64 R8, desc[UR4][R14.64] ;  /* 0x000000040e089981 */ /* 0x000362000c1e1b00 */
[----:B0-----:R-:W-:Y:S01]  /*0280*/  @!P0 IMAD.WIDE.U32 R16, R19, 0x8, R16 ;  /* 0x0000000813108825 */ /* 0x001fe200078e0010 */
[-C--:B------:R-:W-:Y:S02]  /*0290*/  ISETP.GE.AND P3, PT, R13, R2.reuse, PT ;  /* 0x000000020d00720c */ /* 0x080fe40003f66270 */
[----:B------:R-:W-:Y:S01]  /*02a0*/  IADD3 R19, R3, 0x100, RZ ;  /* 0x0000010003137810 */ /* 0x000fe20007ffe0ff */
[----:B------:R-:W-:Y:S01]  /*02b0*/  BSSY B0, `(.L_x_536) ;  /* 0x0000018000007945 */ /* 0x000fe20003800000 */
[----:B------:R-:W-:Y:S01]  /*02c0*/  ISETP.GE.AND P1, PT, R21, R2, PT ;  /* 0x000000021500720c */ /* 0x000fe20003f26270 */
[----:B--2---:R-:W-:Y:S01]  /*02d0*/  FADD.FTZ R5, -R5, -RZ ;  /* 0x800000ff05057221 */ /* 0x004fe20000010100 */
[----:B------:R-:W-:-:S04]  /*02e0*/  FSEL R4, R4, RZ, !P2 ;  /* 0x000000ff04047208 */ /* 0x000fc80005000000 */
[----:B------:R-:W-:-:S05]  /*02f0*/  FSEL R5, R5, RZ, !P2 ;  /* 0x000000ff05057208 */ /* 0x000fca0005000000 */
[----:B------:R0:W-:Y:S01]  /*0300*/  @!P0 STG.E.64 desc[UR4][R16.64], R4 ;  /* 0x0000000410008986 */ /* 0x0001e2000c101b04 */
[----:B------:R-:W-:Y:S01]  /*0310*/  ISETP.GE.AND P2, PT, R19, R2, PT ;  /* 0x000000021300720c */ /* 0x000fe20003f46270 */
[----:B---3--:R-:W-:Y:S01]  /*0320*/  FADD.FTZ R7, -R7, -RZ ;  /* 0x800000ff07077221 */ /* 0x008fe20000010100 */
[----:B------:R-:W-:Y:S01]  /*0330*/  FADD.FTZ R11, -R11, -RZ ;  /* 0x800000ff0b0b7221 */ /* 0x000fe20000010100 */
[----:B------:R-:W-:Y:S02]  /*0340*/  FSEL R10, R10, RZ, !P1 ;  /* 0x000000ff0a0a7208 */ /* 0x000fe40004800000 */
[----:B-1----:R-:W-:Y:S02]  /*0350*/  FSEL R14, R6, RZ, !P2 ;  /* 0x000000ff060e7208 */ /* 0x002fe40005000000 */
[----:B------:R-:W-:Y:S02]  /*0360*/  FSEL R11, R11, RZ, !P1 ;  /* 0x000000ff0b0b7208 */ /* 0x000fe40004800000 */
[----:B------:R-:W-:Y:S01]  /*0370*/  FSEL R15, R7, RZ, !P2 ;  /* 0x000000ff070f7208 */ /* 0x000fe20005000000 */
[----:B0-----:R-:W-:Y:S06]  /*0380*/  @P3 BRA `(.L_x_537) ;  /* 0x0000000000283947 */ /* 0x001fec0003800000 */
[----:B------:R-:W0:Y:S01]  /*0390*/  LDC.64 R6, c[0x0][0x218] ;  /* 0x00008600ff067b82 */ /* 0x000e220000000a00 */
[----:B------:R-:W-:Y:S02]  /*03a0*/  IMAD R5, R0, 0x200, R13 ;  /* 0x0000020000057824 */ /* 0x000fe400078e020d */
[----:B------:R-:W-:-:S05]  /*03b0*/  VIADD R13, R13, 0x80 ;  /* 0x000000800d0d7836 */ /* 0x000fca0000000000 */
[----:B------:R-:W-:-:S13]  /*03c0*/  ISETP.GE.AND P0, PT, R13, R2, PT ;  /* 0x000000020d00720c */ /* 0x000fda0003f06270 */
[----:B------:R-:W-:Y:S01]  /*03d0*/  @!P0 LEA R17, R0, R13, 0x9 ;  /* 0x0000000d00118211 */ /* 0x000fe200078e48ff */
[----:B------:R-:W-:Y:S02]  /*03e0*/  @!P0 VIADD R13, R13, 0x80 ;  /* 0x000000800d0d8836 */ /* 0x000fe40000000000 */
[----:B0-----:R-:W-:-:S04]  /*03f0*/  IMAD.WIDE.U32 R4, R5, 0x8, R6 ;  /* 0x0000000805047825 */ /* 0x001fc800078e0006 */
[----:B------:R-:W-:Y:S01]  /*0400*/  @!P0 IMAD.WIDE.U32 R6, R17, 0x8, R6 ;  /* 0x0000000811068825 */ /* 0x000fe200078e0006 */
[----:B------:R0:W-:Y:S04]  /*0410*/  STG.E.64 desc[UR4][R4.64], R10 ;  /* 0x0000000a04007986 */ /* 0x0001e8000c101b04 */
[----:B------:R0:W-:Y:S02]  /*0420*/  @!P0 STG.E.64 desc[UR4][R6.64], R14 ;  /* 0x0000000e06008986 */ /* 0x0001e4000c101b04 */
.L_x_537:
[----:B------:R-:W-:Y:S05]  /*0430*/  BSYNC B0 ;  /* 0x0000000000007941 */ /* 0x000fea0003800000 */
.L_x_536:
[----:B------:R-:W-:-:S13]  /*0440*/  ISETP.GE.AND P0, PT, R13, R2, PT ;  /* 0x000000020d00720c */ /* 0x000fda0003f06270 */
[----:B------:R-:W-:Y:S05]  /*0450*/  @P0 EXIT ;  /* 0x000000000000094d */ /* 0x000fea0003800000 */
[----:B0-----:R-:W0:Y:S01]  /*0460*/  LDC.64 R4, c[0x0][0x218] ;  /* 0x00008600ff047b82 */ /* 0x001e220000000a00 */
[----:B------:R-:W-:Y:S02]  /*0470*/  VIADD R3, R3, 0x180 ;  /* 0x0000018003037836 */ /* 0x000fe40000000000 */
[----:B-----5:R-:W-:-:S03]  /*0480*/  FADD.FTZ R9, -R9, -RZ ;  /* 0x800000ff09097221 */ /* 0x020fc60000010100 */
[----:B------:R-:W-:Y:S02]  /*0490*/  ISETP.GE.AND P0, PT, R3, R2, PT ;  /* 0x000000020300720c */ /* 0x000fe40003f06270 */
[----:B------:R-:W-:Y:S02]  /*04a0*/  LEA R3, R0, R13, 0x9 ;  /* 0x0000000d00037211 */ /* 0x000fe400078e48ff */
[----:B------:R-:W-:Y:S02]  /*04b0*/  FSEL R8, R8, RZ, !P0 ;  /* 0x000000ff08087208 */ /* 0x000fe40004000000 */
[----:B------:R-:W-:Y:S01]  /*04c0*/  FSEL R9, R9, RZ, !P0 ;  /* 0x000000ff09097208 */ /* 0x000fe20004000000 */
[----:B0-----:R-:W-:-:S05]  /*04d0*/  IMAD.WIDE.U32 R2, R3, 0x8, R4 ;  /* 0x0000000803027825 */ /* 0x001fca00078e0004 */
[----:B------:R-:W-:Y:S01]  /*04e0*/  STG.E.64 desc[UR4][R2.64], R8 ;  /* 0x0000000802007986 */ /* 0x000fe2000c101b04 */
[----:B------:R-:W-:Y:S05]  /*04f0*/  EXIT ;  /* 0x000000000000794d */ /* 0x000fea0003800000 */
.L_x_538:
        /* <DEDUP_REMOVED lines=16> */
.L_x_2301:


//--------------------- .text._ZN2at6native29vectorized_elementwise_kernelILi2EZZZNS0_16conj_kernel_cudaERNS_18TensorIteratorBaseEENKUlvE0_clEvENKUlvE10_clEvEUlN3c107complexIfEEE_St5arrayIPcLm2EEEEviT0_T1_ --------------------------
	.section	.text._ZN2at6native29vectorized_elementwise_kernelILi2EZZZNS0_16conj_kernel_cudaERNS_18TensorIteratorBaseEENKUlvE0_clEvENKUlvE10_clEvEUlN3c107complexIfEEE_St5arrayIPcLm2EEEEviT0_T1_,"ax",@progbits
	.align	128
        .global         _ZN2at6native29vectorized_elementwise_kernelILi2EZZZNS0_16conj_kernel_cudaERNS_18TensorIteratorBaseEENKUlvE0_clEvENKUlvE10_clEvEUlN3c107complexIfEEE_St5arrayIPcLm2EEEEviT0_T1_
        .type           _ZN2at6native29vectorized_elementwise_kernelILi2EZZZNS0_16conj_kernel_cudaERNS_18TensorIteratorBaseEENKUlvE0_clEvENKUlvE10_clEvEUlN3c107complexIfEEE_St5arrayIPcLm2EEEEviT0_T1_,@function
        .size           _ZN2at6native29vectorized_elementwise_kernelILi2EZZZNS0_16conj_kernel_cudaERNS_18TensorIteratorBaseEENKUlvE0_clEvENKUlvE10_clEvEUlN3c107complexIfEEE_St5arrayIPcLm2EEEEviT0_T1_,(.L_x_2302 - _ZN2at6native29vectorized_elementwise_kernelILi2EZZZNS0_16conj_kernel_cudaERNS_18TensorIteratorBaseEENKUlvE0_clEvENKUlvE10_clEvEUlN3c107complexIfEEE_St5arrayIPcLm2EEEEviT0_T1_)
        .other          _ZN2at6native29vectorized_elementwise_kernelILi2EZZZNS0_16conj_kernel_cudaERNS_18TensorIteratorBaseEENKUlvE0_clEvENKUlvE10_clEvEUlN3c107complexIfEEE_St5arrayIPcLm2EEEEviT0_T1_,@"STO_CUDA_ENTRY STV_DEFAULT"
_ZN2at6native29vectorized_elementwise_kernelILi2EZZZNS0_16conj_kernel_cudaERNS_18TensorIteratorBaseEENKUlvE0_clEvENKUlvE10_clEvEUlN3c107complexIfEEE_St5arrayIPcLm2EEEEviT0_T1_:
.text._ZN2at6native29vectorized_elementwise_kernelILi2EZZZNS0_16conj_kernel_cudaERNS_18TensorIteratorBaseEENKUlvE0_clEvENKUlvE10_clEvEUlN3c107complexIfEEE_St5arrayIPcLm2EEEEviT0_T1_:
[----:B------:R-:W-:Y:S01]  /*0000*/  LDC R1, c[0x0][0x28] ;  /* 0x00000a00ff017b82 */ /* 0x000fe20000000800 */
[----:B------:R-:W0:Y:S01]  /*0010*/  S2R R0, SR_CTAID.X ;  /* 0x0000000000007919 */ /* 0x000e220000002500 */
[----:B------:R-:W-:Y:S01]  /*0020*/  ULDC UR4, c[0x0][0x210] ;  /* 0x0000840000047ab9 */ /* 0x000fe20000000800 */
[----:B0-----:R-:W-:-:S05]  /*0030*/  IMAD.SHL.U32 R0, R0, 0x400, RZ ;  /* 0x0000040000007824 */ /* 0x001fca00078e00ff */
[----:B------:R-:W-:Y:S01]  /*0040*/  IADD3 R2, -R0, UR4, RZ ;  /* 0x0000000400027c10 */ /* 0x000fe2000fffe1ff */
[----:B------:R-:W-:-:S03]  /*0050*/  ULDC.64 UR4, c[0x0][0x208] ;  /* 0x0000820000047ab9 */ /* 0x000fc60000000a00 */
[----:B------:R-:W-:-:S13]  /*0060*/  ISETP.GE.U32.AND P0, PT, R2, 0x400, PT ;  /* 0x000004000200780c */ /* 0x000fda0003f06070 */
[----:B------:R-:W-:Y:S05]  /*0070*/  @!P0 BRA `(.L_x_539) ;  /* 0x0000000000608947 */ /* 0x000fea0003800000 */
[----:B------:R-:W0:Y:S01]  /*0080*/  S2R R23, SR_TID.X ;  /* 0x0000000000177919 */ /* 0x000e220000002100 */
[----:B------:R-:W1:Y:S02]  /*0090*/  LDC.64 R2, c[0x0][0x220] ;  /* 0x00008800ff027b82 */ /* 0x000e640000000a00 */
[----:B-1----:R-:W-:-:S04]  /*00a0*/  IMAD.WIDE R2, R0, 0x8, R2 ;  /* 0x0000000800027825 */ /* 0x002fc800078e0202 */
[----:B0-----:R-:W-:Y:S02]  /*00b0*/  IMAD.WIDE.U32 R20, R23, 0x10, R2 ;  /* 0x0000001017147825 */ /* 0x001fe400078e0002 */
[----:B------:R-:W0:Y:S03]  /*00c0*/  LDC.64 R2, c[0x0][0x218] ;  /* 0x00008600ff027b82 */ /* 0x000e260000000a00 */
[----:B------:R-:W2:Y:S04]  /*00d0*/  LDG.E.128 R16, desc[UR4][R20.64] ;  /* 0x0000000414107981 */ /* 0x000ea8000c1e1d00 */
[----:B------:R-:W3:Y:S04]  /*00e0*/  LDG.E.128 R12, desc[UR4][R20.64+0x800] ;  /* 0x00080004140c7981 */ /* 0x000ee8000c1e1d00 */
[----:B------:R-:W4:Y:S04]  /*00f0*/  LDG.E.128 R8, desc[UR4][R20.64+0x1000] ;  /* 0x0010000414087981 */ /* 0x000f28000c1e1d00 */
[----:B------:R-:W5:Y:S01]  /*0100*/  LDG.E.128 R4, desc[UR4][R20.64+0x1800] ;  /* 0x0018000414047981 */ /* 0x000f62000c1e1d00 */
[----:B0-----:R-:W-:-:S04]  /*0110*/  IMAD.WIDE.U32 R2, R0, 0x8, R2 ;  /* 0x0000000800027825 */ /* 0x001fc800078e0002 */
[----:B------:R-:W-:-:S04]  /*0120*/  IMAD.WIDE R2, R23, 0x10, R2 ;  /* 0x0000001017027825 */ /* 0x000fc800078e0202 */
[----:B--2---:R-:W-:Y:S01]  /*0130*/  FADD.FTZ R19, -R19, -RZ ;  /* 0x800000ff13137221 */ /* 0x004fe20000010100 */
[----:B------:R-:W-:Y:S01]  /*0140*/  FADD.FTZ R17, -R17, -RZ ;  /* 0x800000ff11117221 */ /* 0x000fe20000010100 */
[----:B---3--:R-:W-:Y:S01]  /*0150*/  FADD.FTZ R15, -R15, -RZ ;  /* 0x800000ff0f0f7221 */ /* 0x008fe20000010100 */
[----:B------:R-:W-:-:S03]  /*0160*/  FADD.FTZ R13, -R13, -RZ ;  /* 0x800000ff0d0d7221 */ /* 0x000fc60000010100 */
[----:B------:R-:W-:Y:S01]  /*0170*/  STG.E.128 desc[UR4][R2.64], R16 ;  /* 0x0000001002007986 */ /* 0x000fe2000c101d04 */
[----:B----4-:R-:W-:Y:S01]  /*0180*/  FADD.FTZ R11, -R11, -RZ ;  /* 0x800000ff0b0b7221 */ /* 0x010fe20000010100 */
[----:B------:R-:W-:Y:S02]  /*0190*/  FADD.FTZ R9, -R9, -RZ ;  /* 0x800000ff09097221 */ /* 0x000fe40000010100 */
[----:B------:R-:W-:Y:S01]  /*01a0*/  STG.E.128 desc[UR4][R2.64+0x800], R12 ;  /* 0x0008000c02007986 */ /* 0x000fe2000c101d04 */
[----:B-----5:R-:W-:Y:S01]  /*01b0*/  FADD.FTZ R7, -R7, -RZ ;  /* 0x800000ff07077221 */ /* 0x020fe20000010100 */
[----:B------:R-:W-:Y:S02]  /*01c0*/  FADD.FTZ R5, -R5, -RZ ;  /* 0x800000ff05057221 */ /* 0x000fe40000010100 */
[----:B------:R-:W-:Y:S04]  /*01d0*/  STG.E.128 desc[UR4][R2.64+0x1000], R8 ;  /* 0x0010000802007986 */ /* 0x000fe8000c101d04 */
[----:B------:R-:W-:Y:S01]  /*01e0*/  STG.E.128 desc[UR4][R2.64+0x1800], R4 ;  /* 0x0018000402007986 */ /* 0x000fe2000c101d04 */
[----:B------:R-:W-:Y:S05]  /*01f0*/  EXIT ;  /* 0x000000000000794d */ /* 0x000fea0003800000 */
.L_x_539:
[----:B------:R-:W0:Y:S02]  /*0200*/  S2R R25, SR_TID.X ;  /* 0x0000000000197919 */ /* 0x000e240000002100 */
[----:B0-----:R-:W-:Y:S01]  /*0210*/  ISETP.GE.AND P0, PT, R25, R2, PT ;  /* 0x000000021900720c */ /* 0x001fe20003f06270 */
[----:B------:R-:W-:-:S12]  /*0220*/  IMAD.MOV.U32 R5, RZ, RZ, R25 ;  /* 0x000000ffff057224 */ /* 0x000fd800078e0019 */
[----:B------:R-:W-:Y:S01]  /*0230*/  @!P0 IADD3 R9, R0, R5, RZ ;  /* 0x0000000500098210 */ /* 0x000fe20007ffe0ff */
[----:B------:R-:W-:Y:S01]  /*0240*/  @!P0 VIADD R5, R5, 0x80 ;  /* 0x0000008005058836 */ /* 0x000fe20000000000 */
[----:B------:R-:W0:Y:S04]  /*0250*/  @!P0 LDC.64 R16, c[0x0][0x220] ;  /* 0x00008800ff108b82 */ /* 0x000e280000000a00 */
[----:B------:R-:W-:-:S13]  /*0260*/  ISETP.GE.AND P6, PT, R5, R2, PT ;  /* 0x000000020500720c */ /* 0x000fda0003fc6270 */
[----:B------:R-:W-:Y:S01]  /*0270*/  @!P6 IMAD.IADD R11, R0, 0x1, R5 ;  /* 0x00000001000be824 */ /* 0x000fe200078e0205 */
[----:B------:R-:W-:Y:S01]  /*0280*/  @!P6 IADD3 R5, R5, 0x80, RZ ;  /* 0x000000800505e810 */ /* 0x000fe20007ffe0ff */
[----:B------:R-:W1:Y:S03]  /*0290*/  @!P6 LDC.64 R18, c[0x0][0x220] ;  /* 0x00008800ff12eb82 */ /* 0x000e660000000a00 */
[----:B------:R-:W-:-:S13]  /*02a0*/  ISETP.GE.AND P5, PT, R5, R2, PT ;  /* 0x000000020500720c */ /* 0x000fda0003fa6270 */
[----:B------:R-:W-:Y:S01]  /*02b0*/  @!P5 IMAD.IADD R15, R0, 0x1, R5 ;  /* 0x00000001000fd824 */ /* 0x000fe200078e0205 */
[----:B------:R-:W2:Y:S01]  /*02c0*/  @!P5 LDC.64 R26, c[0x0][0x220] ;  /* 0x00008800ff1adb82 */ /* 0x000ea20000000a00 */
[----:B------:R-:W-:-:S05]  /*02d0*/  @!P5 VIADD R5, R5, 0x80 ;  /* 0x000000800505d836 */ /* 0x000fca0000000000 */
[----:B------:R-:W-:Y:S01]  /*02e0*/  ISETP.GE.AND P4, PT, R5, R2, PT ;  /* 0x000000020500720c */ /* 0x000fe20003f86270 */
[----:B-1----:R-:W-:Y:S01]  /*02f0*/  @!P6 IMAD.WIDE.U32 R18, R11, 0x8, R18 ;  /* 0x000000080b12e825 */ /* 0x002fe200078e0012 */
[----:B------:R-:W-:-:S06]  /*0300*/  CS2R R10, SRZ ;  /* 0x00000000000a7805 */ /* 0x000fcc000001ff00 */
[----:B------:R-:W3:Y:S05]  /*0310*/  @!P6 LDG.E.64 R10, desc[UR4][R18.64] ;  /* 0x00000004120ae981 */ /* 0x000eea000c1e1b00 */
[----:B------:R-:W-:Y:S01]  /*0320*/  @!P4 IADD3 R7, R0, R5, RZ ;  /* 0x000000050007c210 */ /* 0x000fe20007ffe0ff */
[----:B------:R-:W-:Y:S01]  /*0330*/  @!P4 VIADD R5, R5, 0x80 ;  /* 0x000000800505c836 */ /* 0x000fe20000000000 */
[----:B------:R-:W1:Y:S04]  /*0340*/  @!P4 LDC.64 R12, c[0x0][0x220] ;  /* 0x00008800ff0ccb82 */ /* 0x000e680000000a00 */
[----:B------:R-:W-:-:S13]  /*0350*/  ISETP.GE.AND P3, PT, R5, R2, PT ;  /* 0x000000020500720c */ /* 0x000fda0003f66270 */
[----:B------:R-:W-:Y:S01]  /*0360*/  @!P3 IMAD.IADD R29, R0, 0x1, R5 ;  /* 0x00000001001db824 */ /* 0x000fe200078e0205 */
[----:B------:R-:W-:Y:S01]  /*0370*/  @!P3 IADD3 R5, R5, 0x80, RZ ;  /* 0x000000800505b810 */ /* 0x000fe20007ffe0ff */
[----:B0-----:R-:W-:Y:S01]  /*0380*/  @!P0 IMAD.WIDE.U32 R16, R9, 0x8, R16 ;  /* 0x0000000809108825 */ /* 0x001fe200078e0010 */
[----:B------:R-:W0:Y:S02]  /*0390*/  @!P3 LDC.64 R22, c[0x0][0x220] ;  /* 0x00008800ff16bb82 */ /* 0x000e240000000a00 */
[----:B------:R-:W-:-:S13]  /*03a0*/  ISETP.GE.AND P2, PT, R5, R2, PT ;  /* 0x000000020500720c */ /* 0x000fda0003f46270 */
[----:B------:R-:W-:Y:S01]  /*03b0*/  @!P2 IMAD.IADD R3, R0, 0x1, R5 ;  /* 0x000000010003a824 */ /* 0x000fe200078e0205 */
[----:B------:R-:W-:Y:S01]  /*03c0*/  CS2R R8, SRZ ;  /* 0x0000000000087805 */ /* 0x000fe2000001ff00 */
[----:B------:R-:W-:Y:S01]  /*03d0*/  @!P2 VIADD R5, R5, 0x80 ;  /* 0x000000800505a836 */ /* 0x000fe20000000000 */
[----:B------:R-:W4:Y:S04]  /*03e0*/  @!P2 LDC.64 R20, c[0x0][0x220] ;  /* 0x00008800ff14ab82 */ /* 0x000f280000000a00 */
[----:B------:R-:W-:Y:S01]  /*03f0*/  ISETP.GE.AND P1, PT, R5, R2, PT ;  /* 0x000000020500720c */ /* 0x000fe20003f26270 */
[----:B------:R5:W3:-:S12]  /*0400*/  @!P0 LDG.E.64 R8, desc[UR4][R16.64] ;  /* 0x0000000410088981 */ /* 0x000ad8000c1e1b00 */
[----:B------:R-:W-:Y:S01]  /*0410*/  @!P1 IADD3 R4, R0, R5, RZ ;  /* 0x0000000500049210 */ /* 0x000fe20007ffe0ff */
[----:B------:R-:W-:Y:S01]  /*0420*/  @!P1 VIADD R5, R5, 0x80 ;  /* 0x0000008005059836 */ /* 0x000fe20000000000 */
[----:B-----5:R-:W5:Y:S04]  /*0430*/  @!P1 LDC.64 R16, c[0x0][0x220] ;  /* 0x00008800ff109b82 */ /* 0x020f680000000a00 */
[----:B------:R-:W-:Y:S01]  /*0440*/  ISETP.GE.AND P6, PT, R5, R2, PT ;  /* 0x000000020500720c */ /* 0x000fe20003fc6270 */
[----:B--2---:R-:W-:Y:S01]  /*0450*/  @!P5 IMAD.WIDE.U32 R26, R15, 0x8, R26 ;  /* 0x000000080f1ad825 */ /* 0x004fe200078e001a */
[----:B------:R-:W-:-:S03]  /*0460*/  CS2R R14, SRZ ;  /* 0x00000000000e7805 */ /* 0x000fc6000001ff00 */
[----:B-1----:R-:W-:-:S03]  /*0470*/  @!P4 IMAD.WIDE.U32 R12, R7, 0x8, R12 ;  /* 0x00000008070cc825 */ /* 0x002fc600078e000c */
[----:B------:R1:W2:Y:S05]  /*0480*/  @!P5 LDG.E.64 R14, desc[UR4][R26.64] ;  /* 0x000000041a0ed981 */ /* 0x0002aa000c1e1b00 */
[----:B------:R-:W5:Y:S01]  /*0490*/  @!P6 LDC.64 R18, c[0x0][0x220] ;  /* 0x00008800ff12eb82 */ /* 0x000f620000000a00 */
[----:B------:R-:W-:Y:S01]  /*04a0*/  CS2R R6, SRZ ;  /* 0x0000000000067805 */ /* 0x000fe2000001ff00 */
[----:B----4-:R-:W-:-:S04]  /*04b0*/  @!P2 IMAD.WIDE.U32 R20, R3, 0x8, R20 ;  /* 0x000000080314a825 */ /* 0x010fc800078e0014 */
[----:B------:R-:W-:Y:S01]  /*04c0*/  @!P6 IMAD.IADD R3, R0, 0x1, R5 ;  /* 0x000000010003e824 */ /* 0x000fe200078e0205 */
[----:B------:R4:W2:Y:S01]  /*04d0*/  @!P4 LDG.E.64 R6, desc[UR4][R12.64] ;  /* 0x000000040c06c981 */ /* 0x0008a2000c1e1b00 */
[----:B0-----:R-:W-:Y:S01]  /*04e0*/  @!P3 IMAD.WIDE.U32 R22, R29, 0x8, R22 ;  /* 0x000000081d16b825 */ /* 0x001fe200078e0016 */
[----:B------:R-:W-:Y:S02]  /*04f0*/  CS2R R28, SRZ ;  /* 0x00000000001c7805 */ /* 0x000fe4000001ff00 */
[----:B-1----:R-:W-:Y:S01]  /*0500*/  CS2R R26, SRZ ;  /* 0x00000000001a7805 */ /* 0x002fe2000001ff00 */
[----:B-----5:R-:W-:Y:S01]  /*0510*/  @!P1 IMAD.WIDE.U32 R4, R4, 0x8, R16 ;  /* 0x0000000804049825 */ /* 0x020fe200078e0010 */
[----:B------:R-:W-:Y:S02]  /*0520*/  CS2R R16, SRZ ;  /* 0x0000000000107805 */ /* 0x000fe4000001ff00 */
[----:B------:R-:W5:Y:S01]  /*0530*/  @!P3 LDG.E.64 R28, desc[UR4][R22.64] ;  /* 0x00000004161cb981 */ /* 0x000f62000c1e1b00 */
[----:B----4-:R-:W-:-:S03]  /*0540*/  CS2R R12, SRZ ;  /* 0x00000000000c7805 */ /* 0x010fc6000001ff00 */
[----:B------:R-:W4:Y:S04]  /*0550*/  @!P2 LDG.E.64 R26, desc[UR4][R20.64] ;  /* 0x00000004141aa981 */ /* 0x000f28000c1e1b00 */
[----:B------:R0:W4:Y:S01]  /*0560*/  @!P1 LDG.E.64 R16, desc[UR4][R4.64] ;  /* 0x0000000404109981 */ /* 0x000122000c1e1b00 */
[----:B------:R-:W-:-:S05]  /*0570*/  @!P6 IMAD.WIDE.U32 R18, R3, 0x8, R18 ;  /* 0x000000080312e825 */ /* 0x000fca00078e0012 */
[----:B------:R1:W4:Y:S01]  /*0580*/  @!P6 LDG.E.64 R12, desc[UR4][R18.64] ;  /* 0x00000004120ce981 */ /* 0x000322000c1e1b00 */
[----:B0-----:R-:W0:Y:S01]  /*0590*/  @!P0 LDC.64 R4, c[0x0][0x218] ;  /* 0x00008600ff048b82 */ /* 0x001e220000000a00 */
[----:B------:R-:W-:-:S04]  /*05a0*/  IADD3 R3, R25, 0x100, RZ ;  /* 0x0000010019037810 */ /* 0x000fc80007ffe0ff */
[----:B------:R-:W-:Y:S02]  /*05b0*/  ISETP.GE.AND P2, PT, R3, R2, PT ;  /* 0x000000020300720c */ /* 0x000fe40003f46270 */
[----:B------:R-:W-:Y:S02]  /*05c0*/  @!P0 IADD3 R3, R0, R25, RZ ;  /* 0x0000001900038210 */ /* 0x000fe40007ffe0ff */
[----:B-1----:R-:W-:-:S03]  /*05d0*/  IADD3 R19, R25, 0x80, RZ ;  /* 0x0000008019137810 */ /* 0x002fc60007ffe0ff */
[----:B0-----:R-:W-:-:S04]  /*05e0*/  @!P0 IMAD.WIDE.U32 R4, R3, 0x8, R4 ;  /* 0x0000000803048825 */ /* 0x001fc800078e0004 */
[----:B------:R-:W-:-:S05]  /*05f0*/  VIADD R3, R25, 0x280 ;  /* 0x0000028019037836 */ /* 0x000fca0000000000 */
[-C--:B------:R-:W-:Y:S01]  /*0600*/  ISETP.GE.AND P6, PT, R3, R2.reuse, PT ;  /* 0x000000020300720c */ /* 0x080fe20003fc6270 */
[----:B------:R-:W-:Y:S02]  /*0610*/  IMAD.MOV.U32 R3, RZ, RZ, R25 ;  /* 0x000000ffff037224 */ /* 0x000fe400078e0019 */
[----:B------:R-:W-:Y:S01]  /*0620*/  @!P0 IMAD.MOV.U32 R3, RZ, RZ, R19 ;  /* 0x000000ffff038224 */ /* 0x000fe200078e0013 */
[CC--:B------:R-:W-:Y:S01]  /*0630*/  ISETP.GE.AND P4, PT, R25.reuse, R2.reuse, PT ;  /* 0x000000021900720c */ /* 0x0c0fe20003f86270 */
[C---:B------:R-:W-:Y:S02]  /*0640*/  VIADD R24, R25.reuse, 0x180 ;  /* 0x0000018019187836 */ /* 0x040fe40000000000 */
[C---:B------:R-:W-:Y:S02]  /*0650*/  VIADD R23, R25.reuse, 0x200 ;  /* 0x0000020019177836 */ /* 0x040fe40000000000 */
[----:B------:R-:W-:Y:S01]  /*0660*/  VIADD R21, R25, 0x300 ;  /* 0x0000030019157836 */ /* 0x000fe20000000000 */
[-C--:B------:R-:W-:Y:S01]  /*0670*/  ISETP.GE.AND P1, PT, R24, R2.reuse, PT ;  /* 0x000000021800720c */ /* 0x080fe20003f26270 */
[----:B------:R-:W-:Y:S01]  /*0680*/  BSSY B0, `(.L_x_540) ;  /* 0x000004b000007945 */ /* 0x000fe20003800000 */
[----:B------:R-:W-:-:S03]  /*0690*/  ISETP.GE.AND P3, PT, R23, R2, PT ;  /* 0x000000021700720c */ /* 0x000fc60003f66270 */
[----:B------:R-:W-:Y:S01]  /*06a0*/  BSSY B1, `(.L_x_541) ;  /* 0x0000042000017945 */ /* 0x000fe20003800000 */
[----:B------:R-:W-:Y:S01]  /*06b0*/  ISETP.GE.AND P5, PT, R21, R2, PT ;  /* 0x000000021500720c */ /* 0x000fe20003fa6270 */
[----:B---3--:R-:W-:Y:S01]  /*06c0*/  FADD.FTZ R11, -R11, -RZ ;  /* 0x800000ff0b0b7221 */ /* 0x008fe20000010100 */
[----:B------:R-:W-:Y:S01]  /*06d0*/  FADD.FTZ R9, -R9, -RZ ;  /* 0x800000ff09097221 */ /* 0x000fe20000010100 */
[----:B------:R-:W-:-:S04]  /*06e0*/  FSEL R8, R8, RZ, !P4 ;  /* 0x000000ff08087208 */ /* 0x000fc80006000000 */
[----:B------:R-:W-:Y:S02]  /*06f0*/  FSEL R9, R9, RZ, !P4 ;  /* 0x000000ff09097208 */ /* 0x000fe40006000000 */
[----:B------:R-:W-:Y:S02]  /*0700*/  ISETP.GE.AND P4, PT, R19, R2, PT ;  /* 0x000000021300720c */ /* 0x000fe40003f86270 */
[----:B------:R-:W-:Y:S01]  /*0710*/  IADD3 R19, R25, 0x380, RZ ;  /* 0x0000038019137810 */ /* 0x000fe20007ffe0ff */
[----:B------:R0:W-:Y:S01]  /*0720*/  @!P0 STG.E.64 desc[UR4][R4.64], R8 ;  /* 0x0000000804008986 */ /* 0x0001e2000c101b04 */
[----:B--2---:R-:W-:Y:S01]  /*0730*/  FADD.FTZ R15, -R15, -RZ ;  /* 0x800000ff0f0f7221 */ /* 0x004fe20000010100 */
[----:B------:R-:W-:-:S04]  /*0740*/  FSEL R14, R14, RZ, !P2 ;  /* 0x000000ff0e0e7208 */ /* 0x000fc80005000000 */
[----:B------:R-:W-:Y:S02]  /*0750*/  FSEL R15, R15, RZ, !P2 ;  /* 0x000000ff0f0f7208 */ /* 0x000fe40005000000 */
[-C--:B------:R-:W-:Y:S02]  /*0760*/  ISETP.GE.AND P2, PT, R3, R2.reuse, PT ;  /* 0x000000020300720c */ /* 0x080fe40003f46270 */
[----:B------:R-:W-:Y:S01]  /*0770*/  ISETP.GE.AND P0, PT, R19, R2, PT ;  /* 0x000000021300720c */ /* 0x000fe20003f06270 */
[----:B------:R-:W-:Y:S01]  /*0780*/  FADD.FTZ R7, -R7, -RZ ;  /* 0x800000ff07077221 */ /* 0x000fe20000010100 */
[----:B------:R-:W-:Y:S02]  /*0790*/  FSEL R11, R11, RZ, !P4 ;  /* 0x000000ff0b0b7208 */ /* 0x000fe40006000000 */
[----:B------:R-:W-:Y:S01]  /*07a0*/  FSEL R10, R10, RZ, !P4 ;  /* 0x000000ff0a0a7208 */ /* 0x000fe20006000000 */
[----:B-----5:R-:W-:Y:S01]  /*07b0*/  FADD.FTZ R29, -R29, -RZ ;  /* 0x800000ff1d1d7221 */ /* 0x020fe20000010100 */
[----:B----4-:R-:W-:Y:S01]  /*07c0*/  FADD.FTZ R27, -R27, -RZ ;  /* 0x800000ff1b1b7221 */ /* 0x010fe20000010100 */
[----:B------:R-:W-:Y:S01]  /*07d0*/  FADD.FTZ R17, -R17, -RZ ;  /* 0x800000ff11117221 */ /* 0x000fe20000010100 */
[----:B------:R-:W-:Y:S01]  /*07e0*/  FSEL R6, R6, RZ, !P1 ;  /* 0x000000ff06067208 */ /* 0x000fe20004800000 */
[----:B------:R-:W-:Y:S01]  /*07f0*/  FADD.FTZ R13, -R13, -RZ ;  /* 0x800000ff0d0d7221 */ /* 0x000fe20000010100 */
[----:B------:R-:W-:-:S02]  /*0800*/  FSEL R7, R7, RZ, !P1 ;  /* 0x000000ff07077208 */ /* 0x000fc40004800000 */
[----:B------:R-:W-:Y:S02]  /*0810*/  FSEL R28, R28, RZ, !P3 ;  /* 0x000000ff1c1c7208 */ /* 0x000fe40005800000 */
[----:B------:R-:W-:Y:S02]  /*0820*/  FSEL R29, R29, RZ, !P3 ;  /* 0x000000ff1d1d7208 */ /* 0x000fe40005800000 */
[----:B------:R-:W-:Y:S02]  /*0830*/  FSEL R26, R26, RZ, !P6 ;  /* 0x000000ff1a1a7208 */ /* 0x000fe40007000000 */
[----:B------:R-:W-:Y:S02]  /*0840*/  FSEL R27, R27, RZ, !P6 ;  /* 0x000000ff1b1b7208 */ /* 0x000fe40007000000 */
[----:B------:R-:W-:Y:S02]  /*0850*/  FSEL R16, R16, RZ, !P5 ;  /* 0x000000ff10107208 */ /* 0x000fe40006800000 */
[----:B------:R-:W-:-:S02]  /*0860*/  FSEL R17, R17, RZ, !P5 ;  /* 0x000000ff11117208 */ /* 0x000fc40006800000 */
[----:B------:R-:W-:Y:S02]  /*0870*/  FSEL R12, R12, RZ, !P0 ;  /* 0x000000ff0c0c7208 */ /* 0x000fe40004000000 */
[----:B------:R-:W-:Y:S01]  /*0880*/  FSEL R13, R13, RZ, !P0 ;  /* 0x000000ff0d0d7208 */ /* 0x000fe20004000000 */
[----:B0-----:R-:W-:Y:S06]  /*0890*/  @P2 BRA `(.L_x_542) ;  /* 0x0000000000302947 */ /* 0x001fec0003800000 */
[----:B------:R-:W0:Y:S01]  /*08a0*/  LDC.64 R4, c[0x0][0x218] ;  /* 0x00008600ff047b82 */ /* 0x000e220000000a00 */
[----:B------:R-:W-:Y:S02]  /*08b0*/  IMAD.IADD R9, R0, 0x1, R3 ;  /* 0x0000000100097824 */ /* 0x000fe400078e0203 */
[----:B------:R-:W-:-:S05]  /*08c0*/  VIADD R3, R3, 0x80 ;  /* 0x0000008003037836 */ /* 0x000fca0000000000 */
[----:B------:R-:W-:Y:S01]  /*08d0*/  ISETP.GE.AND P0, PT, R3, R2, PT ;  /* 0x000000020300720c */ /* 0x000fe20003f06270 */
[----:B0-----:R-:W-:-:S05]  /*08e0*/  IMAD.WIDE.U32 R4, R9, 0x8, R4 ;  /* 0x0000000809047825 */ /* 0x001fca00078e0004 */
[----:B------:R0:W-:Y:S07]  /*08f0*/  STG.E.64 desc[UR4][R4.64], R10 ;  /* 0x0000000a04007986 */ /* 0x0001ee000c101b04 */
[----:B------:R-:W-:Y:S05]  /*0900*/  @P0 BRA `(.L_x_543) ;  /* 0x0000000000300947 */ /* 0x000fea0003800000 */
[----:B0-----:R-:W0:Y:S01]  /*0910*/  LDC.64 R4, c[0x0][0x218] ;  /* 0x00008600ff047b82 */ /* 0x001e220000000a00 */
[----:B------:R-:W-:Y:S01]  /*0920*/  IADD3 R9, R0, R3, RZ ;  /* 0x0000000300097210 */ /* 0x000fe20007ffe0ff */
[----:B------:R-:W-:-:S04]  /*0930*/  VIADD R3, R3, 0x80 ;  /* 0x0000008003037836 */ /* 0x000fc80000000000 */
[----:B0-----:R-:W-:-:S05]  /*0940*/  IMAD.WIDE.U32 R4, R9, 0x8, R4 ;  /* 0x0000000809047825 */ /* 0x001fca00078e0004 */
[----:B------:R0:W-:Y:S02]  /*0950*/  STG.E.64 desc[UR4][R4.64], R14 ;  /* 0x0000000e04007986 */ /* 0x0001e4000c101b04 */
.L_x_542:
[----:B------:R-:W-:-:S13]  /*0960*/  ISETP.GE.AND P0, PT, R3, R2, PT ;  /* 0x000000020300720c */ /* 0x000fda0003f06270 */
[----:B------:R-:W-:Y:S05]  /*0970*/  @P0 BRA `(.L_x_544) ;  /* 0x0000000000300947 */ /* 0x000fea0003800000 */
[----:B0-----:R-:W0:Y:S01]  /*0980*/  LDC.64 R4, c[0x0][0x218] ;  /* 0x00008600ff047b82 */ /* 0x001e220000000a00 */
[----:B------:R-:W-:Y:S01]  /*0990*/  IADD3 R9, R0, R3, RZ ;  /* 0x0000000300097210 */ /* 0x000fe20007ffe0ff */
[----:B------:R-:W-:-:S04]  /*09a0*/  VIADD R3, R3, 0x80 ;  /* 0x0000008003037836 */ /* 0x000fc80000000000 */
[----:B0-----:R-:W-:-:S05]  /*09b0*/  IMAD.WIDE.U32 R4, R9, 0x8, R4 ;  /* 0x0000000809047825 */ /* 0x001fca00078e0004 */
[----:B------:R1:W-:Y:S02]  /*09c0*/  STG.E.64 desc[UR4][R4.64], R6 ;  /* 0x0000000604007986 */ /* 0x0003e4000c101b04 */
.L_x_543:
[----:B------:R-:W-:-:S13]  /*09d0*/  ISETP.GE.AND P0, PT, R3, R2, PT ;  /* 0x000000020300720c */ /* 0x000fda0003f06270 */
[----:B------:R-:W-:Y:S05]  /*09e0*/  @P0 BRA `(.L_x_545) ;  /* 0x0000000000340947 */ /* 0x000fea0003800000 */
[----:B01----:R-:W0:Y:S01]  /*09f0*/  LDC.64 R4, c[0x0][0x218] ;  /* 0x00008600ff047b82 */ /* 0x003e220000000a00 */
[----:B------:R-:W-:Y:S01]  /*0a00*/  IADD3 R7, R0, R3, RZ ;  /* 0x0000000300077210 */ /* 0x000fe20007ffe0ff */
[----:B------:R-:W-:-:S04]  /*0a10*/  VIADD R3, R3, 0x80 ;  /* 0x0000008003037836 */ /* 0x000fc80000000000 */
[----:B0-----:R-:W-:-:S05]  /*0a20*/  IMAD.WIDE.U32 R4, R7, 0x8, R4 ;  /* 0x0000000807047825 */ /* 0x001fca00078e0004 */
[----:B------:R1:W-:Y:S02]  /*0a30*/  STG.E.64 desc[UR4][R4.64], R28 ;  /* 0x0000001c04007986 */ /* 0x0003e4000c101b04 */
.L_x_544:
[----:B------:R-:W-:-:S13]  /*0a40*/  ISETP.GE.AND P0, PT, R3, R2, PT ;  /* 0x000000020300720c */ /* 0x000fda0003f06270 */
[----:B------:R-:W-:Y:S05]  /*0a50*/  @P0 BREAK B1 ;  /* 0x0000000000010942 */ /* 0x000fea0003800000 */
[----:B------:R-:W-:Y:S05]  /*0a60*/  @P0 BRA `(.L_x_546) ;  /* 0x0000000000300947 */ /* 0x000fea0003800000 */
[----:B01----:R-:W0:Y:S01]  /*0a70*/  LDC.64 R4, c[0x0][0x218] ;  /* 0x00008600ff047b82 */ /* 0x003e220000000a00 */
[----:B------:R-:W-:Y:S01]  /*0a80*/  IADD3 R7, R0, R3, RZ ;  /* 0x0000000300077210 */ /* 0x000fe20007ffe0ff */
[----:B------:R-:W-:-:S04]  /*0a90*/  VIADD R3, R3, 0x80 ;  /* 0x0000008003037836 */ /* 0x000fc80000000000 */
[----:B0-----:R-:W-:-:S05]  /*0aa0*/  IMAD.WIDE.U32 R4, R7, 0x8, R4 ;  /* 0x0000000807047825 */ /* 0x001fca00078e0004 */
[----:B------:R2:W-:Y:S02]  /*0ab0*/  STG.E.64 desc[UR4][R4.64], R26 ;  /* 0x0000001a04007986 */ /* 0x0005e4000c101b04 */
.L_x_545:
[----:B------:R-:W-:Y:S05]  /*0ac0*/  BSYNC B1 ;  /* 0x0000000000017941 */ /* 0x000fea0003800000 */
.L_x_541:
[----:B------:R-:W-:-:S13]  /*0ad0*/  ISETP.GE.AND P0, PT, R3, R2, PT ;  /* 0x000000020300720c */ /* 0x000fda0003f06270 */
[----:B012---:R-:W0:Y:S01]  /*0ae0*/  @!P0 LDC.64 R4, c[0x0][0x218] ;  /* 0x00008600ff048b82 */ /* 0x007e220000000a00 */
[----:B------:R-:W-:Y:S01]  /*0af0*/  @!P0 IADD3 R7, R0, R3, RZ ;  /* 0x0000000300078210 */ /* 0x000fe20007ffe0ff */
[----:B------:R-:W-:-:S04]  /*0b00*/  @!P0 VIADD R3, R3, 0x80 ;  /* 0x0000008003038836 */ /* 0x000fc80000000000 */
[----:B0-----:R-:W-:-:S05]  /*0b10*/  @!P0 IMAD.WIDE.U32 R4, R7, 0x8, R4 ;  /* 0x0000000807048825 */ /* 0x001fca00078e0004 */
[----:B------:R2:W-:Y:S02]  /*0b20*/  @!P0 STG.E.64 desc[UR4][R4.64], R16 ;  /* 0x0000001004008986 */ /* 0x0005e4000c101b04 */
.L_x_546:
[----:B------:R-:W-:Y:S05]  /*0b30*/  BSYNC B0 ;  /* 0x0000000000007941 */ /* 0x000fea0003800000 */
.L_x_540:
[----:B------:R-:W-:Y:S05]  /*0b40*/  WARPSYNC.ALL ;  /* 0x0000000000007948 */ /* 0x000fea0003800000 */
[----:B------:R-:W-:-:S13]  /*0b50*/  ISETP.GE.AND P0, PT, R3, R2, PT ;  /* 0x000000020300720c */ /* 0x000fda0003f06270 */
[----:B------:R-:W-:Y:S05]  /*0b60*/  @P0 EXIT ;  /* 0x000000000000094d */ /* 0x000fea0003800000 */
[----:B012---:R-:W0:Y:S01]  /*0b70*/  LDC.64 R4, c[0x0][0x218] ;  /* 0x00008600ff047b82 */ /* 0x007e220000000a00 */
[----:B------:R-:W-:-:S05]  /*0b80*/  IADD3 R3, R0, R3, RZ ;  /* 0x0000000300037210 */ /* 0x000fca0007ffe0ff */
[----:B0-----:R-:W-:-:S05]  /*0b90*/  IMAD.WIDE.U32 R2, R3, 0x8, R4 ;  /* 0x0000000803027825 */ /* 0x001fca00078e0004 */
[----:B------:R-:W-:Y:S01]  /*0ba0*/  STG.E.64 desc[UR4][R2.64], R12 ;  /* 0x0000000c02007986 */ /* 0x000fe2000c101b04 */
[----:B------:R-:W-:Y:S05]  /*0bb0*/  EXIT ;  /* 0x000000000000794d */ /* 0x000fea0003800000 */
.L_x_547:
        /* <DEDUP_REMOVED lines=12> */
.L_x_2302:


//--------------------- .text._ZN2at6native29vectorized_elementwise_kernelILi4EZZZNS0_16conj_kernel_cudaERNS_18TensorIteratorBaseEENKUlvE0_clEvENKUlvE10_clEvEUlN3c107complexIfEEE_St5arrayIPcLm2EEEEviT0_T1_ --------------------------
	.section	.text._ZN2at6native29vectorized_elementwise_kernelILi4EZZZNS0_16conj_kernel_cudaERNS_18TensorIteratorBaseEENKUlvE0_clEvENKUlvE10_clEvEUlN3c107complexIfEEE_St5arrayIPcLm2EEEEviT0_T1_,"ax",@progbits
	.align	128
        .global         _ZN2at6native29vectorized_elementwise_kernelILi4EZZZNS0_16conj_kernel_cudaERNS_18TensorIteratorBaseEENKUlvE0_clEvENKUlvE10_clEvEUlN3c107complexIfEEE_St5arrayIPcLm2EEEEviT0_T1_
        .type           _ZN2at6native29vectorized_elementwise_kernelILi4EZZZNS0_16conj_kernel_cudaERNS_18TensorIteratorBaseEENKUlvE0_clEvENKUlvE10_clEvEUlN3c107complexIfEEE_St5arrayIPcLm2EEEEviT0_T1_,@function
        .size           _ZN2at6native29vectorized_elementwise_kernelILi4EZZZNS0_16conj_kernel_cudaERNS_18TensorIteratorBaseEENKUlvE0_clEvENKUlvE10_clEvEUlN3c107complexIfEEE_St5arrayIPcLm2EEEEviT0_T1_,(.L_x_2303 - _ZN2at6native29vectorized_elementwise_kernelILi4EZZZNS0_16conj_kernel_cudaERNS_18TensorIteratorBaseEENKUlvE0_clEvENKUlvE10_clEvEUlN3c107complexIfEEE_St5arrayIPcLm2EEEEviT0_T1_)
        .other          _ZN2at6native29vectorized_elementwise_kernelILi4EZZZNS0_16conj_kernel_cudaERNS_18TensorIteratorBaseEENKUlvE0_clEvENKUlvE10_clEvEUlN3c107complexIfEEE_St5arrayIPcLm2EEEEviT0_T1_,@"STO_CUDA_ENTRY STV_DEFAULT"
_ZN2at6native29vectorized_elementwise_kernelILi4EZZZNS0_16conj_kernel_cudaERNS_18TensorIteratorBaseEENKUlvE0_clEvENKUlvE10_clEvEUlN3c107complexIfEEE_St5arrayIPcLm2EEEEviT0_T1_:
.text._ZN2at6native29vectorized_elementwise_kernelILi4EZZZNS0_16conj_kernel_cudaERNS_18TensorIteratorBaseEENKUlvE0_clEvENKUlvE10_clEvEUlN3c107complexIfEEE_St5arrayIPcLm2EEEEviT0_T1_:
        /* <DEDUP_REMOVED lines=32> */
.L_x_548:
        /* <DEDUP_REMOVED lines=118> */
.L_x_551:
[----:B------:R-:W-:-:S13]  /*0960*/  ISETP.GE.AND P0, PT, R3, R2, PT ;  /* 0x000000020300720c */ /* 0x000fda0003f06270 */
[----:B------:R-:W-:Y:S05]  /*0970*/  @P0 BRA `(.L_x_553) ;  /* 0x0000000000300947 */ /* 0x000fea0003800000 */
[----:B0-----:R-:W0:Y:S01]  /*0980*/  LDC.64 R4, c[0x0][0x218] ;  /* 0x00008600ff047b82 */ /* 0x001e220000000a00 */
[----:B------:R-:W-:Y:S01]  /*0990*/  IADD3 R9, R0, R3, RZ ;  /* 0x0000000300097210 */ /* 0x000fe20007ffe0ff */
[----:B------:R-:W-:-:S04]  /*09a0*/  VIADD R3, R3, 0x80 ;  /* 0x0000008003037836 */ /* 0x000fc80000000000 */
[----:B0-----:R-:W-:-:S05]  /*09b0*/  IMAD.WIDE.U32 R4, R9, 0x8, R4 ;  /* 0x0000000809047825 */ /* 0x001fca00078e0004 */
[----:B------:R1:W-:Y:S02]  /*09c0*/  STG.E.64 desc[UR4][R4.64], R6 ;  /* 0x0000000604007986 */ /* 0x0003e4000c101b04 */
.L_x_552:
[----:B------:R-:W-:-:S13]  /*09d0*/  ISETP.GE.AND P0, PT, R3, R2, PT ;  /* 0x000000020300720c */ /* 0x000fda0003f06270 */
[----:B------:R-:W-:Y:S05]  /*09e0*/  @P0 BRA `(.L_x_554) ;  /* 0x0000000000340947 */ /* 0x000fea0003800000 */
[----:B01----:R-:W0:Y:S01]  /*09f0*/  LDC.64 R4, c[0x0][0x218] ;  /* 0x00008600ff047b82 */ /* 0x003e220000000a00 */
[----:B------:R-:W-:Y:S01]  /*0a00*/  IADD3 R7, R0, R3, RZ ;  /* 0x0000000300077210 */ /* 0x000fe20007ffe0ff */
[----:B------:R-:W-:-:S04]  /*0a10*/  VIADD R3, R3, 0x80 ;  /* 0x0000008003037836 */ /* 0x000fc80000000000 */
[----:B0-----:R-:W-:-:S05]  /*0a20*/  IMAD.WIDE.U32 R4, R7, 0x8, R4 ;  /* 0x0000000807047825 */ /* 0x001fca00078e0004 */
[----:B------:R1:W-:Y:S02]  /*0a30*/  STG.E.64 desc[UR4][R4.64], R28 ;  /* 0x0000001c04007986 */ /* 0x0003e4000c101b04 */
.L_x_553:
        /* <DEDUP_REMOVED lines=8> */
.L_x_554:
[----:B------:R-:W-:Y:S05]  /*0ac0*/  BSYNC B1 ;  /* 0x0000000000017941 */ /* 0x000fea0003800000 */
.L_x_550:
[----:B------:R-:W-:-:S13]  /*0ad0*/  ISETP.GE.AND P0, PT, R3, R2, PT ;  /* 0x000000020300720c */ /* 0x000fda0003f06270 */
[----:B012---:R-:W0:Y:S01]  /*0ae0*/  @!P0 LDC.64 R4, c[0x0][0x218] ;  /* 0x00008600ff048b82 */ /* 0x007e220000000a00 */
[----:B------:R-:W-:Y:S01]  /*0af0*/  @!P0 IADD3 R7, R0, R3, RZ ;  /* 0x0000000300078210 */ /* 0x000fe20007ffe0ff */
[----:B------:R-:W-:-:S04]  /*0b00*/  @!P0 VIADD R3, R3, 0x80 ;  /* 0x0000008003038836 */ /* 0x000fc80000000000 */
[----:B0-----:R-:W-:-:S05]  /*0b10*/  @!P0 IMAD.WIDE.U32 R4, R7, 0x8, R4 ;  /* 0x0000000807048825 */ /* 0x001fca00078e0004 */
[----:B------:R2:W-:Y:S02]  /*0b20*/  @!P0 STG.E.64 desc[UR4][R4.64], R16 ;  /* 0x0000001004008986 */ /* 0x0005e4000c101b04 */
.L_x_555:
[----:B------:R-:W-:Y:S05]  /*0b30*/  BSYNC B0 ;  /* 0x0000000000007941 */ /* 0x000fea0003800000 */
.L_x_549:
        /* <DEDUP_REMOVED lines=8> */
.L_x_556:
        /* <DEDUP_REMOVED lines=12> */
.L_x_2303:


//--------------------- .text._ZN2at6native29vectorized_elementwise_kernelILi8EZZZNS0_16conj_kernel_cudaERNS_18TensorIteratorBaseEENKUlvE0_clEvENKUlvE10_clEvEUlN3c107complexIfEEE_St5arrayIPcLm2EEEEviT0_T1_ --------------------------
	.section	.text._ZN2at6native29vectorized_elementwise_kernelILi8EZZZNS0_16conj_kernel_cudaERNS_18TensorIteratorBaseEENKUlvE0_clEvENKUlvE10_clEvEUlN3c107complexIfEEE_St5arrayIPcLm2EEEEviT0_T1_,"ax",@progbits
	.align	128
        .global         _ZN2at6native29vectorized_elementwise_kernelILi8EZZZNS0_16conj_kernel_cudaERNS_18TensorIteratorBaseEENKUlvE0_clEvENKUlvE10_clEvEUlN3c107complexIfEEE_St5arrayIPcLm2EEEEviT0_T1_
        .type           _ZN2at6native29vectorized_elementwise_kernelILi8EZZZNS0_16conj_kernel_cudaERNS_18TensorIteratorBaseEENKUlvE0_clEvENKUlvE10_clEvEUlN3c107complexIfEEE_St5arrayIPcLm2EEEEviT0_T1_,@function
        .size           _ZN2at6native29vectorized_elementwise_kernelILi8EZZZNS0_16conj_kernel_cudaERNS_18TensorIteratorBaseEENKUlvE0_clEvENKUlvE10_clEvEUlN3c107complexIfEEE_St5arrayIPcLm2EEEEviT0_T1_,(.L_x_2304 - _ZN2at6native29vectorized_elementwise_kernelILi8EZZZNS0_16conj_kernel_cudaERNS_18TensorIteratorBaseEENKUlvE0_clEvENKUlvE10_clEvEUlN3c107complexIfEEE_St5arrayIPcLm2EEEEviT0_T1_)
        .other          _ZN2at6native29vectorized_elementwise_kernelILi8EZZZNS0_16conj_kernel_cudaERNS_18TensorIteratorBaseEENKUlvE0_clEvENKUlvE10_clEvEUlN3c107complexIfEEE_St5arrayIPcLm2EEEEviT0_T1_,@"STO_CUDA_ENTRY STV_DEFAULT"
_ZN2at6native29vectorized_elementwise_kernelILi8EZZZNS0_16conj_kernel_cudaERNS_18TensorIteratorBaseEENKUlvE0_clEvENKUlvE10_clEvEUlN3c107complexIfEEE_St5arrayIPcLm2EEEEviT0_T1_:
.text._ZN2at6native29vectorized_elementwise_kernelILi8EZZZNS0_16conj_kernel_cudaERNS_18TensorIteratorBaseEENKUlvE0_clEvENKUlvE10_clEvEUlN3c107complexIfEEE_St5arrayIPcLm2EEEEviT0_T1_:
        /* <DEDUP_REMOVED lines=32> */
.L_x_557:
        /* <DEDUP_REMOVED lines=118> */
.L_x_560:
[----:B------:R-:W-:-:S13]  /*0960*/  ISETP.GE.AND P0, PT, R3, R2, PT ;  /* 0x000000020300720c */ /* 0x000fda0003f06270 */
[----:B------:R-:W-:Y:S05]  /*0970*/  @P0 BRA `(.L_x_562) ;  /* 0x0000000000300947 */ /* 0x000fea0003800000 */
[----:B0-----:R-:W0:Y:S01]  /*0980*/  LDC.64 R4, c[0x0][0x218] ;  /* 0x00008600ff047b82 */ /* 0x001e220000000a00 */
[----:B------:R-:W-:Y:S01]  /*0990*/  IADD3 R9, R0, R3, RZ ;  /* 0x0000000300097210 */ /* 0x000fe20007ffe0ff */
[----:B------:R-:W-:-:S04]  /*09a0*/  VIADD R3, R3, 0x80 ;  /* 0x0000008003037836 */ /* 0x000fc80000000000 */
[----:B0-----:R-:W-:-:S05]  /*09b0*/  IMAD.WIDE.U32 R4, R9, 0x8, R4 ;  /* 0x0000000809047825 */ /* 0x001fca00078e0004 */
[----:B------:R1:W-:Y:S02]  /*09c0*/  STG.E.64 desc[UR4][R4.64], R6 ;  /* 0x0000000604007986 */ /* 0x0003e4000c101b04 */
.L_x_561:
[----:B------:R-:W-:-:S13]  /*09d0*/  ISETP.GE.AND P0, PT, R3, R2, PT ;  /* 0x000000020300720c */ /* 0x000fda0003f06270 */
[----:B------:R-:W-:Y:S05]  /*09e0*/  @P0 BRA `(.L_x_563) ;  /* 0x0000000000340947 */ /* 0x000fea0003800000 */
[----:B01----:R-:W0:Y:S01]  /*09f0*/  LDC.64 R4, c[0x0][0x218] ;  /* 0x00008600ff047b82 */ /* 0x003e220000000a00 */
[----:B------:R-:W-:Y:S01]  /*0a00*/  IADD3 R7, R0, R3, RZ ;  /* 0x0000000300077210 */ /* 0x000fe20007ffe0ff */
[----:B------:R-:W-:-:S04]  /*0a10*/  VIADD R3, R3, 0x80 ;  /* 0x0000008003037836 */ /* 0x000fc80000000000 */
[----:B0-----:R-:W-:-:S05]  /*0a20*/  IMAD.WIDE.U32 R4, R7, 0x8, R4 ;  /* 0x0000000807047825 */ /* 0x001fca00078e0004 */
[----:B------:R1:W-:Y:S02]  /*0a30*/  STG.E.64 desc[UR4][R4.64], R28 ;  /* 0x0000001c04007986 */ /* 0x0003e4000c101b04 */
.L_x_562:
        /* <DEDUP_REMOVED lines=8> */
.L_x_563:
[----:B------:R-:W-:Y:S05]  /*0ac0*/  BSYNC B1 ;  /* 0x0000000000017941 */ /* 0x000fea0003800000 */
.L_x_559:
[----:B------:R-:W-:-:S13]  /*0ad0*/  ISETP.GE.AND P0, PT, R3, R2, PT ;  /* 0x000000020300720c */ /* 0x000fda0003f06270 */
[----:B012---:R-:W0:Y:S01]  /*0ae0*/  @!P0 LDC.64 R4, c[0x0][0x218] ;  /* 0x00008600ff048b82 */ /* 0x007e220000000a00 */
[----:B------:R-:W-:Y:S01]  /*0af0*/  @!P0 IADD3 R7, R0, R3, RZ ;  /* 0x0000000300078210 */ /* 0x000fe20007ffe0ff */
[----:B------:R-:W-:-:S04]  /*0b00*/  @!P0 VIADD R3, R3, 0x80 ;  /* 0x0000008003038836 */ /* 0x000fc80000000000 */
[----:B0-----:R-:W-:-:S05]  /*0b10*/  @!P0 IMAD.WIDE.U32 R4, R7, 0x8, R4 ;  /* 0x0000000807048825 */ /* 0x001fca00078e0004 */
[----:B------:R2:W-:Y:S02]  /*0b20*/  @!P0 STG.E.64 desc[UR4][R4.64], R16 ;  /* 0x0000001004008986 */ /* 0x0005e4000c101b04 */
.L_x_564:
[----:B------:R-:W-:Y:S05]  /*0b30*/  BSYNC B0 ;  /* 0x0000000000007941 */ /* 0x000fea0003800000 */
.L_x_558:
        /* <DEDUP_REMOVED lines=8> */
.L_x_565:
        /* <DEDUP_REMOVED lines=12> */
.L_x_2304:


//--------------------- .text._ZN2at6native18elementwise_kernelILi128ELi4EZNS0_15gpu_kernel_implIZZZNS0_16conj_kernel_cudaERNS_18TensorIteratorBaseEENKUlvE0_clEvENKUlvE9_clEvEUlN3c107complexIdEEE_EEvS4_RKT_EUliE_EEviT1_ --------------------------
	.section	.text._ZN2at6native18elementwise_kernelILi128ELi4EZNS0_15gpu_kernel_implIZZZNS0_16conj_kernel_cudaERNS_18TensorIteratorBaseEENKUlvE0_clEvENKUlvE9_clEvEUlN3c107complexIdEEE_EEvS4_RKT_EUliE_EEviT1_,"ax",@progbits
	.align	128
        .global         _ZN2at6native18elementwise_kernelILi128ELi4EZNS0_15gpu_kernel_implIZZZNS0_16conj_kernel_cudaERNS_18TensorIteratorBaseEENKUlvE0_clEvENKUlvE9_clEvEUlN3c107complexIdEEE_EEvS4_RKT_EUliE_EEviT1_
        .type           _ZN2at6native18elementwise_kernelILi128ELi4EZNS0_15gpu_kernel_implIZZZNS0_16conj_kernel_cudaERNS_18TensorIteratorBaseEENKUlvE0_clEvENKUlvE9_clEvEUlN3c107complexIdEEE_EEvS4_RKT_EUliE_EEviT1_,@function
        .size           _ZN2at6native18elementwise_kernelILi128ELi4EZNS0_15gpu_kernel_implIZZZNS0_16conj_kernel_cudaERNS_18TensorIteratorBaseEENKUlvE0_clEvENKUlvE9_clEvEUlN3c107complexIdEEE_EEvS4_RKT_EUliE_EEviT1_,(.L_x_2305 - _ZN2at6native18elementwise_kernelILi128ELi4EZNS0_15gpu_kernel_implIZZZNS0_16conj_kernel_cudaERNS_18TensorIteratorBaseEENKUlvE0_clEvENKUlvE9_clEvEUlN3c107complexIdEEE_EEvS4_RKT_EUliE_EEviT1_)
        .other          _ZN2at6native18elementwise_kernelILi128ELi4EZNS0_15gpu_kernel_implIZZZNS0_16conj_kernel_cudaERNS_18TensorIteratorBaseEENKUlvE0_clEvENKUlvE9_clEvEUlN3c107complexIdEEE_EEvS4_RKT_EUliE_EEviT1_,@"STO_CUDA_ENTRY STV_DEFAULT"
_ZN2at6native18elementwise_kernelILi128ELi4EZNS0_15gpu_kernel_implIZZZNS0_16conj_kernel_cudaERNS_18TensorIteratorBaseEENKUlvE0_clEvENKUlvE9_clEvEUlN3c107complexIdEEE_EEvS4_RKT_EUliE_EEviT1_:
.text._ZN2at6native18elementwise_kernelILi128ELi4EZNS0_15gpu_kernel_implIZZZNS0_16conj_kernel_cudaERNS_18TensorIteratorBaseEENKUlvE0_clEvENKUlvE9_clEvEUlN3c107complexIdEEE_EEvS4_RKT_EUliE_EEviT1_:
        /* <DEDUP_REMOVED lines=313> */
.L_x_568:
[----:B------:R-:W0:Y:S01]  /*1390*/  LDC.U8 R5, c[0x0][0x422] ;  /* 0x00010880ff057b82 */ /* 0x000e220000000000 */
[----:B------:R-:W-:Y:S01]  /*13a0*/  ULDC.64 UR4, c[0x0][0x410] ;  /* 0x0001040000047ab9 */ /* 0x000fe20000000a00 */
[----:B------:R-:W-:Y:S01]  /*13b0*/  ULDC.64 UR6, c[0x0][0x418] ;  /* 0x0001060000067ab9 */ /* 0x000fe20000000a00 */
[----:B------:R-:W-:Y:S02]  /*13c0*/  IADD3 R16, P1, R16, UR4, RZ ;  /* 0x0000000410107c10 */ /* 0x000fe4000ff3e0ff */
        /* <DEDUP_REMOVED lines=15> */
[----:B------:R-:W-:Y:S01]  /*14c0*/  CS2R R6, SRZ ;  /* 0x0000000000067805 */ /* 0x000fe2000001ff00 */
[----:B--2---:R0:W1:Y:S01]  /*14d0*/  I2F.F64.S16 R4, R2 ;  /* 0x0000000200047312 */ /* 0x0040620000101c00 */
[----:B------:R-:W-:Y:S05]  /*14e0*/  BRA `(.L_x_574) ;  /* 0x0000000c00d87947 */ /* 0x000fea0003800000 */
.L_x_572:
[----:B------:R-:W2:Y:S01]  /*14f0*/  LDG.E.U8 R2, desc[UR36][R2.64] ;  /* 0x0000002402027981 */ /* 0x000ea2000c1e1100 */
[----:B------:R-:W-:Y:S01]  /*1500*/  CS2R R6, SRZ ;  /* 0x0000000000067805 */ /* 0x000fe2000001ff00 */
[----:B--2---:R0:W1:Y:S01]  /*1510*/  I2F.F64.U16 R4, R2 ;  /* 0x0000000200047312 */ /* 0x0040620000101800 */
[----:B------:R-:W-:Y:S05]  /*1520*/  BRA `(.L_x_574) ;  /* 0x0000000c00c87947 */ /* 0x000fea0003800000 */
.L_x_571:
[----:B------:R-:W-:-:S13]  /*1530*/  ISETP.NE.AND P0, PT, R4, 0x2, PT ;  /* 0x000000020400780c */ /* 0x000fda0003f05270 */
[----:B------:R-:W-:Y:S05]  /*1540*/  @!P0 BRA `(.L_x_575) ;  /* 0x0000000000308947 */ /* 0x000fea0003800000 */
[----:B------:R-:W-:-:S13]  /*1550*/  ISETP.NE.AND P0, PT, R4, 0x3, PT ;  /* 0x000000030400780c */ /* 0x000fda0003f05270 */
[----:B------:R-:W-:Y:S05]  /*1560*/  @!P0 BRA `(.L_x_576) ;  /* 0x0000000000188947 */ /* 0x000fea0003800000 */
[----:B------:R-:W-:-:S13]  /*1570*/  ISETP.NE.AND P0, PT, R4, 0x4, PT ;  /* 0x000000040400780c */ /* 0x000fda0003f05270 */
[----:B------:R-:W-:Y:S05]  /*1580*/  @P0 BRA `(.L_x_573) ;  /* 0x0000000c00480947 */ /* 0x000fea0003800000 */
[----:B------:R-:W2:Y:S01]  /*1590*/  LDG.E.64 R4, desc[UR36][R2.64] ;  /* 0x0000002402047981 */ /* 0x000ea2000c1e1b00 */
[----:B------:R-:W-:Y:S01]  /*15a0*/  CS2R R6, SRZ ;  /* 0x0000000000067805 */ /* 0x000fe2000001ff00 */
[----:B--2---:R-:W0:Y:S01]  /*15b0*/  I2F.F64.S64 R4, R4 ;  /* 0x0000000400047312 */ /* 0x004e220000301c00 */
[----:B------:R-:W-:Y:S05]  /*15c0*/  BRA `(.L_x_574) ;  /* 0x0000000c00a07947 */ /* 0x000fea0003800000 */
.L_x_576:
[----:B------:R-:W2:Y:S01]  /*15d0*/  LDG.E R2, desc[UR36][R2.64] ;  /* 0x0000002402027981 */ /* 0x000ea2000c1e1900 */
[----:B------:R-:W-:Y:S01]  /*15e0*/  CS2R R6, SRZ ;  /* 0x0000000000067805 */ /* 0x000fe2000001ff00 */
[----:B--2---:R0:W1:Y:S01]  /*15f0*/  I2F.F64 R4, R2 ;  /* 0x0000000200047312 */ /* 0x0040620000201c00 */
[----:B------:R-:W-:Y:S05]  /*1600*/  BRA `(.L_x_574) ;  /* 0x0000000c00907947 */ /* 0x000fea0003800000 */
.L_x_575:
[----:B------:R-:W2:Y:S01]  /*1610*/  LDG.E.U16 R2, desc[UR36][R2.64] ;  /* 0x0000002402027981 */ /* 0x000ea2000c1e1500 */
[----:B------:R-:W-:Y:S01]  /*1620*/  CS2R R6, SRZ ;  /* 0x0000000000067805 */ /* 0x000fe2000001ff00 */
[----:B--2---:R0:W1:Y:S01]  /*1630*/  I2F.F64.S16 R4, R2 ;  /* 0x0000000200047312 */ /* 0x0040620000101c00 */
[----:B------:R-:W-:Y:S05]  /*1640*/  BRA `(.L_x_574) ;  /* 0x0000000c00807947 */ /* 0x000fea0003800000 */
.L_x_570:
[----:B------:R-:W-:-:S13]  /*1650*/  ISETP.GT.AND P0, PT, R4, 0x6, PT ;  /* 0x000000060400780c */ /* 0x000fda0003f04270 */
[----:B------:R-:W-:Y:S05]  /*1660*/  @P0 BRA `(.L_x_577) ;  /* 0x00000000003c0947 */ /* 0x000fea0003800000 */
[----:B------:R-:W-:-:S13]  /*1670*/  ISETP.NE.AND P0, PT, R4, 0x5, PT ;  /* 0x000000050400780c */ /* 0x000fda0003f05270 */
[----:B------:R-:W-:Y:S05]  /*1680*/  @!P0 BRA `(.L_x_578) ;  /* 0x00000000001c8947 */ /* 0x000fea0003800000 */
[----:B------:R-:W-:-:S13]  /*1690*/  ISETP.NE.AND P0, PT, R4, 0x6, PT ;  /* 0x000000060400780c */ /* 0x000fda0003f05270 */
[----:B------:R-:W-:Y:S05]  /*16a0*/  @P0 BRA `(.L_x_573) ;  /* 0x0000000c00000947 */ /* 0x000fea0003800000 */
[----:B------:R-:W2:Y:S01]  /*16b0*/  LDG.E R4, desc[UR36][R2.64] ;  /* 0x0000002402047981 */ /* 0x000ea2000c1e1900 */
[----:B------:R-:W-:Y:S01]  /*16c0*/  CS2R R6, SRZ ;  /* 0x0000000000067805 */ /* 0x000fe2000001ff00 */
[----:B--2---:R-:W-:-:S06]  /*16d0*/  FMUL.FTZ R4, R4, 1 ;  /* 0x3f80000004047820 */ /* 0x004fcc0000410000 */
[----:B------:R-:W0:Y:S01]  /*16e0*/  F2F.F64.F32 R4, R4 ;  /* 0x0000000400047310 */ /* 0x000e220000201800 */
[----:B------:R-:W-:Y:S05]  /*16f0*/  BRA `(.L_x_574) ;  /* 0x0000000c00547947 */ /* 0x000fea0003800000 */
.L_x_578:
[----:B------:R-:W2:Y:S01]  /*1700*/  LDG.E.U16 R0, desc[UR36][R2.64] ;  /* 0x0000002402007981 */ /* 0x000ea2000c1e1500 */
[----:B------:R-:W-:Y:S01]  /*1710*/  CS2R R6, SRZ ;  /* 0x0000000000067805 */ /* 0x000fe2000001ff00 */
[----:B--2---:R-:W-:-:S05]  /*1720*/  HADD2.F32 R0, -RZ, R0.H0_H0 ;  /* 0x20000000ff007230 */ /* 0x004fca0000004100 */
[----:B------:R-:W-:-:S04]  /*1730*/  FMUL.FTZ R0, R0, 1 ;  /* 0x3f80000000007820 */ /* 0x000fc80000410000 */
[----:B------:R0:W1:Y:S01]  /*1740*/  F2F.F64.F32 R4, R0 ;  /* 0x0000000000047310 */ /* 0x0000620000201800 */
[----:B------:R-:W-:Y:S05]  /*1750*/  BRA `(.L_x_574) ;  /* 0x0000000c003c7947 */ /* 0x000fea0003800000 */
.L_x_577:
[----:B------:R-:W-:-:S13]  /*1760*/  ISETP.NE.AND P0, PT, R4, 0x7, PT ;  /* 0x000000070400780c */ /* 0x000fda0003f05270 */
[----:B------:R-:W-:Y:S05]  /*1770*/  @!P0 BRA `(.L_x_579) ;  /* 0x0000000000488947 */ /* 0x000fea0003800000 */
[----:B------:R-:W-:-:S13]  /*1780*/  ISETP.NE.AND P0, PT, R4, 0x8, PT ;  /* 0x000000080400780c */ /* 0x000fda0003f05270 */
[----:B------:R-:W-:Y:S05]  /*1790*/  @!P0 BRA `(.L_x_580) ;  /* 0x0000000000208947 */ /* 0x000fea0003800000 */
[----:B------:R-:W-:-:S13]  /*17a0*/  ISETP.NE.AND P0, PT, R4, 0x9, PT ;  /* 0x000000090400780c */ /* 0x000fda0003f05270 */
[----:B------:R-:W-:Y:S05]  /*17b0*/  @P0 BRA `(.L_x_573) ;  /* 0x0000000800bc0947 */ /* 0x000fea0003800000 */
[----:B------:R-:W2:Y:S02]  /*17c0*/  LDG.E.64 R2, desc[UR36][R2.64] ;  /* 0x0000002402027981 */ /* 0x000ea4000c1e1b00 */
[----:B--2---:R-:W-:Y:S01]  /*17d0*/  FMUL.FTZ R6, R3, 1 ;  /* 0x3f80000003067820 */ /* 0x004fe20000410000 */
[----:B------:R-:W-:-:S05]  /*17e0*/  FMUL.FTZ R4, R2, 1 ;  /* 0x3f80000002047820 */ /* 0x000fca0000410000 */
[----:B------:R-:W0:Y:S08]  /*17f0*/  F2F.F64.F32 R6, R6 ;  /* 0x0000000600067310 */ /* 0x000e300000201800 */
[----:B------:R-:W1:Y:S01]  /*1800*/  F2F.F64.F32 R4, R4 ;  /* 0x0000000400047310 */ /* 0x000e620000201800 */
[----:B------:R-:W-:Y:S05]  /*1810*/  BRA `(.L_x_574) ;  /* 0x0000000c000c7947 */ /* 0x000fea0003800000 */
.L_x_580:
[----:B------:R-:W2:Y:S02]  /*1820*/  LDG.E R0, desc[UR36][R2.64] ;  /* 0x0000002402007981 */ /* 0x000ea4000c1e1900 */
[--C-:B--2---:R-:W-:Y:S02]  /*1830*/  HADD2.F32 R4, -RZ, R0.reuse.H1_H1 ;  /* 0x30000000ff047230 */ /* 0x104fe40000004100 */
[----:B------:R-:W-:-:S03]  /*1840*/  HADD2.F32 R0, -RZ, R0.H0_H0 ;  /* 0x20000000ff007230 */ /* 0x000fc60000004100 */
[----:B------:R-:W-:Y:S02]  /*1850*/  FMUL.FTZ R6, R4, 1 ;  /* 0x3f80000004067820 */ /* 0x000fe40000410000 */
[----:B------:R-:W-:-:S04]  /*1860*/  FMUL.FTZ R0, R0, 1 ;  /* 0x3f80000000007820 */ /* 0x000fc80000410000 */
[----:B------:R-:W0:Y:S08]  /*1870*/  F2F.F64.F32 R6, R6 ;  /* 0x0000000600067310 */ /* 0x000e300000201800 */
[----:B------:R1:W2:Y:S01]  /*1880*/  F2F.F64.F32 R4, R0 ;  /* 0x0000000000047310 */ /* 0x0002a20000201800 */
[----:B------:R-:W-:Y:S05]  /*1890*/  BRA `(.L_x_574) ;  /* 0x0000000800ec7947 */ /* 0x000fea0003800000 */
.L_x_579:
[----:B------:R0:W5:Y:S01]  /*18a0*/  LDG.E.64 R4, desc[UR36][R2.64] ;  /* 0x0000002402047981 */ /* 0x000162000c1e1b00 */
[----:B------:R-:W-:Y:S01]  /*18b0*/  CS2R R6, SRZ ;  /* 0x0000000000067805 */ /* 0x000fe2000001ff00 */
[----:B------:R-:W-:Y:S06]  /*18c0*/  BRA `(.L_x_574) ;  /* 0x0000000800e07947 */ /* 0x000fec0003800000 */
.L_x_569:
        /* <DEDUP_REMOVED lines=9> */
[----:B------:R-:W-:Y:S01]  /*1960*/  CS2R R6, SRZ ;  /* 0x0000000000067805 */ /* 0x000fe2000001ff00 */
[----:B------:R-:W-:Y:S01]  /*1970*/  IMAD.MOV.U32 R4, RZ, RZ, RZ ;  /* 0x000000ffff047224 */ /* 0x000fe200078e00ff */
[----:B--2---:R-:W-:-:S04]  /*1980*/  ISETP.NE.AND P0, PT, R2, RZ, PT ;  /* 0x000000ff0200720c */ /* 0x004fc80003f05270 */
[----:B------:R-:W-:Y:S01]  /*1990*/  FSEL R5, RZ, 1.875, !P0 ;  /* 0x3ff00000ff057808 */ /* 0x000fe20004000000 */
[----:B------:R-:W-:Y:S08]  /*19a0*/  BRA `(.L_x_574) ;  /* 0x0000000800a87947 */ /* 0x000ff00003800000 */
.L_x_583:
[----:B------:R0:W5:Y:S01]  /*19b0*/  LDG.E.128 R4, desc[UR36][R2.64] ;  /* 0x0000002402047981 */ /* 0x000162000c1e1d00 */
[----:B------:R-:W-:Y:S05]  /*19c0*/  BRA `(.L_x_574) ;  /* 0x0000000800a07947 */ /* 0x000fea0003800000 */
.L_x_582:
        /* <DEDUP_REMOVED lines=11> */
[C---:B------:R-:W-:Y:S02]  /*1a80*/  VIADD R6, R4.reuse, 0x1000000 ;  /* 0x0100000004067836 */ /* 0x040fe40000000000 */
[----:B------:R-:W-:-:S03]  /*1a90*/  VIADD R2, R4, 0xffffffff ;  /* 0xffffffff04027836 */ /* 0x000fc60000000000 */
[----:B------:R-:W-:Y:S02]  /*1aa0*/  SHF.R.S32.HI R6, RZ, 0x8, R6 ;  /* 0x00000008ff067819 */ /* 0x000fe40000011406 */
[----:B------:R-:W-:Y:S02]  /*1ab0*/  SHF.R.S32.HI R2, RZ, 0x1f, R2 ;  /* 0x0000001fff027819 */ /* 0x000fe40000011402 */
[----:B0-----:R-:W-:-:S04]  /*1ac0*/  IADD3 R5, -R5, 0x1f, RZ ;  /* 0x0000001f05057810 */ /* 0x001fc80007ffe1ff */
[C---:B------:R-:W-:Y:S01]  /*1ad0*/  ISETP.GT.U32.AND P0, PT, R5.reuse, 0x4, PT ;  /* 0x000000040500780c */ /* 0x040fe20003f04070 */
[----:B------:R-:W-:-:S05]  /*1ae0*/  VIADD R5, R5, 0xfffffffc ;  /* 0xfffffffc05057836 */ /* 0x000fca0000000000 */
[----:B------:R-:W-:-:S05]  /*1af0*/  SEL R5, R5, RZ, P0 ;  /* 0x000000ff05057207 */ /* 0x000fca0000000000 */
[----:B------:R-:W-:Y:S01]  /*1b00*/  IMAD R8, R5, R8, 0x3c000000 ;  /* 0x3c00000005087424 */ /* 0x000fe200078e0208 */
[----:B------:R-:W-:-:S04]  /*1b10*/  SHF.L.U32 R5, R4, R5, RZ ;  /* 0x0000000504057219 */ /* 0x000fc800000006ff */
[----:B------:R-:W-:-:S04]  /*1b20*/  LEA.HI R5, R5, R8, RZ, 0x1c ;  /* 0x0000000805057211 */ /* 0x000fc800078fe0ff */
[----:B------:R-:W-:Y:S02]  /*1b30*/  LOP3.LUT R5, R5, 0x7f800000, R6, 0xf8, !PT ;  /* 0x7f80000005057812 */ /* 0x000fe400078ef806 */
[----:B------:R-:W-:Y:S02]  /*1b40*/  CS2R R6, SRZ ;  /* 0x0000000000067805 */ /* 0x000fe4000001ff00 */
[----:B------:R-:W-:-:S04]  /*1b50*/  LOP3.LUT R5, R5, R2, RZ, 0x30, !PT ;  /* 0x0000000205057212 */ /* 0x000fc800078e30ff */
[----:B------:R-:W-:-:S05]  /*1b60*/  LOP3.LUT R5, R5, 0x80000000, R0, 0xf8, !PT ;  /* 0x8000000005057812 */ /* 0x000fca00078ef800 */
[----:B------:R-:W-:-:S06]  /*1b70*/  FMUL.FTZ R5, R5, 1 ;  /* 0x3f80000005057820 */ /* 0x000fcc0000410000 */
[----:B------:R-:W0:Y:S01]  /*1b80*/  F2F.F64.F32 R4, R5 ;  /* 0x0000000500047310 */ /* 0x000e220000201800 */
[----:B------:R-:W-:Y:S05]  /*1b90*/  BRA `(.L_x_574) ;  /* 0x00000008002c7947 */ /* 0x000fea0003800000 */
.L_x_585:
[----:B------:R-:W2:Y:S01]  /*1ba0*/  LDG.E.U8 R2, desc[UR36][R2.64] ;  /* 0x0000002402027981 */ /* 0x000ea2000c1e1100 */
[----:B------:R-:W-:Y:S01]  /*1bb0*/  CS2R R6, SRZ ;  /* 0x0000000000067805 */ /* 0x000fe2000001ff00 */
        /* <DEDUP_REMOVED lines=10> */
[----:B------:R-:W-:-:S05]  /*1c60*/  LOP3.LUT R4, R4, 0x80000000, R5, 0xf8, !PT ;  /* 0x8000000004047812 */ /* 0x000fca00078ef805 */
[----:B------:R-:W-:-:S06]  /*1c70*/  FMUL.FTZ R4, R4, 1 ;  /* 0x3f80000004047820 */ /* 0x000fcc0000410000 */
[----:B------:R-:W0:Y:S01]  /*1c80*/  F2F.F64.F32 R4, R4 ;  /* 0x0000000400047310 */ /* 0x000e220000201800 */
[----:B------:R-:W-:Y:S05]  /*1c90*/  BRA `(.L_x_574) ;  /* 0x0000000400ec7947 */ /* 0x000fea0003800000 */
.L_x_584:
[----:B------:R-:W2:Y:S01]  /*1ca0*/  LDG.E.U16 R0, desc[UR36][R2.64] ;  /* 0x0000002402007981 */ /* 0x000ea2000c1e1500 */
[----:B------:R-:W-:Y:S01]  /*1cb0*/  CS2R R6, SRZ ;  /* 0x0000000000067805 */ /* 0x000fe2000001ff00 */
[----:B--2---:R-:W-:-:S04]  /*1cc0*/  IMAD.U32 R0, R0, 0x10000, RZ ;  /* 0x0001000000007824 */ /* 0x004fc800078e00ff */
[----:B------:R-:W-:-:S04]  /*1cd0*/  FMUL.FTZ R0, R0, 1 ;  /* 0x3f80000000007820 */ /* 0x000fc80000410000 */
[----:B------:R0:W1:Y:S01]  /*1ce0*/  F2F.F64.F32 R4, R0 ;  /* 0x0000000000047310 */ /* 0x0000620000201800 */
[----:B------:R-:W-:Y:S05]  /*1cf0*/  BRA `(.L_x_574) ;  /* 0x0000000400d47947 */ /* 0x000fea0003800000 */
.L_x_581:
        /* <DEDUP_REMOVED lines=9> */
[----:B------:R-:W-:Y:S01]  /*1d90*/  CS2R R6, SRZ ;  /* 0x0000000000067805 */ /* 0x000fe2000001ff00 */
[----:B--2---:R0:W1:Y:S01]  /*1da0*/  I2F.F64.U16 R4, R2 ;  /* 0x0000000200047312 */ /* 0x0040620000101800 */
[----:B------:R-:W-:Y:S05]  /*1db0*/  BRA `(.L_x_574) ;  /* 0x0000000400a47947 */ /* 0x000fea0003800000 */
.L_x_588:
[----:B------:R-:W2:Y:S01]  /*1dc0*/  LDG.E.U8 R2, desc[UR36][R2.64] ;  /* 0x0000002402027981 */ /* 0x000ea2000c1e1100 */
[----:B------:R-:W-:Y:S01]  /*1dd0*/  BSSY B0, `(.L_x_589) ;  /* 0x0000018000007945 */ /* 0x000fe20003800000 */
[----:B------:R-:W-:Y:S01]  /*1de0*/  IMAD.MOV.U32 R0, RZ, RZ, RZ ;  /* 0x000000ffff007224 */ /* 0x000fe200078e00ff */
        /* <DEDUP_REMOVED lines=18> */
.L_x_592:
[----:B------:R-:W-:Y:S05]  /*1f10*/  BSYNC B1 ;  /* 0x0000000000017941 */ /* 0x000fea0003800000 */
.L_x_591:
[----:B------:R-:W-:Y:S01]  /*1f20*/  LEA R3, R0, 0x3b800000, 0x17 ;  /* 0x3b80000000037811 */ /* 0x000fe200078eb8ff */
[----:B------:R-:W-:-:S05]  /*1f30*/  IMAD.SHL.U32 R0, R2, 0x100000, RZ ;  /* 0x0010000002007824 */ /* 0x000fca00078e00ff */
[----:B------:R-:W-:-:S07]  /*1f40*/  LOP3.LUT R0, R3, R0, R4, 0xfe, !PT ;  /* 0x0000000003007212 */ /* 0x000fce00078efe04 */
.L_x_590:
[----:B------:R-:W-:Y:S05]  /*1f50*/  BSYNC B0 ;  /* 0x0000000000007941 */ /* 0x000fea0003800000 */
.L_x_589:
[----:B------:R-:W-:Y:S01]  /*1f60*/  FMUL.FTZ R0, R0, 1 ;  /* 0x3f80000000007820 */ /* 0x000fe20000410000 */
[----:B------:R-:W-:-:S03]  /*1f70*/  CS2R R6, SRZ ;  /* 0x0000000000067805 */ /* 0x000fc6000001ff00 */
[----:B------:R2:W3:Y:S01]  /*1f80*/  F2F.F64.F32 R4, R0 ;  /* 0x0000000000047310 */ /* 0x0004e20000201800 */
[----:B------:R-:W-:Y:S05]  /*1f90*/  BRA `(.L_x_574) ;  /* 0x00000004002c7947 */ /* 0x000fea0003800000 */
.L_x_587:
        /* <DEDUP_REMOVED lines=21> */
.L_x_596:
[----:B------:R-:W-:Y:S05]  /*20f0*/  BSYNC B1 ;  /* 0x0000000000017941 */ /* 0x000fea0003800000 */
.L_x_595:
[----:B------:R-:W-:Y:S01]  /*2100*/  LEA R3, R0, 0x37800000, 0x17 ;  /* 0x3780000000037811 */ /* 0x000fe200078eb8ff */
[----:B------:R-:W-:-:S05]  /*2110*/  IMAD.SHL.U32 R0, R2, 0x200000, RZ ;  /* 0x0020000002007824 */ /* 0x000fca00078e00ff */
[----:B------:R-:W-:-:S07]  /*2120*/  LOP3.LUT R0, R3, R0, R4, 0xfe, !PT ;  /* 0x0000000003007212 */ /* 0x000fce00078efe04 */
.L_x_594:
[----:B------:R-:W-:Y:S05]  /*2130*/  BSYNC B0 ;  /* 0x0000000000007941 */ /* 0x000fea0003800000 */
.L_x_593:
[----:B------:R-:W-:Y:S01]  /*2140*/  FMUL.FTZ R0, R0, 1 ;  /* 0x3f80000000007820 */ /* 0x000fe20000410000 */
[----:B------:R-:W-:-:S03]  /*2150*/  CS2R R6, SRZ ;  /* 0x0000000000067805 */ /* 0x000fc6000001ff00 */
[----:B------:R4:W0:Y:S01]  /*2160*/  F2F.F64.F32 R4, R0 ;  /* 0x0000000000047310 */ /* 0x0008220000201800 */
[----:B------:R-:W-:Y:S05]  /*2170*/  BRA `(.L_x_574) ;  /* 0x0000000000b47947 */ /* 0x000fea0003800000 */
.L_x_586:
        /* <DEDUP_REMOVED lines=14> */
.L_x_600:
[----:B------:R-:W-:Y:S05]  /*2260*/  BSYNC B0 ;  /* 0x0000000000007941 */ /* 0x000fea0003800000 */
.L_x_599:
[----:B------:R-:W-:Y:S01]  /*2270*/  FMUL.FTZ R0, R0, 1 ;  /* 0x3f80000000007820 */ /* 0x000fe20000410000 */
[----:B------:R-:W-:-:S03]  /*2280*/  CS2R R6, SRZ ;  /* 0x0000000000067805 */ /* 0x000fc6000001ff00 */
[----:B------:R0:W1:Y:S01]  /*2290*/  F2F.F64.F32 R4, R0 ;  /* 0x0000000000047310 */ /* 0x0000620000201800 */
[----:B------:R-:W-:Y:S05]  /*22a0*/  BRA `(.L_x_574) ;  /* 0x0000000000687947 */ /* 0x000fea0003800000 */
.L_x_573:
        /* <DEDUP_REMOVED lines=16> */
.L_x_601:
[----:B------:R-:W-:Y:S02]  /*23b0*/  CS2R R4, SRZ ;  /* 0x0000000000047805 */ /* 0x000fe4000001ff00 */
[----:B------:R-:W-:Y:S01]  /*23c0*/  CS2R R6, SRZ ;  /* 0x0000000000067805 */ /* 0x000fe2000001ff00 */
[----:B------:R-:W-:Y:S06]  /*23d0*/  BRA `(.L_x_574) ;  /* 0x00000000001c7947 */ /* 0x000fec0003800000 */
.L_x_598:
[----:B------:R-:W2:Y:S01]  /*23e0*/  LDG.E.64 R4, desc[UR36][R2.64] ;  /* 0x0000002402047981 */ /* 0x000ea2000c1e1b00 */
[----:B------:R-:W-:Y:S01]  /*23f0*/  CS2R R6, SRZ ;  /* 0x0000000000067805 */ /* 0x000fe2000001ff00 */
[----:B--2---:R-:W0:Y:S01]  /*2400*/  I2F.F64.U64 R4, R4 ;  /* 0x0000000400047312 */ /* 0x004e220000301800 */
[----:B------:R-:W-:Y:S05]  /*2410*/  BRA `(.L_x_574) ;  /* 0x00000000000c7947 */ /* 0x000fea0003800000 */
.L_x_597:
[----:B------:R-:W2:Y:S01]  /*2420*/  LDG.E R2, desc[UR36][R2.64] ;  /* 0x0000002402027981 */ /* 0x000ea2000c1e1900 */
[----:B------:R-:W-:Y:S01]  /*2430*/  CS2R R6, SRZ ;  /* 0x0000000000067805 */ /* 0x000fe2000001ff00 */
[----:B--2---:R0:W1:Y:S06]  /*2440*/  I2F.F64.U32 R4, R2 ;  /* 0x0000000200047312 */ /* 0x00406c0000201800 */
.L_x_574:
[----:B0-----:R-:W1:Y:S02]  /*2450*/  LDC.U8 R2, c[0x0][0x421] ;  /* 0x00010840ff027b82 */ /* 0x001e640000000000 */
[----:B-12-4-:R-:W-:-:S04]  /*2460*/  PRMT R0, R2, 0x9910, RZ ;  /* 0x0000991002007816 */ /* 0x016fc800000000ff */
        /* <DEDUP_REMOVED lines=10> */
[----:B---3-5:R-:W0:Y:S02]  /*2510*/  F2I.F64.TRUNC R5, R4 ;  /* 0x0000000400057311 */ /* 0x028e24000030d100 */
[----:B0-----:R4:W-:Y:S01]  /*2520*/  STG.E.U8 desc[UR36][R16.64], R5 ;  /* 0x0000000510007986 */ /* 0x0019e2000c101124 */
[----:B------:R-:W-:Y:S05]  /*2530*/  BRA `(.L_x_607) ;  /* 0x00000010001c7947 */ /* 0x000fea0003800000 */
.L_x_605:
[----:B---3-5:R-:W0:Y:S02]  /*2540*/  F2I.S64.F64.TRUNC R4, R4 ;  /* 0x0000000400047311 */ /* 0x028e24000030d900 */
[----:B0-----:R-:W-:-:S05]  /*2550*/  IMAD.MOV.U32 R3, RZ, RZ, R4 ;  /* 0x000000ffff037224 */ /* 0x001fca00078e0004 */
[----:B------:R3:W-:Y:S01]  /*2560*/  STG.E.U8 desc[UR36][R16.64], R3 ;  /* 0x0000000310007986 */ /* 0x0007e2000c101124 */
[----:B------:R-:W-:Y:S05]  /*2570*/  BRA `(.L_x_607) ;  /* 0x00000010000c7947 */ /* 0x000fea0003800000 */
.L_x_604:
[----:B------:R-:W-:-:S13]  /*2580*/  ISETP.NE.AND P0, PT, R0, 0x2, PT ;  /* 0x000000020000780c */ /* 0x000fda0003f05270 */
[----:B------:R-:W-:Y:S05]  /*2590*/  @!P0 BRA `(.L_x_608) ;  /* 0x0000000000288947 */ /* 0x000fea0003800000 */
[----:B------:R-:W-:-:S13]  /*25a0*/  ISETP.NE.AND P0, PT, R0, 0x3, PT ;  /* 0x000000030000780c */ /* 0x000fda0003f05270 */
[----:B------:R-:W-:Y:S05]  /*25b0*/  @!P0 BRA `(.L_x_609) ;  /* 0x0000000000148947 */ /* 0x000fea0003800000 */
[----:B------:R-:W-:-:S13]  /*25c0*/  ISETP.NE.AND P0, PT, R0, 0x4, PT ;  /* 0x000000040000780c */ /* 0x000fda0003f05270 */
[----:B------:R-:W-:Y:S05]  /*25d0*/  @P0 BRA `(.L_x_606) ;  /* 0x0000000c009c0947 */ /* 0x000fea0003800000 */
[----:B---3-5:R-:W0:Y:S02]  /*25e0*/  F2I.S64.F64.TRUNC R4, R4 ;  /* 0x0000000400047311 */ /* 0x028e24000030d900 */
[----:B0-----:R0:W-:Y:S01]  /*25f0*/  STG.E.64 desc[UR36][R16.64], R4 ;  /* 0x0000000410007986 */ /* 0x0011e2000c101b24 */
[----:B------:R-:W-:Y:S05]  /*2600*/  BRA `(.L_x_607) ;  /* 0x0000000c00e87947 */ /* 0x000fea0003800000 */
.L_x_609:
[----:B---3-5:R-:W0:Y:S02]  /*2610*/  F2I.F64.TRUNC R5, R4 ;  /* 0x0000000400057311 */ /* 0x028e24000030d100 */
[----:B0-----:R1:W-:Y:S01]  /*2620*/  STG.E desc[UR36][R16.64], R5 ;  /* 0x0000000510007986 */ /* 0x0013e2000c101924 */
[----:B------:R-:W-:Y:S05]  /*2630*/  BRA `(.L_x_607) ;  /* 0x0000000c00dc7947 */ /* 0x000fea0003800000 */
.L_x_608:
[----:B---3-5:R-:W0:Y:S02]  /*2640*/  F2I.F64.TRUNC R5, R4 ;  /* 0x0000000400057311 */ /* 0x028e24000030d100 */
[----:B0-----:R2:W-:Y:S01]  /*2650*/  STG.E.U16 desc[UR36][R16.64], R5 ;  /* 0x0000000510007986 */ /* 0x0015e2000c101524 */
[----:B------:R-:W-:Y:S05]  /*2660*/  BRA `(.L_x_607) ;  /* 0x0000000c00d07947 */ /* 0x000fea0003800000 */
.L_x_603:
[----:B------:R-:W-:-:S13]  /*2670*/  ISETP.GT.AND P0, PT, R0, 0x6, PT ;  /* 0x000000060000780c */ /* 0x000fda0003f04270 */
[----:B------:R-:W-:Y:S05]  /*2680*/  @P0 BRA `(.L_x_610) ;  /* 0x00000000004c0947 */ /* 0x000fea0003800000 */
[----:B------:R-:W-:-:S13]  /*2690*/  ISETP.NE.AND P0, PT, R0, 0x5, PT ;  /* 0x000000050000780c */ /* 0x000fda0003f05270 */
[----:B------:R-:W-:Y:S05]  /*26a0*/  @!P0 BRA `(.L_x_611) ;  /* 0x0000000000248947 */ /* 0x000fea0003800000 */
[----:B------:R-:W-:-:S13]  /*26b0*/  ISETP.NE.AND P0, PT, R0, 0x6, PT ;  /* 0x000000060000780c */ /* 0x000fda0003f05270 */
[----:B------:R-:W-:Y:S05]  /*26c0*/  @P0 BRA `(.L_x_606) ;  /* 0x0000000c00600947 */ /* 0x000fea0003800000 */
[----:B------:R-:W-:Y:S01]  /*26d0*/  UMOV UR4, 0xf0000000 ;  /* 0xf000000000047882 */ /* 0x000fe20000000000 */
[----:B------:R-:W-:Y:S01]  /*26e0*/  UMOV UR5, 0x380fffff ;  /* 0x380fffff00057882 */ /* 0x000fe20000000000 */
[----:B---3-5:R-:W0:Y:S01]  /*26f0*/  F2F.F32.F64 R3, R4 ;  /* 0x0000000400037310 */ /* 0x028e220000301000 */
[----:B------:R-:W-:-:S14]  /*2700*/  DSETP.GEU.AND P0, PT, |R4|, UR4, PT ;  /* 0x0000000404007e2a */ /* 0x000fdc000bf0e200 */
[----:B0-----:R-:W-:-:S05]  /*2710*/  @!P0 FMUL R3, R3, 1.175494350822287508e-38 ;  /* 0x0080000003038820 */ /* 0x001fca0000400000 */
[----:B------:R0:W-:Y:S01]  /*2720*/  STG.E desc[UR36][R16.64], R3 ;  /* 0x0000000310007986 */ /* 0x0001e2000c101924 */
[----:B------:R-:W-:Y:S05]  /*2730*/  BRA `(.L_x_607) ;  /* 0x0000000c009c7947 */ /* 0x000fea0003800000 */
.L_x_611:
[----:B------:R-:W-:Y:S01]  /*2740*/  UMOV UR4, 0xf0000000 ;  /* 0xf000000000047882 */ /* 0x000fe20000000000 */
[----:B------:R-:W-:Y:S01]  /*2750*/  UMOV UR5, 0x380fffff ;  /* 0x380fffff00057882 */ /* 0x000fe20000000000 */
[----:B---3-5:R-:W0:Y:S01]  /*2760*/  F2F.F32.F64 R0, R4 ;  /* 0x0000000400007310 */ /* 0x028e220000301000 */
[----:B------:R-:W-:-:S14]  /*2770*/  DSETP.GEU.AND P0, PT, |R4|, UR4, PT ;  /* 0x0000000404007e2a */ /* 0x000fdc000bf0e200 */
[----:B0-----:R-:W-:-:S05]  /*2780*/  @!P0 FMUL R0, R0, 1.175494350822287508e-38 ;  /* 0x0080000000008820 */ /* 0x001fca0000400000 */
[----:B------:R-:W-:-:S05]  /*2790*/  F2FP.F16.F32.PACK_AB R0, RZ, R0 ;  /* 0x00000000ff00723e */ /* 0x000fca00000000ff */
[----:B------:R0:W-:Y:S01]  /*27a0*/  STG.E.U16 desc[UR36][R16.64], R0 ;  /* 0x0000000010007986 */ /* 0x0001e2000c101524 */
[----:B------:R-:W-:Y:S05]  /*27b0*/  BRA `(.L_x_607) ;  /* 0x0000000c007c7947 */ /* 0x000fea0003800000 */
.L_x_610:
[----:B------:R-:W-:-:S13]  /*27c0*/  ISETP.NE.AND P0, PT, R0, 0x7, PT ;  /* 0x000000070000780c */ /* 0x000fda0003f05270 */
[----:B------:R-:W-:Y:S05]  /*27d0*/  @!P0 BRA `(.L_x_612) ;  /* 0x0000000000648947 */ /* 0x000fea0003800000 */
[----:B------:R-:W-:-:S13]  /*27e0*/  ISETP.NE.AND P0, PT, R0, 0x8, PT ;  /* 0x000000080000780c */ /* 0x000fda0003f05270 */
[----:B------:R-:W-:Y:S05]  /*27f0*/  @!P0 BRA `(.L_x_613) ;  /* 0x0000000000308947 */ /* 0x000fea0003800000 */
[----:B------:R-:W-:-:S13]  /*2800*/  ISETP.NE.AND P0, PT, R0, 0x9, PT ;  /* 0x000000090000780c */ /* 0x000fda0003f05270 */
[----:B------:R-:W-:Y:S05]  /*2810*/  @P0 BRA `(.L_x_606) ;  /* 0x0000000c000c0947 */ /* 0x000fea0003800000 */
[----:B------:R-:W-:Y:S01]  /*2820*/  UMOV UR4, 0xf0000000 ;  /* 0xf000000000047882 */ /* 0x000fe20000000000 */
[----:B------:R-:W-:Y:S01]  /*2830*/  UMOV UR5, 0x380fffff ;  /* 0x380fffff00057882 */ /* 0x000fe20000000000 */
[----:B-----5:R-:W0:Y:S01]  /*2840*/  F2F.F32.F64 R3, -R6 ;  /* 0x8000000600037310 */ /* 0x020e220000301000 */
[----:B------:R-:W-:Y:S02]  /*2850*/  DSETP.GEU.AND P0, PT, |R6|, UR4, PT ;  /* 0x0000000406007e2a */ /* 0x000fe4000bf0e200 */
[----:B---3--:R-:W-:-:S05]  /*2860*/  DSETP.GEU.AND P1, PT, |R4|, UR4, PT ;  /* 0x0000000404007e2a */ /* 0x008fca000bf2e200 */
[----:B------:R-:W1:Y:S07]  /*2870*/  F2F.F32.F64 R2, R4 ;  /* 0x0000000400027310 */ /* 0x000e6e0000301000 */
[----:B0-----:R-:W-:Y:S02]  /*2880*/  @!P0 FMUL R3, R3, 1.175494350822287508e-38 ;  /* 0x0080000003038820 */ /* 0x001fe40000400000 */
[----:B-1----:R-:W-:-:S05]  /*2890*/  @!P1 FMUL R2, R2, 1.175494350822287508e-38 ;  /* 0x0080000002029820 */ /* 0x002fca0000400000 */
[----:B------:R0:W-:Y:S01]  /*28a0*/  STG.E.64 desc[UR36][R16.64], R2 ;  /* 0x0000000210007986 */ /* 0x0001e2000c101b24 */
[----:B------:R-:W-:Y:S05]  /*28b0*/  BRA `(.L_x_607) ;  /* 0x0000000c003c7947 */ /* 0x000fea0003800000 */
.L_x_613:
[----:B------:R-:W-:Y:S01]  /*28c0*/  UMOV UR4, 0xf0000000 ;  /* 0xf000000000047882 */ /* 0x000fe20000000000 */
[----:B------:R-:W-:Y:S01]  /*28d0*/  UMOV UR5, 0x380fffff ;  /* 0x380fffff00057882 */ /* 0x000fe20000000000 */
[----:B---3-5:R-:W0:Y:S01]  /*28e0*/  F2F.F32.F64 R3, R4 ;  /* 0x0000000400037310 */ /* 0x028e220000301000 */
[----:B------:R-:W-:Y:S02]  /*28f0*/  DSETP.GEU.AND P0, PT, |R4|, UR4, PT ;  /* 0x0000000404007e2a */ /* 0x000fe4000bf0e200 */
[----:B------:R-:W-:-:S05]  /*2900*/  DSETP.GEU.AND P1, PT, |R6|, UR4, PT ;  /* 0x0000000406007e2a */ /* 0x000fca000bf2e200 */
[----:B------:R-:W1:Y:S07]  /*2910*/  F2F.F32.F64 R0, -R6 ;  /* 0x8000000600007310 */ /* 0x000e6e0000301000 */
[----:B0-----:R-:W-:Y:S02]  /*2920*/  @!P0 FMUL R3, R3, 1.175494350822287508e-38 ;  /* 0x0080000003038820 */ /* 0x001fe40000400000 */
[----:B-1----:R-:W-:-:S05]  /*2930*/  @!P1 FMUL R0, R0, 1.175494350822287508e-38 ;  /* 0x0080000000009820 */ /* 0x002fca0000400000 */
[----:B------:R-:W-:-:S05]  /*2940*/  F2FP.F16.F32.PACK_AB R3, R0, R3 ;  /* 0x000000030003723e */ /* 0x000fca00000000ff */
[----:B------:R0:W-:Y:S01]  /*2950*/  STG.E desc[UR36][R16.64], R3 ;  /* 0x0000000310007986 */ /* 0x0001e2000c101924 */
[----:B------:R-:W-:Y:S05]  /*2960*/  BRA `(.L_x_607) ;  /* 0x0000000c00107947 */ /* 0x000fea0003800000 */
.L_x_612:
[----:B---3-5:R0:W-:Y:S01]  /*2970*/  STG.E.64 desc[UR36][R16.64], R4 ;  /* 0x0000000410007986 */ /* 0x0281e2000c101b24 */
[----:B------:R-:W-:Y:S05]  /*2980*/  BRA `(.L_x_607) ;  /* 0x0000000c00087947 */ /* 0x000fea0003800000 */
.L_x_602:
        /* <DEDUP_REMOVED lines=8> */
[----:B-----5:R-:W-:-:S06]  /*2a10*/  DSETP.NEU.AND P0, PT, R6, RZ, PT ;  /* 0x000000ff0600722a */ /* 0x020fcc0003f0d000 */
[----:B---3--:R-:W-:-:S06]  /*2a20*/  DSETP.NEU.OR P0, PT, R4, RZ, P0 ;  /* 0x000000ff0400722a */ /* 0x008fcc000070d400 */
[----:B------:R-:W-:-:S05]  /*2a30*/  SEL R3, RZ, 0x1, !P0 ;  /* 0x00000001ff037807 */ /* 0x000fca0004000000 */
[----:B------:R0:W-:Y:S01]  /*2a40*/  STG.E.U8 desc[UR36][R16.64], R3 ;  /* 0x0000000310007986 */ /* 0x0001e2000c101124 */
[----:B------:R-:W-:Y:S05]  /*2a50*/  BRA `(.L_x_607) ;  /* 0x0000000800d47947 */ /* 0x000fea0003800000 */
.L_x_616:
[----:B-----5:R-:W-:-:S07]  /*2a60*/  DADD R6, -RZ, -R6 ;  /* 0x00000000ff067229 */ /* 0x020fce0000000906 */
[----:B---3--:R0:W-:Y:S01]  /*2a70*/  STG.E.128 desc[UR36][R16.64], R4 ;  /* 0x0000000410007986 */ /* 0x0081e2000c101d24 */
[----:B------:R-:W-:Y:S05]  /*2a80*/  BRA `(.L_x_607) ;  /* 0x0000000800c87947 */ /* 0x000fea0003800000 */
.L_x_615:
        /* <DEDUP_REMOVED lines=8> */
[----:B---3-5:R-:W0:Y:S01]  /*2b10*/  F2F.F32.F64 R7, R4 ;  /* 0x0000000400077310 */ /* 0x028e220000301000 */
[----:B------:R-:W-:Y:S01]  /*2b20*/  DSETP.GEU.AND P0, PT, |R4|, UR4, PT ;  /* 0x0000000404007e2a */ /* 0x000fe2000bf0e200 */
[----:B------:R-:W-:-:S13]  /*2b30*/  BSSY B0, `(.L_x_619) ;  /* 0x000000f000007945 */ /* 0x000fda0003800000 */
[----:B0-----:R-:W-:-:S05]  /*2b40*/  @!P0 FMUL R7, R7, 1.175494350822287508e-38 ;  /* 0x0080000007078820 */ /* 0x001fca0000400000 */
[C---:B------:R-:W-:Y:S02]  /*2b50*/  LOP3.LUT R2, R7.reuse, 0x7fffffff, RZ, 0xc0, !PT ;  /* 0x7fffffff07027812 */ /* 0x040fe400078ec0ff */
        /* <DEDUP_REMOVED lines=12> */
.L_x_620:
[----:B------:R-:W-:Y:S05]  /*2c20*/  BSYNC B0 ;  /* 0x0000000000007941 */ /* 0x000fea0003800000 */
.L_x_619:
[----:B------:R-:W-:-:S05]  /*2c30*/  LOP3.LUT R3, R0, R3, RZ, 0xfc, !PT ;  /* 0x0000000300037212 */ /* 0x000fca00078efcff */
[----:B------:R0:W-:Y:S01]  /*2c40*/  STG.E.U8 desc[UR36][R16.64], R3 ;  /* 0x0000000310007986 */ /* 0x0001e2000c101124 */
[----:B------:R-:W-:Y:S05]  /*2c50*/  BRA `(.L_x_607) ;  /* 0x0000000800547947 */ /* 0x000fea0003800000 */
.L_x_618:
[----:B------:R-:W-:Y:S01]  /*2c60*/  UMOV UR4, 0xf0000000 ;  /* 0xf000000000047882 */ /* 0x000fe20000000000 */
[----:B------:R-:W-:Y:S01]  /*2c70*/  UMOV UR5, 0x380fffff ;  /* 0x380fffff00057882 */ /* 0x000fe20000000000 */
[----:B---3-5:R-:W0:Y:S01]  /*2c80*/  F2F.F32.F64 R3, R4 ;  /* 0x0000000400037310 */ /* 0x028e220000301000 */
[----:B------:R-:W-:Y:S01]  /*2c90*/  DSETP.GEU.AND P0, PT, |R4|, UR4, PT ;  /* 0x0000000404007e2a */ /* 0x000fe2000bf0e200 */
[----:B------:R-:W-:-:S13]  /*2ca0*/  BSSY B0, `(.L_x_621) ;  /* 0x0000010000007945 */ /* 0x000fda0003800000 */
[----:B0-----:R-:W-:-:S05]  /*2cb0*/  @!P0 FMUL R3, R3, 1.175494350822287508e-38 ;  /* 0x0080000003038820 */ /* 0x001fca0000400000 */
[----:B------:R-:W-:-:S04]  /*2cc0*/  LOP3.LUT R2, R3, 0x7fffffff, RZ, 0xc0, !PT ;  /* 0x7fffffff03027812 */ /* 0x000fc800078ec0ff */
        /* <DEDUP_REMOVED lines=10> */
.L_x_622:
[----:B------:R-:W-:Y:S01]  /*2d70*/  IMAD.MOV.U32 R0, RZ, RZ, 0x7f ;  /* 0x0000007fff007424 */ /* 0x000fe200078e00ff */
[----:B------:R-:W-:-:S04]  /*2d80*/  ISETP.GT.U32.AND P0, PT, R2, 0x7f800000, PT ;  /* 0x7f8000000200780c */ /* 0x000fc80003f04070 */
[----:B------:R-:W-:-:S09]  /*2d90*/  SEL R0, R0, 0x7c, P0 ;  /* 0x0000007c00007807 */ /* 0x000fd20000000000 */
.L_x_623:
[----:B------:R-:W-:Y:S05]  /*2da0*/  BSYNC B0 ;  /* 0x0000000000007941 */ /* 0x000fea0003800000 */
.L_x_621:
[----:B------:R-:W-:-:S04]  /*2db0*/  LOP3.LUT R2, R3, 0x80000000, RZ, 0xc0, !PT ;  /* 0x8000000003027812 */ /* 0x000fc800078ec0ff */
[----:B------:R-:W-:-:S04]  /*2dc0*/  SHF.R.U32.HI R3, RZ, 0x18, R2 ;  /* 0x00000018ff037819 */ /* 0x000fc80000011602 */
[----:B------:R-:W-:-:S05]  /*2dd0*/  LOP3.LUT R3, R0, R3, RZ, 0xfc, !PT ;  /* 0x0000000300037212 */ /* 0x000fca00078efcff */
[----:B------:R0:W-:Y:S01]  /*2de0*/  STG.E.U8 desc[UR36][R16.64], R3 ;  /* 0x0000000310007986 */ /* 0x0001e2000c101124 */
[----:B------:R-:W-:Y:S05]  /*2df0*/  BRA `(.L_x_607) ;  /* 0x0000000400ec7947 */ /* 0x000fea0003800000 */
.L_x_617:
[----:B------:R-:W-:Y:S01]  /*2e00*/  UMOV UR4, 0xf0000000 ;  /* 0xf000000000047882 */ /* 0x000fe20000000000 */
[----:B------:R-:W-:Y:S01]  /*2e10*/  UMOV UR5, 0x380fffff ;  /* 0x380fffff00057882 */ /* 0x000fe20000000000 */
[----:B---3-5:R-:W0:Y:S01]  /*2e20*/  F2F.F32.F64 R0, R4 ;  /* 0x0000000400007310 */ /* 0x028e220000301000 */
[----:B------:R-:W-:-:S14]  /*2e30*/  DSETP.GEU.AND P0, PT, |R4|, UR4, PT ;  /* 0x0000000404007e2a */ /* 0x000fdc000bf0e200 */
[----:B0-----:R-:W-:-:S05]  /*2e40*/  @!P0 FMUL R0, R0, 1.175494350822287508e-38 ;  /* 0x0080000000008820 */ /* 0x001fca0000400000 */
[----:B------:R-:W-:-:S05]  /*2e50*/  F2FP.BF16.F32.PACK_AB R0, RZ, R0 ;  /* 0x00000000ff00723e */ /* 0x000fca00000010ff */
[----:B------:R0:W-:Y:S01]  /*2e60*/  STG.E.U16 desc[UR36][R16.64], R0 ;  /* 0x0000000010007986 */ /* 0x0001e2000c101524 */
[----:B------:R-:W-:Y:S05]  /*2e70*/  BRA `(.L_x_607) ;  /* 0x0000000400cc7947 */ /* 0x000fea0003800000 */
.L_x_614:
        /* <DEDUP_REMOVED lines=8> */
[----:B---3-5:R-:W0:Y:S02]  /*2f00*/  F2I.U32.F64.TRUNC R5, R4 ;  /* 0x0000000400057311 */ /* 0x028e24000030d000 */
[----:B0-----:R0:W-:Y:S01]  /*2f10*/  STG.E.U16 desc[UR36][R16.64], R5 ;  /* 0x0000000510007986 */ /* 0x0011e2000c101524 */
[----:B------:R-:W-:Y:S05]  /*2f20*/  BRA `(.L_x_607) ;  /* 0x0000000400a07947 */ /* 0x000fea0003800000 */
.L_x_626:
[----:B------:R-:W-:Y:S01]  /*2f30*/  UMOV UR4, 0xf0000000 ;  /* 0xf000000000047882 */ /* 0x000fe20000000000 */
[----:B------:R-:W-:Y:S01]  /*2f40*/  UMOV UR5, 0x380fffff ;  /* 0x380fffff00057882 */ /* 0x000fe20000000000 */
[----:B---3-5:R-:W0:Y:S01]  /*2f50*/  F2F.F32.F64 R3, R4 ;  /* 0x0000000400037310 */ /* 0x028e220000301000 */
[----:B------:R-:W-:Y:S01]  /*2f60*/  DSETP.GEU.AND P0, PT, |R4|, UR4, PT ;  /* 0x0000000404007e2a */ /* 0x000fe2000bf0e200 */
[----:B------:R-:W-:Y:S01]  /*2f70*/  BSSY B0, `(.L_x_627) ;  /* 0x0000015000007945 */ /* 0x000fe20003800000 */
[----:B------:R-:W-:-:S12]  /*2f80*/  IMAD.MOV.U32 R8, RZ, RZ, 0x80 ;  /* 0x00000080ff087424 */ /* 0x000fd800078e00ff */
[----:B0-----:R-:W-:-:S05]  /*2f90*/  @!P0 FMUL R3, R3, 1.175494350822287508e-38 ;  /* 0x0080000003038820 */ /* 0x001fca0000400000 */
[----:B------:R-:W-:-:S04]  /*2fa0*/  LOP3.LUT R2, R3, 0x7fffffff, RZ, 0xc0, !PT ;  /* 0x7fffffff03027812 */ /* 0x000fc800078ec0ff */
        /* <DEDUP_REMOVED lines=13> */
.L_x_629:
[----:B------:R-:W-:-:S04]  /*3080*/  LOP3.LUT R2, R3, 0x80000000, RZ, 0xc0, !PT ;  /* 0x8000000003027812 */ /* 0x000fc800078ec0ff */
[----:B------:R-:W-:-:S04]  /*3090*/  SHF.R.U32.HI R3, RZ, 0x18, R2 ;  /* 0x00000018ff037819 */ /* 0x000fc80000011602 */
[----:B------:R-:W-:-:S04]  /*30a0*/  LOP3.LUT R0, R0, R3, RZ, 0xfc, !PT ;  /* 0x0000000300007212 */ /* 0x000fc800078efcff */
[----:B------:R-:W-:-:S07]  /*30b0*/  PRMT R8, R0, 0x7610, R8 ;  /* 0x0000761000087816 */ /* 0x000fce0000000008 */
.L_x_628:
[----:B------:R-:W-:Y:S05]  /*30c0*/  BSYNC B0 ;  /* 0x0000000000007941 */ /* 0x000fea0003800000 */
.L_x_627:
[----:B------:R0:W-:Y:S01]  /*30d0*/  STG.E.U8 desc[UR36][R16.64], R8 ;  /* 0x0000000810007986 */ /* 0x0001e2000c101124 */
[----:B------:R-:W-:Y:S05]  /*30e0*/  BRA `(.L_x_607) ;  /* 0x0000000400307947 */ /* 0x000fea0003800000 */
.L_x_625:
        /* <DEDUP_REMOVED lines=21> */
.L_x_632:
[----:B------:R-:W-:-:S04]  /*3240*/  LOP3.LUT R2, R3, 0x80000000, RZ, 0xc0, !PT ;  /* 0x8000000003027812 */ /* 0x000fc800078ec0ff */
[----:B------:R-:W-:-:S04]  /*3250*/  SHF.R.U32.HI R3, RZ, 0x18, R2 ;  /* 0x00000018ff037819 */ /* 0x000fc80000011602 */
[----:B------:R-:W-:-:S04]  /*3260*/  LOP3.LUT R0, R0, R3, RZ, 0xfc, !PT ;  /* 0x0000000300007212 */ /* 0x000fc800078efcff */
[----:B------:R-:W-:-:S07]  /*3270*/  PRMT R8, R0, 0x7610, R8 ;  /* 0x0000761000087816 */ /* 0x000fce0000000008 */
.L_x_631:
[----:B------:R-:W-:Y:S05]  /*3280*/  BSYNC B0 ;  /* 0x0000000000007941 */ /* 0x000fea0003800000 */
.L_x_630:
[----:B------:R0:W-:Y:S01]  /*3290*/  STG.E.U8 desc[UR36][R16.64], R8 ;  /* 0x0000000810007986 */ /* 0x0001e2000c101124 */
[----:B------:R-:W-:Y:S05]  /*32a0*/  BRA `(.L_x_607) ;  /* 0x0000000000c07947 */ /* 0x000fea0003800000 */
.L_x_624:
        /* <DEDUP_REMOVED lines=26> */
.L_x_606:
[----:B------:R-:W-:Y:S01]  /*3450*/  MOV R2, 0x0 ;  /* 0x0000000000027802 */ /* 0x000fe20000000f00 */
[----:B------:R-:W-:Y:S01]  /*3460*/  ULDC.64 UR4, c[0x4][0x128] ;  /* 0x01004a0000047ab9 */ /* 0x000fe20000000a00 */
[----:B------:R-:W-:Y:S01]  /*3470*/  ULDC.64 UR6, c[0x4][0x130] ;  /* 0x01004c0000067ab9 */ /* 0x000fe20000000a00 */
[----:B---3-5:R-:W-:Y:S02]  /*3480*/  IMAD.U32 R4, RZ, RZ, UR4 ;  /* 0x00000004ff047e24 */ /* 0x028fe4000f8e00ff */
        /* <DEDUP_REMOVED lines=12> */
.L_x_635:
[----:B------:R-:W-:Y:S05]  /*3550*/  BRA `(.L_x_607) ;  /* 0x0000000000147947 */ /* 0x000fea0003800000 */
.L_x_634:
[----:B---3-5:R-:W0:Y:S02]  /*3560*/  F2I.U64.F64.TRUNC R4, R4 ;  /* 0x0000000400047311 */ /* 0x028e24000030d800 */
[----:B0-----:R0:W-:Y:S01]  /*3570*/  STG.E.64 desc[UR36][R16.64], R4 ;  /* 0x0000000410007986 */ /* 0x0011e2000c101b24 */
[----:B------:R-:W-:Y:S05]  /*3580*/  BRA `(.L_x_607) ;  /* 0x0000000000087947 */ /* 0x000fea0003800000 */
.L_x_633:
[----:B---3-5:R-:W0:Y:S02]  /*3590*/  F2I.U32.F64.TRUNC R5, R4 ;  /* 0x0000000400057311 */ /* 0x028e24000030d000 */
[----:B0-----:R0:W-:Y:S02]  /*35a0*/  STG.E desc[UR36][R16.64], R5 ;  /* 0x0000000510007986 */ /* 0x0011e4000c101924 */
.L_x_607:
[----:B------:R-:W-:-:S04]  /*35b0*/  IMAD R18, R23, 0x200, R18 ;  /* 0x0000020017127824 */ /* 0x000fc800078e0212 */
[----:B------:R-:W-:-:S07]  /*35c0*/  VIADD R19, R18, 0x80 ;  /* 0x0000008012137836 */ /* 0x000fce0000000000 */
.L_x_567:
[----:B------:R-:W-:Y:S05]  /*35d0*/  BSYNC B6 ;  /* 0x0000000000067941 */ /* 0x000fea0003800000 */
.L_x_566:
        /* <DEDUP_REMOVED lines=307> */
.L_x_638:
        /* <DEDUP_REMOVED lines=22> */
.L_x_642:
[----:B------:R-:W2:Y:S01]  /*4a70*/  LDG.E.U8 R2, desc[UR36][R2.64] ;  /* 0x0000002402027981 */ /* 0x000ea2000c1e1100 */
[----:B------:R-:W-:Y:S01]  /*4a80*/  CS2R R6, SRZ ;  /* 0x0000000000067805 */ /* 0x000fe2000001ff00 */
[----:B--2---:R0:W1:Y:S01]  /*4a90*/  I2F.F64.U16 R4, R2 ;  /* 0x0000000200047312 */ /* 0x0040620000101800 */
[----:B------:R-:W-:Y:S05]  /*4aa0*/  BRA `(.L_x_644) ;  /* 0x0000000c00c87947 */ /* 0x000fea0003800000 */
.L_x_641:
        /* <DEDUP_REMOVED lines=10> */
.L_x_646:
[----:B------:R-:W2:Y:S01]  /*4b50*/  LDG.E R2, desc[UR36][R2.64] ;  /* 0x0000002402027981 */ /* 0x000ea2000c1e1900 */
[----:B------:R-:W-:Y:S01]  /*4b60*/  CS2R R6, SRZ ;  /* 0x0000000000067805 */ /* 0x000fe2000001ff00 */
[----:B--2---:R0:W1:Y:S01]  /*4b70*/  I2F.F64 R4, R2 ;  /* 0x0000000200047312 */ /* 0x0040620000201c00 */
[----:B------:R-:W-:Y:S05]  /*4b80*/  BRA `(.L_x_644) ;  /* 0x0000000c00907947 */ /* 0x000fea0003800000 */
.L_x_645:
[----:B------:R-:W2:Y:S01]  /*4b90*/  LDG.E.U16 R2, desc[UR36][R2.64] ;  /* 0x0000002402027981 */ /* 0x000ea2000c1e1500 */
[----:B------:R-:W-:Y:S01]  /*4ba0*/  CS2R R6, SRZ ;  /* 0x0000000000067805 */ /* 0x000fe2000001ff00 */
[----:B--2---:R0:W1:Y:S01]  /*4bb0*/  I2F.F64.S16 R4, R2 ;  /* 0x0000000200047312 */ /* 0x0040620000101c00 */
[----:B------:R-:W-:Y:S05]  /*4bc0*/  BRA `(.L_x_644) ;  /* 0x0000000c00807947 */ /* 0x000fea0003800000 */
.L_x_640:
        /* <DEDUP_REMOVED lines=11> */
.L_x_648:
[----:B------:R-:W2:Y:S01]  /*4c80*/  LDG.E.U16 R0, desc[UR36][R2.64] ;  /* 0x0000002402007981 */ /* 0x000ea2000c1e1500 */
[----:B------:R-:W-:Y:S01]  /*4c90*/  CS2R R6, SRZ ;  /* 0x0000000000067805 */ /* 0x000fe2000001ff00 */
[----:B--2---:R-:W-:-:S05]  /*4ca0*/  HADD2.F32 R0, -RZ, R0.H0_H0 ;  /* 0x20000000ff007230 */ /* 0x004fca0000004100 */
[----:B------:R-:W-:-:S04]  /*4cb0*/  FMUL.FTZ R0, R0, 1 ;  /* 0x3f80000000007820 */ /* 0x000fc80000410000 */
[----:B------:R0:W1:Y:S01]  /*4cc0*/  F2F.F64.F32 R4, R0 ;  /* 0x0000000000047310 */ /* 0x0000620000201800 */
[----:B------:R-:W-:Y:S05]  /*4cd0*/  BRA `(.L_x_644) ;  /* 0x0000000c003c7947 */ /* 0x000fea0003800000 */
.L_x_647:
        /* <DEDUP_REMOVED lines=12> */
.L_x_650:
        /* <DEDUP_REMOVED lines=8> */
.L_x_649:
[----:B------:R0:W5:Y:S01]  /*4e20*/  LDG.E.64 R4, desc[UR36][R2.64] ;  /* 0x0000002402047981 */ /* 0x000162000c1e1b00 */
[----:B------:R-:W-:Y:S01]  /*4e30*/  CS2R R6, SRZ ;  /* 0x0000000000067805 */ /* 0x000fe2000001ff00 */
[----:B------:R-:W-:Y:S06]  /*4e40*/  BRA `(.L_x_644) ;  /* 0x0000000800e07947 */ /* 0x000fec0003800000 */
.L_x_639:
        /* <DEDUP_REMOVED lines=14> */
.L_x_653:
[----:B------:R0:W5:Y:S01]  /*4f30*/  LDG.E.128 R4, desc[UR36][R2.64] ;  /* 0x0000002402047981 */ /* 0x000162000c1e1d00 */
[----:B------:R-:W-:Y:S05]  /*4f40*/  BRA `(.L_x_644) ;  /* 0x0000000800a07947 */ /* 0x000fea0003800000 */
.L_x_652:
        /* <DEDUP_REMOVED lines=29> */
.L_x_655:
        /* <DEDUP_REMOVED lines=16> */
.L_x_654:
[----:B------:R-:W2:Y:S01]  /*5220*/  LDG.E.U16 R0, desc[UR36][R2.64] ;  /* 0x0000002402007981 */ /* 0x000ea2000c1e1500 */
[----:B------:R-:W-:Y:S01]  /*5230*/  CS2R R6, SRZ ;  /* 0x0000000000067805 */ /* 0x000fe2000001ff00 */
[----:B--2---:R-:W-:-:S04]  /*5240*/  IMAD.U32 R0, R0, 0x10000, RZ ;  /* 0x0001000000007824 */ /* 0x004fc800078e00ff */
[----:B------:R-:W-:-:S04]  /*5250*/  FMUL.FTZ R0, R0, 1 ;  /* 0x3f80000000007820 */ /* 0x000fc80000410000 */
[----:B------:R0:W1:Y:S01]  /*5260*/  F2F.F64.F32 R4, R0 ;  /* 0x0000000000047310 */ /* 0x0000620000201800 */
[----:B------:R-:W-:Y:S05]  /*5270*/  BRA `(.L_x_644) ;  /* 0x0000000400d47947 */ /* 0x000fea0003800000 */
.L_x_651:
        /* <DEDUP_REMOVED lines=12> */
.L_x_658:
        /* <DEDUP_REMOVED lines=21> */
.L_x_662:
[----:B------:R-:W-:Y:S05]  /*5490*/  BSYNC B1 ;  /* 0x0000000000017941 */ /* 0x000fea0003800000 */
.L_x_661:
[----:B------:R-:W-:Y:S01]  /*54a0*/  LEA R3, R0, 0x3b800000, 0x17 ;  /* 0x3b80000000037811 */ /* 0x000fe200078eb8ff */
[----:B------:R-:W-:-:S05]  /*54b0*/  IMAD.SHL.U32 R0, R2, 0x100000, RZ ;  /* 0x0010000002007824 */ /* 0x000fca00078e00ff */
[----:B------:R-:W-:-:S07]  /*54c0*/  LOP3.LUT R0, R3, R0, R4, 0xfe, !PT ;  /* 0x0000000003007212 */ /* 0x000fce00078efe04 */
.L_x_660:
[----:B------:R-:W-:Y:S05]  /*54d0*/  BSYNC B0 ;  /* 0x0000000000007941 */ /* 0x000fea0003800000 */
.L_x_659:
[----:B------:R-:W-:Y:S01]  /*54e0*/  FMUL.FTZ R0, R0, 1 ;  /* 0x3f80000000007820 */ /* 0x000fe20000410000 */
[----:B------:R-:W-:-:S03]  /*54f0*/  CS2R R6, SRZ ;  /* 0x0000000000067805 */ /* 0x000fc6000001ff00 */
[----:B------:R2:W3:Y:S01]  /*5500*/  F2F.F64.F32 R4, R0 ;  /* 0x0000000000047310 */ /* 0x0004e20000201800 */
[----:B------:R-:W-:Y:S05]  /*5510*/  BRA `(.L_x_644) ;  /* 0x00000004002c7947 */ /* 0x000fea0003800000 */
.L_x_657:
        /* <DEDUP_REMOVED lines=21> */
.L_x_666:
[----:B------:R-:W-:Y:S05]  /*5670*/  BSYNC B1 ;  /* 0x0000000000017941 */ /* 0x000fea0003800000 */
.L_x_665:
[----:B------:R-:W-:Y:S01]  /*5680*/  LEA R3, R0, 0x37800000, 0x17 ;  /* 0x3780000000037811 */ /* 0x000fe200078eb8ff */
[----:B------:R-:W-:-:S05]  /*5690*/  IMAD.SHL.U32 R0, R2, 0x200000, RZ ;  /* 0x0020000002007824 */ /* 0x000fca00078e00ff */
[----:B------:R-:W-:-:S07]  /*56a0*/  LOP3.LUT R0, R3, R0, R4, 0xfe, !PT ;  /* 0x0000000003007212 */ /* 0x000fce00078efe04 */
.L_x_664:
[----:B------:R-:W-:Y:S05]  /*56b0*/  BSYNC B0 ;  /* 0x0000000000007941 */ /* 0x000fea0003800000 */
.L_x_663:
[----:B------:R-:W-:Y:S01]  /*56c0*/  FMUL.FTZ R0, R0, 1 ;  /* 0x3f80000000007820 */ /* 0x000fe20000410000 */
[----:B------:R-:W-:-:S03]  /*56d0*/  CS2R R6, SRZ ;  /* 0x0000000000067805 */ /* 0x000fc6000001ff00 */
[----:B------:R4:W0:Y:S01]  /*56e0*/  F2F.F64.F32 R4, R0 ;  /* 0x0000000000047310 */ /* 0x0008220000201800 */
[----:B------:R-:W-:Y:S05]  /*56f0*/  BRA `(.L_x_644) ;  /* 0x0000000000b47947 */ /* 0x000fea0003800000 */
.L_x_656:
        /* <DEDUP_REMOVED lines=14> */
.L_x_670:
[----:B------:R-:W-:Y:S05]  /*57e0*/  BSYNC B0 ;  /* 0x0000000000007941 */ /* 0x000fea0003800000 */
.L_x_669:
[----:B------:R-:W-:Y:S01]  /*57f0*/  FMUL.FTZ R0, R0, 1 ;  /* 0x3f80000000007820 */ /* 0x000fe20000410000 */
[----:B------:R-:W-:-:S03]  /*5800*/  CS2R R6, SRZ ;  /* 0x0000000000067805 */ /* 0x000fc6000001ff00 */
[----:B------:R0:W1:Y:S01]  /*5810*/  F2F.F64.F32 R4, R0 ;  /* 0x0000000000047310 */ /* 0x0000620000201800 */
[----:B------:R-:W-:Y:S05]  /*5820*/  BRA `(.L_x_644) ;  /* 0x0000000000687947 */ /* 0x000fea0003800000 */
.L_x_643:
        /* <DEDUP_REMOVED lines=16> */
.L_x_671:
[----:B------:R-:W-:Y:S02]  /*5930*/  CS2R R4, SRZ ;  /* 0x0000000000047805 */ /* 0x000fe4000001ff00 */
[----:B------:R-:W-:Y:S01]  /*5940*/  CS2R R6, SRZ ;  /* 0x0000000000067805 */ /* 0x000fe2000001ff00 */
[----:B------:R-:W-:Y:S06]  /*5950*/  BRA `(.L_x_644) ;  /* 0x00000000001c7947 */ /* 0x000fec0003800000 */
.L_x_668:
[----:B------:R-:W2:Y:S01]  /*5960*/  LDG.E.64 R4, desc[UR36][R2.64] ;  /* 0x0000002402047981 */ /* 0x000ea2000c1e1b00 */
[----:B------:R-:W-:Y:S01]  /*5970*/  CS2R R6, SRZ ;  /* 0x0000000000067805 */ /* 0x000fe2000001ff00 */
[----:B--2---:R-:W0:Y:S01]  /*5980*/  I2F.F64.U64 R4, R4 ;  /* 0x0000000400047312 */ /* 0x004e220000301800 */
[----:B------:R-:W-:Y:S05]  /*5990*/  BRA `(.L_x_644) ;  /* 0x00000000000c7947 */ /* 0x000fea0003800000 */
.L_x_667:
[----:B------:R-:W2:Y:S01]  /*59a0*/  LDG.E R2, desc[UR36][R2.64] ;  /* 0x0000002402027981 */ /* 0x000ea2000c1e1900 */
[----:B------:R-:W-:Y:S01]  /*59b0*/  CS2R R6, SRZ ;  /* 0x0000000000067805 */ /* 0x000fe2000001ff00 */
[----:B--2---:R0:W1:Y:S06]  /*59c0*/  I2F.F64.U32 R4, R2 ;  /* 0x0000000200047312 */ /* 0x00406c0000201800 */
.L_x_644:
        /* <DEDUP_REMOVED lines=15> */
.L_x_675:
[----:B---3-5:R-:W0:Y:S02]  /*5ac0*/  F2I.S64.F64.TRUNC R4, R4 ;  /* 0x0000000400047311 */ /* 0x028e24000030d900 */
[----:B0-----:R-:W-:-:S05]  /*5ad0*/  IMAD.MOV.U32 R3, RZ, RZ, R4 ;  /* 0x000000ffff037224 */ /* 0x001fca00078e0004 */
[----:B------:R0:W-:Y:S01]  /*5ae0*/  STG.E.U8 desc[UR36][R16.64], R3 ;  /* 0x0000000310007986 */ /* 0x0001e2000c101124 */
[----:B------:R-:W-:Y:S05]  /*5af0*/  BRA `(.L_x_677) ;  /* 0x00000010000c7947 */ /* 0x000fea0003800000 */
.L_x_674:
        /* <DEDUP_REMOVED lines=9> */
.L_x_679:
[----:B---3-5:R-:W0:Y:S02]  /*5b90*/  F2I.F64.TRUNC R5, R4 ;  /* 0x0000000400057311 */ /* 0x028e24000030d100 */
[----:B0-----:R0:W-:Y:S01]  /*5ba0*/  STG.E desc[UR36][R16.64], R5 ;  /* 0x0000000510007986 */ /* 0x0011e2000c101924 */
[----:B------:R-:W-:Y:S05]  /*5bb0*/  BRA `(.L_x_677) ;  /* 0x0000000c00dc7947 */ /* 0x000fea0003800000 */
.L_x_678:
[----:B---3-5:R-:W0:Y:S02]  /*5bc0*/  F2I.F64.TRUNC R5, R4 ;  /* 0x0000000400057311 */ /* 0x028e24000030d100 */
[----:B0-----:R0:W-:Y:S01]  /*5bd0*/  STG.E.U16 desc[UR36][R16.64], R5 ;  /* 0x0000000510007986 */ /* 0x0011e2000c101524 */
[----:B------:R-:W-:Y:S05]  /*5be0*/  BRA `(.L_x_677) ;  /* 0x0000000c00d07947 */ /* 0x000fea0003800000 */
.L_x_673:
        /* <DEDUP_REMOVED lines=13> */
.L_x_681:
        /* <DEDUP_REMOVED lines=8> */
.L_x_680:
        /* <DEDUP_REMOVED lines=16> */
.L_x_683:
        /* <DEDUP_REMOVED lines=11> */
.L_x_682:
[----:B---3-5:R0:W-:Y:S01]  /*5ef0*/  STG.E.64 desc[UR36][R16.64], R4 ;  /* 0x0000000410007986 */ /* 0x0281e2000c101b24 */
[----:B------:R-:W-:Y:S05]  /*5f00*/  BRA `(.L_x_677) ;  /* 0x0000000c00087947 */ /* 0x000fea0003800000 */
.L_x_672:
        /* <DEDUP_REMOVED lines=13> */
.L_x_686:
[----:B-----5:R-:W-:-:S07]  /*5fe0*/  DADD R6, -RZ, -R6 ;  /* 0x00000000ff067229 */ /* 0x020fce0000000906 */
[----:B---3--:R0:W-:Y:S01]  /*5ff0*/  STG.E.128 desc[UR36][R16.64], R4 ;  /* 0x0000000410007986 */ /* 0x0081e2000c101d24 */
[----:B------:R-:W-:Y:S05]  /*6000*/  BRA `(.L_x_677) ;  /* 0x0000000800c87947 */ /* 0x000fea0003800000 */
.L_x_685:
        /* <DEDUP_REMOVED lines=25> */
.L_x_690:
[----:B------:R-:W-:Y:S05]  /*61a0*/  BSYNC B0 ;  /* 0x0000000000007941 */ /* 0x000fea0003800000 */
.L_x_689:
[----:B------:R-:W-:-:S05]  /*61b0*/  LOP3.LUT R3, R0, R3, RZ, 0xfc, !PT ;  /* 0x0000000300037212 */ /* 0x000fca00078efcff */
[----:B------:R0:W-:Y:S01]  /*61c0*/  STG.E.U8 desc[UR36][R16.64], R3 ;  /* 0x0000000310007986 */ /* 0x0001e2000c101124 */
[----:B------:R-:W-:Y:S05]  /*61d0*/  BRA `(.L_x_677) ;  /* 0x0000000800547947 */ /* 0x000fea0003800000 */
.L_x_688:
        /* <DEDUP_REMOVED lines=17> */
.L_x_692:
[----:B------:R-:W-:Y:S01]  /*62f0*/  IMAD.MOV.U32 R0, RZ, RZ, 0x7f ;  /* 0x0000007fff007424 */ /* 0x000fe200078e00ff */
[----:B------:R-:W-:-:S04]  /*6300*/  ISETP.GT.U32.AND P0, PT, R2, 0x7f800000, PT ;  /* 0x7f8000000200780c */ /* 0x000fc80003f04070 */
[----:B------:R-:W-:-:S09]  /*6310*/  SEL R0, R0, 0x7c, P0 ;  /* 0x0000007c00007807 */ /* 0x000fd20000000000 */
.L_x_693:
[----:B------:R-:W-:Y:S05]  /*6320*/  BSYNC B0 ;  /* 0x0000000000007941 */ /* 0x000fea0003800000 */
.L_x_691:
[----:B------:R-:W-:-:S04]  /*6330*/  LOP3.LUT R2, R3, 0x80000000, RZ, 0xc0, !PT ;  /* 0x8000000003027812 */ /* 0x000fc800078ec0ff */
[----:B------:R-:W-:-:S04]  /*6340*/  SHF.R.U32.HI R3, RZ, 0x18, R2 ;  /* 0x00000018ff037819 */ /* 0x000fc80000011602 */
[----:B------:R-:W-:-:S05]  /*6350*/  LOP3.LUT R3, R0, R3, RZ, 0xfc, !PT ;  /* 0x0000000300037212 */ /* 0x000fca00078efcff */
[----:B------:R0:W-:Y:S01]  /*6360*/  STG.E.U8 desc[UR36][R16.64], R3 ;  /* 0x0000000310007986 */ /* 0x0001e2000c101124 */
[----:B------:R-:W-:Y:S05]  /*6370*/  BRA `(.L_x_677) ;  /* 0x0000000400ec7947 */ /* 0x000fea0003800000 */
.L_x_687:
        /* <DEDUP_REMOVED lines=8> */
.L_x_684:
        /* <DEDUP_REMOVED lines=11> */
.L_x_696:
        /* <DEDUP_REMOVED lines=21> */
.L_x_699:
[----:B------:R-:W-:-:S04]  /*6600*/  LOP3.LUT R2, R3, 0x80000000, RZ, 0xc0, !PT ;  /* 0x8000000003027812 */ /* 0x000fc800078ec0ff */
[----:B------:R-:W-:-:S04]  /*6610*/  SHF.R.U32.HI R3, RZ, 0x18, R2 ;  /* 0x00000018ff037819 */ /* 0x000fc80000011602 */
[----:B------:R-:W-:-:S04]  /*6620*/  LOP3.LUT R0, R0, R3, RZ, 0xfc, !PT ;  /* 0x0000000300007212 */ /* 0x000fc800078efcff */
[----:B------:R-:W-:-:S07]  /*6630*/  PRMT R8, R0, 0x7610, R8 ;  /* 0x0000761000087816 */ /* 0x000fce0000000008 */
.L_x_698:
[----:B------:R-:W-:Y:S05]  /*6640*/  BSYNC B0 ;  /* 0x0000000000007941 */ /* 0x000fea0003800000 */
.L_x_697:
[----:B------:R3:W-:Y:S01]  /*6650*/  STG.E.U8 desc[UR36][R16.64], R8 ;  /* 0x0000000810007986 */ /* 0x0007e2000c101124 */
[----:B------:R-:W-:Y:S05]  /*6660*/  BRA `(.L_x_677) ;  /* 0x0000000400307947 */ /* 0x000fea0003800000 */
.L_x_695:
        /* <DEDUP_REMOVED lines=21> */
.L_x_702:
[----:B------:R-:W-:-:S04]  /*67c0*/  LOP3.LUT R2, R3, 0x80000000, RZ, 0xc0, !PT ;  /* 0x8000000003027812 */ /* 0x000fc800078ec0ff */
[----:B------:R-:W-:-:S04]  /*67d0*/  SHF.R.U32.HI R3, RZ, 0x18, R2 ;  /* 0x00000018ff037819 */ /* 0x000fc80000011602 */
[----:B------:R-:W-:-:S04]  /*67e0*/  LOP3.LUT R0, R0, R3, RZ, 0xfc, !PT ;  /* 0x0000000300007212 */ /* 0x000fc800078efcff */
[----:B------:R-:W-:-:S07]  /*67f0*/  PRMT R8, R0, 0x7610, R8 ;  /* 0x0000761000087816 */ /* 0x000fce0000000008 */
.L_x_701:
[----:B------:R-:W-:Y:S05]  /*6800*/  BSYNC B0 ;  /* 0x0000000000007941 */ /* 0x000fea0003800000 */
.L_x_700:
[----:B------:R0:W-:Y:S01]  /*6810*/  STG.E.U8 desc[UR36][R16.64], R8 ;  /* 0x0000000810007986 */ /* 0x0001e2000c101124 */
[----:B------:R-:W-:Y:S05]  /*6820*/  BRA `(.L_x_677) ;  /* 0x0000000000c07947 */ /* 0x000fea0003800000 */
.L_x_694:
        /* <DEDUP_REMOVED lines=26> */
.L_x_676:
[----:B------:R-:W-:Y:S01]  /*69d0*/  MOV R0, 0x0 ;  /* 0x0000000000007802 */ /* 0x000fe20000000f00 */
[----:B------:R-:W-:Y:S01]  /*69e0*/  ULDC.64 UR4, c[0x4][0x128] ;  /* 0x01004a0000047ab9 */ /* 0x000fe20000000a00 */
[----:B------:R-:W-:Y:S01]  /*69f0*/  ULDC.64 UR6, c[0x4][0x30] ;  /* 0x01000c0000067ab9 */ /* 0x000fe20000000a00 */
[----:B---3-5:R-:W-:Y:S01]  /*6a00*/  IMAD.U32 R4, RZ, RZ, UR4 ;  /* 0x00000004ff047e24 */ /* 0x028fe2000f8e00ff */
[----:B------:R0:W1:Y:S01]  /*6a10*/  LDC.64 R2, c[0x4][R0] ;  /* 0x0100000000027b82 */ /* 0x0000620000000a00 */
[----:B------:R-:W-:Y:S01]  /*6a20*/  IMAD.U32 R5, RZ, RZ, UR5 ;  /* 0x00000005ff057e24 */ /* 0x000fe2000f8e00ff */
[----:B------:R-:W-:Y:S01]  /*6a30*/  ULDC.64 UR4, c[0x4][0x130] ;  /* 0x01004c0000047ab9 */ /* 0x000fe20000000a00 */
[----:B------:R-:W-:Y:S01]  /*6a40*/  HFMA2.MMA R13, -RZ, RZ, 0, 0 ;  /* 0x00000000ff0d7435 */ /* 0x000fe200000001ff */
[----:B------:R-:W-:Y:S02]  /*6a50*/  IMAD.U32 R6, RZ, RZ, UR4 ;  /* 0x00000004ff067e24 */ /* 0x000fe4000f8e00ff */
[----:B------:R-:W-:-:S02]  /*6a60*/  IMAD.U32 R7, RZ, RZ, UR5 ;  /* 0x00000005ff077e24 */ /* 0x000fc4000f8e00ff */
[----:B------:R-:W-:Y:S02]  /*6a70*/  IMAD.U32 R10, RZ, RZ, UR6 ;  /* 0x00000006ff0a7e24 */ /* 0x000fe4000f8e00ff */
[----:B------:R-:W-:Y:S02]  /*6a80*/  IMAD.U32 R11, RZ, RZ, UR7 ;  /* 0x00000007ff0b7e24 */ /* 0x000fe4000f8e00ff */
[----:B------:R-:W-:Y:S02]  /*6a90*/  IMAD.MOV.U32 R8, RZ, RZ, 0x65 ;  /* 0x00000065ff087424 */ /* 0x000fe400078e00ff */
[----:B0-----:R-:W-:-:S07]  /*6aa0*/  IMAD.MOV.U32 R12, RZ, RZ, 0x1 ;  /* 0x00000001ff0c7424 */ /* 0x001fce00078e00ff */
[----:B------:R-:W-:-:S07]  /*6ab0*/  LEPC R20, `(.L_x_705) ;  /* 0x000000001014794e */ /* 0x000fce0000000000 */
[----:B-1----:R-:W-:Y:S05]  /*6ac0*/  CALL.ABS.NOINC R2 ;  /* 0x0000000002007343 */ /* 0x002fea0003c00000 */
.L_x_705:
[----:B------:R-:W-:Y:S05]  /*6ad0*/  BRA `(.L_x_677) ;  /* 0x0000000000147947 */ /* 0x000fea0003800000 */
.L_x_704:
[----:B---3-5:R-:W0:Y:S02]  /*6ae0*/  F2I.U64.F64.TRUNC R4, R4 ;  /* 0x0000000400047311 */ /* 0x028e24000030d800 */
[----:B0-----:R2:W-:Y:S01]  /*6af0*/  STG.E.64 desc[UR36][R16.64], R4 ;  /* 0x0000000410007986 */ /* 0x0015e2000c101b24 */
[----:B------:R-:W-:Y:S05]  /*6b00*/  BRA `(.L_x_677) ;  /* 0x0000000000087947 */ /* 0x000fea0003800000 */
.L_x_703:
[----:B---3-5:R-:W0:Y:S02]  /*6b10*/  F2I.U32.F64.TRUNC R5, R4 ;  /* 0x0000000400057311 */ /* 0x028e24000030d000 */
[----:B0-----:R0:W-:Y:S02]  /*6b20*/  STG.E desc[UR36][R16.64], R5 ;  /* 0x0000000510007986 */ /* 0x0011e4000c101924 */
.L_x_677:
[----:B------:R-:W-:-:S07]  /*6b30*/  VIADD R19, R19, 0x80 ;  /* 0x0000008013137836 */ /* 0x000fce0000000000 */
.L_x_637:
[----:B------:R-:W-:Y:S05]  /*6b40*/  BSYNC B6 ;  /* 0x0000000000067941 */ /* 0x000fea0003800000 */
.L_x_636:
        /* <DEDUP_REMOVED lines=307> */
.L_x_708:
        /* <DEDUP_REMOVED lines=22> */
.L_x_712:
[----:B------:R-:W2:Y:S01]  /*7fe0*/  LDG.E.U8 R2, desc[UR36][R2.64] ;  /* 0x0000002402027981 */ /* 0x000ea2000c1e1100 */
[----:B------:R-:W-:Y:S01]  /*7ff0*/  CS2R R6, SRZ ;  /* 0x0000000000067805 */ /* 0x000fe2000001ff00 */
[----:B--2---:R0:W1:Y:S01]  /*8000*/  I2F.F64.U16 R4, R2 ;  /* 0x0000000200047312 */ /* 0x0040620000101800 */
[----:B------:R-:W-:Y:S05]  /*8010*/  BRA `(.L_x_714) ;  /* 0x0000000c00c87947 */ /* 0x000fea0003800000 */
.L_x_711:
        /* <DEDUP_REMOVED lines=10> */
.L_x_716:
[----:B------:R-:W2:Y:S01]  /*80c0*/  LDG.E R2, desc[UR36][R2.64] ;  /* 0x0000002402027981 */ /* 0x000ea2000c1e1900 */
[----:B------:R-:W-:Y:S01]  /*80d0*/  CS2R R6, SRZ ;  /* 0x0000000000067805 */ /* 0x000fe2000001ff00 */
[----:B--2---:R0:W1:Y:S01]  /*80e0*/  I2F.F64 R4, R2 ;  /* 0x0000000200047312 */ /* 0x0040620000201c00 */
[----:B------:R-:W-:Y:S05]  /*80f0*/  BRA `(.L_x_714) ;  /* 0x0000000c00907947 */ /* 0x000fea0003800000 */
.L_x_715:
[----:B------:R-:W2:Y:S01]  /*8100*/  LDG.E.U16 R2, desc[UR36][R2.64] ;  /* 0x0000002402027981 */ /* 0x000ea2000c1e1500 */
[----:B------:R-:W-:Y:S01]  /*8110*/  CS2R R6, SRZ ;  /* 0x0000000000067805 */ /* 0x000fe2000001ff00 */
[----:B--2---:R0:W1:Y:S01]  /*8120*/  I2F.F64.S16 R4, R2 ;  /* 0x0000000200047312 */ /* 0x0040620000101c00 */
[----:B------:R-:W-:Y:S05]  /*8130*/  BRA `(.L_x_714) ;  /* 0x0000000c00807947 */ /* 0x000fea0003800000 */
.L_x_710:
        /* <DEDUP_REMOVED lines=11> */
.L_x_718:
[----:B------:R-:W2:Y:S01]  /*81f0*/  LDG.E.U16 R0, desc[UR36][R2.64] ;  /* 0x0000002402007981 */ /* 0x000ea2000c1e1500 */
[----:B------:R-:W-:Y:S01]  /*8200*/  CS2R R6, SRZ ;  /* 0x0000000000067805 */ /* 0x000fe2000001ff00 */
[----:B--2---:R-:W-:-:S05]  /*8210*/  HADD2.F32 R0, -RZ, R0.H0_H0 ;  /* 0x20000000ff007230 */ /* 0x004fca0000004100 */
[----:B------:R-:W-:-:S04]  /*8220*/  FMUL.FTZ R0, R0, 1 ;  /* 0x3f80000000007820 */ /* 0x000fc80000410000 */
[----:B------:R0:W1:Y:S01]  /*8230*/  F2F.F64.F32 R4, R0 ;  /* 0x0000000000047310 */ /* 0x0000620000201800 */
[----:B------:R-:W-:Y:S05]  /*8240*/  BRA `(.L_x_714) ;  /* 0x0000000c003c7947 */ /* 0x000fea0003800000 */
.L_x_717:
        /* <DEDUP_REMOVED lines=12> */
.L_x_720:
        /* <DEDUP_REMOVED lines=8> */
.L_x_719:
[----:B------:R0:W5:Y:S01]  /*8390*/  LDG.E.64 R4, desc[UR36][R2.64] ;  /* 0x0000002402047981 */ /* 0x000162000c1e1b00 */
[----:B------:R-:W-:Y:S01]  /*83a0*/  CS2R R6, SRZ ;  /* 0x0000000000067805 */ /* 0x000fe2000001ff00 */
[----:B------:R-:W-:Y:S06]  /*83b0*/  BRA `(.L_x_714) ;  /* 0x0000000800e07947 */ /* 0x000fec0003800000 */
.L_x_709:
        /* <DEDUP_REMOVED lines=14> */
.L_x_723:
[----:B------:R0:W5:Y:S01]  /*84a0*/  LDG.E.128 R4, desc[UR36][R2.64] ;  /* 0x0000002402047981 */ /* 0x000162000c1e1d00 */
[----:B------:R-:W-:Y:S05]  /*84b0*/  BRA `(.L_x_714) ;  /* 0x0000000800a07947 */ /* 0x000fea0003800000 */
.L_x_722:
        /* <DEDUP_REMOVED lines=29> */
.L_x_725:
        /* <DEDUP_REMOVED lines=16> */
.L_x_724:
[----:B------:R-:W2:Y:S01]  /*8790*/  LDG.E.U16 R0, desc[UR36][R2.64] ;  /* 0x0000002402007981 */ /* 0x000ea2000c1e1500 */
[----:B------:R-:W-:Y:S01]  /*87a0*/  CS2R R6, SRZ ;  /* 0x0000000000067805 */ /* 0x000fe2000001ff00 */
[----:B--2---:R-:W-:-:S04]  /*87b0*/  IMAD.U32 R0, R0, 0x10000, RZ ;  /* 0x0001000000007824 */ /* 0x004fc800078e00ff */
[----:B------:R-:W-:-:S04]  /*87c0*/  FMUL.FTZ R0, R0, 1 ;  /* 0x3f80000000007820 */ /* 0x000fc80000410000 */
[----:B------:R0:W1:Y:S01]  /*87d0*/  F2F.F64.F32 R4, R0 ;  /* 0x0000000000047310 */ /* 0x0000620000201800 */
[----:B------:R-:W-:Y:S05]  /*87e0*/  BRA `(.L_x_714) ;  /* 0x0000000400d47947 */ /* 0x000fea0003800000 */
.L_x_721:
        /* <DEDUP_REMOVED lines=12> */
.L_x_728:
        /* <DEDUP_REMOVED lines=21> */
.L_x_732:
[----:B------:R-:W-:Y:S05]  /*8a00*/  BSYNC B1 ;  /* 0x0000000000017941 */ /* 0x000fea0003800000 */
.L_x_731:
[----:B------:R-:W-:Y:S01]  /*8a10*/  LEA R3, R0, 0x3b800000, 0x17 ;  /* 0x3b80000000037811 */ /* 0x000fe200078eb8ff */
[----:B------:R-:W-:-:S05]  /*8a20*/  IMAD.SHL.U32 R0, R2, 0x100000, RZ ;  /* 0x0010000002007824 */ /* 0x000fca00078e00ff */
[----:B------:R-:W-:-:S07]  /*8a30*/  LOP3.LUT R0, R3, R0, R4, 0xfe, !PT ;  /* 0x0000000003007212 */ /* 0x000fce00078efe04 */
.L_x_730:
[----:B------:R-:W-:Y:S05]  /*8a40*/  BSYNC B0 ;  /* 0x0000000000007941 */ /* 0x000fea0003800000 */
.L_x_729:
[----:B------:R-:W-:Y:S01]  /*8a50*/  FMUL.FTZ R0, R0, 1 ;  /* 0x3f80000000007820 */ /* 0x000fe20000410000 */
[----:B------:R-:W-:-:S03]  /*8a60*/  CS2R R6, SRZ ;  /* 0x0000000000067805 */ /* 0x000fc6000001ff00 */
[----:B------:R2:W3:Y:S01]  /*8a70*/  F2F.F64.F32 R4, R0 ;  /* 0x0000000000047310 */ /* 0x0004e20000201800 */
[----:B------:R-:W-:Y:S05]  /*8a80*/  BRA `(.L_x_714) ;  /* 0x00000004002c7947 */ /* 0x000fea0003800000 */
.L_x_727:
        /* <DEDUP_REMOVED lines=21> */
.L_x_736:
[----:B------:R-:W-:Y:S05]  /*8be0*/  BSYNC B1 ;  /* 0x0000000000017941 */ /* 0x000fea0003800000 */
.L_x_735:
[----:B------:R-:W-:Y:S01]  /*8bf0*/  LEA R3, R0, 0x37800000, 0x17 ;  /* 0x3780000000037811 */ /* 0x000fe200078eb8ff */
[----:B------:R-:W-:-:S05]  /*8c00*/  IMAD.SHL.U32 R0, R2, 0x200000, RZ ;  /* 0x0020000002007824 */ /* 0x000fca00078e00ff */
[----:B------:R-:W-:-:S07]  /*8c10*/  LOP3.LUT R0, R3, R0, R4, 0xfe, !PT ;  /* 0x0000000003007212 */ /* 0x000fce00078efe04 */
.L_x_734:
[----:B------:R-:W-:Y:S05]  /*8c20*/  BSYNC B0 ;  /* 0x0000000000007941 */ /* 0x000fea0003800000 */
.L_x_733:
[----:B------:R-:W-:Y:S01]  /*8c30*/  FMUL.FTZ R0, R0, 1 ;  /* 0x3f80000000007820 */ /* 0x000fe20000410000 */
[----:B------:R-:W-:-:S03]  /*8c40*/  CS2R R6, SRZ ;  /* 0x0000000000067805 */ /* 0x000fc6000001ff00 */
[----:B------:R4:W0:Y:S01]  /*8c50*/  F2F.F64.F32 R4, R0 ;  /* 0x0000000000047310 */ /* 0x0008220000201800 */
[----:B------:R-:W-:Y:S05]  /*8c60*/  BRA `(.L_x_714) ;  /* 0x0000000000b47947 */ /* 0x000fea0003800000 */
.L_x_726:
        /* <DEDUP_REMOVED lines=14> */
.L_x_740:
[----:B------:R-:W-:Y:S05]  /*8d50*/  BSYNC B0 ;  /* 0x0000000000007941 */ /* 0x000fea0003800000 */
.L_x_739:
[----:B------:R-:W-:Y:S01]  /*8d60*/  FMUL.FTZ R0, R0, 1 ;  /* 0x3f80000000007820 */ /* 0x000fe20000410000 */
[----:B------:R-:W-:-:S03]  /*8d70*/  CS2R R6, SRZ ;  /* 0x0000000000067805 */ /* 0x000fc6000001ff00 */
[----:B------:R0:W1:Y:S01]  /*8d80*/  F2F.F64.F32 R4, R0 ;  /* 0x0000000000047310 */ /* 0x0000620000201800 */
[----:B------:R-:W-:Y:S05]  /*8d90*/  BRA `(.L_x_714) ;  /* 0x0000000000687947 */ /* 0x000fea0003800000 */
.L_x_713:
        /* <DEDUP_REMOVED lines=16> */
.L_x_741:
[----:B------:R-:W-:Y:S02]  /*8ea0*/  CS2R R4, SRZ ;  /* 0x0000000000047805 */ /* 0x000fe4000001ff00 */
[----:B------:R-:W-:Y:S01]  /*8eb0*/  CS2R R6, SRZ ;  /* 0x0000000000067805 */ /* 0x000fe2000001ff00 */
[----:B------:R-:W-:Y:S06]  /*8ec0*/  BRA `(.L_x_714) ;  /* 0x00000000001c7947 */ /* 0x000fec0003800000 */
.L_x_738:
[----:B------:R-:W2:Y:S01]  /*8ed0*/  LDG.E.64 R4, desc[UR36][R2.64] ;  /* 0x0000002402047981 */ /* 0x000ea2000c1e1b00 */
[----:B------:R-:W-:Y:S01]  /*8ee0*/  CS2R R6, SRZ ;  /* 0x0000000000067805 */ /* 0x000fe2000001ff00 */
[----:B--2---:R-:W0:Y:S01]  /*8ef0*/  I2F.F64.U64 R4, R4 ;  /* 0x0000000400047312 */ /* 0x004e220000301800 */
[----:B------:R-:W-:Y:S05]  /*8f00*/  BRA `(.L_x_714) ;  /* 0x00000000000c7947 */ /* 0x000fea0003800000 */
.L_x_737:
[----:B------:R-:W2:Y:S01]  /*8f10*/  LDG.E R2, desc[UR36][R2.64] ;  /* 0x0000002402027981 */ /* 0x000ea2000c1e1900 */
[----:B------:R-:W-:Y:S01]  /*8f20*/  CS2R R6, SRZ ;  /* 0x0000000000067805 */ /* 0x000fe2000001ff00 */
[----:B--2---:R0:W1:Y:S06]  /*8f30*/  I2F.F64.U32 R4, R2 ;  /* 0x0000000200047312 */ /* 0x00406c0000201800 */
.L_x_714:
        /* <DEDUP_REMOVED lines=15> */
.L_x_745:
[----:B---3-5:R-:W0:Y:S02]  /*9030*/  F2I.S64.F64.TRUNC R4, R4 ;  /* 0x0000000400047311 */ /* 0x028e24000030d900 */
[----:B0-----:R-:W-:-:S05]  /*9040*/  IMAD.MOV.U32 R3, RZ, RZ, R4 ;  /* 0x000000ffff037224 */ /* 0x001fca00078e0004 */
[----:B------:R3:W-:Y:S01]  /*9050*/  STG.E.U8 desc[UR36][R16.64], R3 ;  /* 0x0000000310007986 */ /* 0x0007e2000c101124 */
[----:B------:R-:W-:Y:S05]  /*9060*/  BRA `(.L_x_747) ;  /* 0x00000010000c7947 */ /* 0x000fea0003800000 */
.L_x_744:
        /* <DEDUP_REMOVED lines=9> */
.L_x_749:
[----:B---3-5:R-:W0:Y:S02]  /*9100*/  F2I.F64.TRUNC R5, R4 ;  /* 0x0000000400057311 */ /* 0x028e24000030d100 */
[----:B0-----:R2:W-:Y:S01]  /*9110*/  STG.E desc[UR36][R16.64], R5 ;  /* 0x0000000510007986 */ /* 0x0015e2000c101924 */
[----:B------:R-:W-:Y:S05]  /*9120*/  BRA `(.L_x_747) ;  /* 0x0000000c00dc7947 */ /* 0x000fea0003800000 */
.L_x_748:
[----:B---3-5:R-:W0:Y:S02]  /*9130*/  F2I.F64.TRUNC R5, R4 ;  /* 0x0000000400057311 */ /* 0x028e24000030d100 */
[----:B0-----:R0:W-:Y:S01]  /*9140*/  STG.E.U16 desc[UR36][R16.64], R5 ;  /* 0x0000000510007986 */ /* 0x0011e2000c101524 */
[----:B------:R-:W-:Y:S05]  /*9150*/  BRA `(.L_x_747) ;  /* 0x0000000c00d07947 */ /* 0x000fea0003800000 */
.L_x_743:
        /* <DEDUP_REMOVED lines=13> */
.L_x_751:
        /* <DEDUP_REMOVED lines=8> */
.L_x_750:
        /* <DEDUP_REMOVED lines=16> */
.L_x_753:
        /* <DEDUP_REMOVED lines=11> */
.L_x_752:
[----:B---3-5:R0:W-:Y:S01]  /*9460*/  STG.E.64 desc[UR36][R16.64], R4 ;  /* 0x0000000410007986 */ /* 0x0281e2000c101b24 */
[----:B------:R-:W-:Y:S05]  /*9470*/  BRA `(.L_x_747) ;  /* 0x0000000c00087947 */ /* 0x000fea0003800000 */
.L_x_742:
        /* <DEDUP_REMOVED lines=13> */
.L_x_756:
[----:B-----5:R-:W-:-:S07]  /*9550*/  DADD R6, -RZ, -R6 ;  /* 0x00000000ff067229 */ /* 0x020fce0000000906 */
[----:B---3--:R0:W-:Y:S01]  /*9560*/  STG.E.128 desc[UR36][R16.64], R4 ;  /* 0x0000000410007986 */ /* 0x0081e2000c101d24 */
[----:B------:R-:W-:Y:S05]  /*9570*/  BRA `(.L_x_747) ;  /* 0x0000000800c87947 */ /* 0x000fea0003800000 */
.L_x_755:
        /* <DEDUP_REMOVED lines=25> */
.L_x_760:
[----:B------:R-:W-:Y:S05]  /*9710*/  BSYNC B0 ;  /* 0x0000000000007941 */ /* 0x000fea0003800000 */
.L_x_759:
[----:B------:R-:W-:-:S05]  /*9720*/  LOP3.LUT R3, R0, R3, RZ, 0xfc, !PT ;  /* 0x0000000300037212 */ /* 0x000fca00078efcff */
[----:B------:R0:W-:Y:S01]  /*9730*/  STG.E.U8 desc[UR36][R16.64], R3 ;  /* 0x0000000310007986 */ /* 0x0001e2000c101124 */
[----:B------:R-:W-:Y:S05]  /*9740*/  BRA `(.L_x_747) ;  /* 0x0000000800547947 */ /* 0x000fea0003800000 */
.L_x_758:
        /* <DEDUP_REMOVED lines=17> */
.L_x_762:
[----:B------:R-:W-:Y:S01]  /*9860*/  IMAD.MOV.U32 R0, RZ, RZ, 0x7f ;  /* 0x0000007fff007424 */ /* 0x000fe200078e00ff */
[----:B------:R-:W-:-:S04]  /*9870*/  ISETP.GT.U32.AND P0, PT, R2, 0x7f800000, PT ;  /* 0x7f8000000200780c */ /* 0x000fc80003f04070 */
[----:B------:R-:W-:-:S09]  /*9880*/  SEL R0, R0, 0x7c, P0 ;  /* 0x0000007c00007807 */ /* 0x000fd20000000000 */
.L_x_763:
[----:B------:R-:W-:Y:S05]  /*9890*/  BSYNC B0 ;  /* 0x0000000000007941 */ /* 0x000fea0003800000 */
.L_x_761:
[----:B------:R-:W-:-:S04]  /*98a0*/  LOP3.LUT R2, R3, 0x80000000, RZ, 0xc0, !PT ;  /* 0x8000000003027812 */ /* 0x000fc800078ec0ff */
[----:B------:R-:W-:-:S04]  /*98b0*/  SHF.R.U32.HI R3, RZ, 0x18, R2 ;  /* 0x00000018ff037819 */ /* 0x000fc80000011602 */
[----:B------:R-:W-:-:S05]  /*98c0*/  LOP3.LUT R3, R0, R3, RZ, 0xfc, !PT ;  /* 0x0000000300037212 */ /* 0x000fca00078efcff */
[----:B------:R0:W-:Y:S01]  /*98d0*/  STG.E.U8 desc[UR36][R16.64], R3 ;  /* 0x0000000310007986 */ /* 0x0001e2000c101124 */
[----:B------:R-:W-:Y:S05]  /*98e0*/  BRA `(.L_x_747) ;  /* 0x0000000400ec7947 */ /* 0x000fea0003800000 */
.L_x_757:
        /* <DEDUP_REMOVED lines=8> */
.L_x_754:
        /* <DEDUP_REMOVED lines=11> */
.L_x_766:
        /* <DEDUP_REMOVED lines=21> */
.L_x_769:
[----:B------:R-:W-:-:S04]  /*9b70*/  LOP3.LUT R2, R3, 0x80000000, RZ, 0xc0, !PT ;  /* 0x8000000003027812 */ /* 0x000fc800078ec0ff */
[----:B------:R-:W-:-:S04]  /*9b80*/  SHF.R.U32.HI R3, RZ, 0x18, R2 ;  /* 0x00000018ff037819 */ /* 0x000fc80000011602 */
[----:B------:R-:W-:-:S04]  /*9b90*/  LOP3.LUT R0, R0, R3, RZ, 0xfc, !PT ;  /* 0x0000000300007212 */ /* 0x000fc800078efcff */
[----:B------:R-:W-:-:S07]  /*9ba0*/  PRMT R8, R0, 0x7610, R8 ;  /* 0x0000761000087816 */ /* 0x000fce0000000008 */
.L_x_768:
[----:B------:R-:W-:Y:S05]  /*9bb0*/  BSYNC B0 ;  /* 0x0000000000007941 */ /* 0x000fea0003800000 */
.L_x_767:
[----:B------:R0:W-:Y:S01]  /*9bc0*/  STG.E.U8 desc[UR36][R16.64], R8 ;  /* 0x0000000810007986 */ /* 0x0001e2000c101124 */
[----:B------:R-:W-:Y:S05]  /*9bd0*/  BRA `(.L_x_747) ;  /* 0x0000000400307947 */ /* 0x000fea0003800000 */
.L_x_765:
        /* <DEDUP_REMOVED lines=21> */
.L_x_772:
[----:B------:R-:W-:-:S04]  /*9d30*/  LOP3.LUT R2, R3, 0x80000000, RZ, 0xc0, !PT ;  /* 0x8000000003027812 */ /* 0x000fc800078ec0ff */
[----:B------:R-:W-:-:S04]  /*9d40*/  SHF.R.U32.HI R3, RZ, 0x18, R2 ;  /* 0x00000018ff037819 */ /* 0x000fc80000011602 */
[----:B------:R-:W-:-:S04]  /*9d50*/  LOP3.LUT R0, R0, R3, RZ, 0xfc, !PT ;  /* 0x0000000300007212 */ /* 0x000fc800078efcff */
[----:B------:R-:W-:-:S07]  /*9d60*/  PRMT R8, R0, 0x7610, R8 ;  /* 0x0000761000087816 */ /* 0x000fce0000000008 */
.L_x_771:
[----:B------:R-:W-:Y:S05]  /*9d70*/  BSYNC B0 ;  /* 0x0000000000007941 */ /* 0x000fea0003800000 */
.L_x_770:
[----:B------:R0:W-:Y:S01]  /*9d80*/  STG.E.U8 desc[UR36][R16.64], R8 ;  /* 0x0000000810007986 */ /* 0x0001e2000c101124 */
[----:B------:R-:W-:Y:S05]  /*9d90*/  BRA `(.L_x_747) ;  /* 0x0000000000c07947 */ /* 0x000fea0003800000 */
.L_x_764:
        /* <DEDUP_REMOVED lines=26> */
.L_x_746:
[----:B------:R-:W-:Y:S01]  /*9f40*/  MOV R0, 0x0 ;  /* 0x0000000000007802 */ /* 0x000fe20000000f00 */
[----:B------:R-:W-:Y:S01]  /*9f50*/  ULDC.64 UR4, c[0x4][0x128] ;  /* 0x01004a0000047ab9 */ /* 0x000fe20000000a00 */
[----:B------:R-:W-:Y:S01]  /*9f60*/  ULDC.64 UR6, c[0x4][0x30] ;  /* 0x01000c0000067ab9 */ /* 0x000fe20000000a00 */
[----:B---3-5:R-:W-:Y:S01]  /*9f70*/  IMAD.U32 R4, RZ, RZ, UR4 ;  /* 0x00000004ff047e24 */ /* 0x028fe2000f8e00ff */
        /* <DEDUP_REMOVED lines=12> */
.L_x_775:
[----:B------:R-:W-:Y:S05]  /*a040*/  BRA `(.L_x_747) ;  /* 0x0000000000147947 */ /* 0x000fea0003800000 */
.L_x_774:
[----:B---3-5:R-:W0:Y:S02]  /*a050*/  F2I.U64.F64.TRUNC R4, R4 ;  /* 0x0000000400047311 */ /* 0x028e24000030d800 */
[----:B0-----:R0:W-:Y:S01]  /*a060*/  STG.E.64 desc[UR36][R16.64], R4 ;  /* 0x0000000410007986 */ /* 0x0011e2000c101b24 */
[----:B------:R-:W-:Y:S05]  /*a070*/  BRA `(.L_x_747) ;  /* 0x0000000000087947 */ /* 0x000fea0003800000 */
.L_x_773:
[----:B---3-5:R-:W0:Y:S02]  /*a080*/  F2I.U32.F64.TRUNC R5, R4 ;  /* 0x0000000400057311 */ /* 0x028e24000030d000 */
[----:B0-----:R0:W-:Y:S02]  /*a090*/  STG.E desc[UR36][R16.64], R5 ;  /* 0x0000000510007986 */ /* 0x0011e4000c101924 */
.L_x_747:
[----:B------:R-:W-:-:S07]  /*a0a0*/  IADD3 R19, R19, 0x80, RZ ;  /* 0x0000008013137810 */ /* 0x000fce0007ffe0ff */
.L_x_707:
[----:B------:R-:W-:Y:S05]  /*a0b0*/  BSYNC B6 ;  /* 0x0000000000067941 */ /* 0x000fea0003800000 */
.L_x_706:
        /* <DEDUP_REMOVED lines=306> */
.L_x_776:
        /* <DEDUP_REMOVED lines=22> */
.L_x_780:
[----:B------:R-:W2:Y:S01]  /*b540*/  LDG.E.U8 R2, desc[UR36][R2.64] ;  /* 0x0000002402027981 */ /* 0x000ea2000c1e1100 */
[----:B------:R-:W-:Y:S01]  /*b550*/  CS2R R6, SRZ ;  /* 0x0000000000067805 */ /* 0x000fe2000001ff00 */
[----:B--2---:R0:W1:Y:S01]  /*b560*/  I2F.F64.U16 R4, R2 ;  /* 0x0000000200047312 */ /* 0x0040620000101800 */
[----:B------:R-:W-:Y:S05]  /*b570*/  BRA `(.L_x_782) ;  /* 0x0000000c00c87947 */ /* 0x000fea0003800000 */
.L_x_779:
        /* <DEDUP_REMOVED lines=8> */
[----:B--2---:R-:W2:Y:S01]  /*b600*/  I2F.F64.S64 R4, R4 ;  /* 0x0000000400047312 */ /* 0x004ea20000301c00 */
[----:B------:R-:W-:Y:S05]  /*b610*/  BRA `(.L_x_782) ;  /* 0x0000000c00a07947 */ /* 0x000fea0003800000 */
.L_x_784:
[----:B------:R-:W2:Y:S01]  /*b620*/  LDG.E R2, desc[UR36][R2.64] ;  /* 0x0000002402027981 */ /* 0x000ea2000c1e1900 */
[----:B------:R-:W-:Y:S01]  /*b630*/  CS2R R6, SRZ ;  /* 0x0000000000067805 */ /* 0x000fe2000001ff00 */
[----:B--2---:R3:W4:Y:S01]  /*b640*/  I2F.F64 R4, R2 ;  /* 0x0000000200047312 */ /* 0x0047220000201c00 */
[----:B------:R-:W-:Y:S05]  /*b650*/  BRA `(.L_x_782) ;  /* 0x0000000c00907947 */ /* 0x000fea0003800000 */
.L_x_783:
[----:B------:R-:W2:Y:S01]  /*b660*/  LDG.E.U16 R2, desc[UR36][R2.64] ;  /* 0x0000002402027981 */ /* 0x000ea2000c1e1500 */
[----:B------:R-:W-:Y:S01]  /*b670*/  CS2R R6, SRZ ;  /* 0x0000000000067805 */ /* 0x000fe2000001ff00 */
[----:B--2---:R0:W1:Y:S01]  /*b680*/  I2F.F64.S16 R4, R2 ;  /* 0x0000000200047312 */ /* 0x0040620000101c00 */
[----:B------:R-:W-:Y:S05]  /*b690*/  BRA `(.L_x_782) ;  /* 0x0000000c00807947 */ /* 0x000fea0003800000 */
.L_x_778:
        /* <DEDUP_REMOVED lines=11> */
.L_x_786:
[----:B------:R-:W2:Y:S01]  /*b750*/  LDG.E.U16 R0, desc[UR36][R2.64] ;  /* 0x0000002402007981 */ /* 0x000ea2000c1e1500 */
[----:B------:R-:W-:Y:S01]  /*b760*/  CS2R R6, SRZ ;  /* 0x0000000000067805 */ /* 0x000fe2000001ff00 */
[----:B--2---:R-:W-:-:S05]  /*b770*/  HADD2.F32 R0, -RZ, R0.H0_H0 ;  /* 0x20000000ff007230 */ /* 0x004fca0000004100 */
[----:B------:R-:W-:-:S04]  /*b780*/  FMUL.FTZ R0, R0, 1 ;  /* 0x3f80000000007820 */ /* 0x000fc80000410000 */
[----:B------:R0:W1:Y:S01]  /*b790*/  F2F.F64.F32 R4, R0 ;  /* 0x0000000000047310 */ /* 0x0000620000201800 */
[----:B------:R-:W-:Y:S05]  /*b7a0*/  BRA `(.L_x_782) ;  /* 0x0000000c003c7947 */ /* 0x000fea0003800000 */
.L_x_785:
        /* <DEDUP_REMOVED lines=12> */
.L_x_788:
        /* <DEDUP_REMOVED lines=8> */
.L_x_787:
[----:B------:R0:W5:Y:S01]  /*b8f0*/  LDG.E.64 R4, desc[UR36][R2.64] ;  /* 0x0000002402047981 */ /* 0x000162000c1e1b00 */
[----:B------:R-:W-:Y:S01]  /*b900*/  CS2R R6, SRZ ;  /* 0x0000000000067805 */ /* 0x000fe2000001ff00 */
[----:B------:R-:W-:Y:S06]  /*b910*/  BRA `(.L_x_782) ;  /* 0x0000000800e07947 */ /* 0x000fec0003800000 */
.L_x_777:
        /* <DEDUP_REMOVED lines=14> */
.L_x_791:
[----:B------:R0:W5:Y:S01]  /*ba00*/  LDG.E.128 R4, desc[UR36][R2.64] ;  /* 0x0000002402047981 */ /* 0x000162000c1e1d00 */
[----:B------:R-:W-:Y:S05]  /*ba10*/  BRA `(.L_x_782) ;  /* 0x0000000800a07947 */ /* 0x000fea0003800000 */
.L_x_790:
        /* <DEDUP_REMOVED lines=29> */
.L_x_793:
        /* <DEDUP_REMOVED lines=16> */
.L_x_792:
[----:B------:R-:W2:Y:S01]  /*bcf0*/  LDG.E.U16 R0, desc[UR36][R2.64] ;  /* 0x0000002402007981 */ /* 0x000ea2000c1e1500 */
[----:B------:R-:W-:Y:S01]  /*bd00*/  CS2R R6, SRZ ;  /* 0x0000000000067805 */ /* 0x000fe2000001ff00 */
[----:B--2---:R-:W-:-:S04]  /*bd10*/  IMAD.U32 R0, R0, 0x10000, RZ ;  /* 0x0001000000007824 */ /* 0x004fc800078e00ff */
[----:B------:R-:W-:-:S04]  /*bd20*/  FMUL.FTZ R0, R0, 1 ;  /* 0x3f80000000007820 */ /* 0x000fc80000410000 */
[----:B------:R0:W1:Y:S01]  /*bd30*/  F2F.F64.F32 R4, R0 ;  /* 0x0000000000047310 */ /* 0x0000620000201800 */
[----:B------:R-:W-:Y:S05]  /*bd40*/  BRA `(.L_x_782) ;  /* 0x0000000400d47947 */ /* 0x000fea0003800000 */
.L_x_789:
        /* <DEDUP_REMOVED lines=12> */
.L_x_796:
        /* <DEDUP_REMOVED lines=21> */
.L_x_800:
[----:B------:R-:W-:Y:S05]  /*bf60*/  BSYNC B1 ;  /* 0x0000000000017941 */ /* 0x000fea0003800000 */
.L_x_799:
[----:B------:R-:W-:Y:S01]  /*bf70*/  LEA R3, R0, 0x3b800000, 0x17 ;  /* 0x3b80000000037811 */ /* 0x000fe200078eb8ff */
[----:B------:R-:W-:-:S05]  /*bf80*/  IMAD.SHL.U32 R0, R2, 0x100000, RZ ;  /* 0x0010000002007824 */ /* 0x000fca00078e00ff */
[----:B------:R-:W-:-:S07]  /*bf90*/  LOP3.LUT R0, R3, R0, R4, 0xfe, !PT ;  /* 0x0000000003007212 */ /* 0x000fce00078efe04 */
.L_x_798:
[----:B------:R-:W-:Y:S05]  /*bfa0*/  BSYNC B0 ;  /* 0x0000000000007941 */ /* 0x000fea0003800000 */
.L_x_797:
[----:B------:R-:W-:Y:S01]  /*bfb0*/  FMUL.FTZ R0, R0, 1 ;  /* 0x3f80000000007820 */ /* 0x000fe20000410000 */
[----:B------:R-:W-:-:S03]  /*bfc0*/  CS2R R6, SRZ ;  /* 0x0000000000067805 */ /* 0x000fc6000001ff00 */
[----:B------:R0:W1:Y:S01]  /*bfd0*/  F2F.F64.F32 R4, R0 ;  /* 0x0000000000047310 */ /* 0x0000620000201800 */
[----:B------:R-:W-:Y:S05]  /*bfe0*/  BRA `(.L_x_782) ;  /* 0x00000004002c7947 */ /* 0x000fea0003800000 */
.L_x_795:
        /* <DEDUP_REMOVED lines=21> */
.L_x_804:
[----:B------:R-:W-:Y:S05]  /*c140*/  BSYNC B1 ;  /* 0x0000000000017941 */ /* 0x000fea0003800000 */
.L_x_803:
[----:B------:R-:W-:Y:S01]  /*c150*/  LEA R3, R0, 0x37800000, 0x17 ;  /* 0x3780000000037811 */ /* 0x000fe200078eb8ff */
[----:B------:R-:W-:-:S05]  /*c160*/  IMAD.SHL.U32 R0, R2, 0x200000, RZ ;  /* 0x0020000002007824 */ /* 0x000fca00078e00ff */
[----:B------:R-:W-:-:S07]  /*c170*/  LOP3.LUT R0, R3, R0, R4, 0xfe, !PT ;  /* 0x0000000003007212 */ /* 0x000fce00078efe04 */
.L_x_802:
[----:B------:R-:W-:Y:S05]  /*c180*/  BSYNC B0 ;  /* 0x0000000000007941 */ /* 0x000fea0003800000 */
.L_x_801:
[----:B------:R-:W-:Y:S01]  /*c190*/  FMUL.FTZ R0, R0, 1 ;  /* 0x3f80000000007820 */ /* 0x000fe20000410000 */
[----:B------:R-:W-:-:S03]  /*c1a0*/  CS2R R6, SRZ ;  /* 0x0000000000067805 */ /* 0x000fc6000001ff00 */
[----:B------:R0:W1:Y:S01]  /*c1b0*/  F2F.F64.F32 R4, R0 ;  /* 0x0000000000047310 */ /* 0x0000620000201800 */
[----:B------:R-:W-:Y:S05]  /*c1c0*/  BRA `(.L_x_782) ;  /* 0x0000000000b47947 */ /* 0x000fea0003800000 */
.L_x_794:
        /* <DEDUP_REMOVED lines=14> */
.L_x_808:
[----:B------:R-:W-:Y:S05]  /*c2b0*/  BSYNC B0 ;  /* 0x0000000000007941 */ /* 0x000fea0003800000 */
.L_x_807:
[----:B------:R-:W-:Y:S01]  /*c2c0*/  FMUL.FTZ R0, R0, 1 ;  /* 0x3f80000000007820 */ /* 0x000fe20000410000 */
[----:B------:R-:W-:-:S03]  /*c2d0*/  CS2R R6, SRZ ;  /* 0x0000000000067805 */ /* 0x000fc6000001ff00 */
[----:B------:R0:W1:Y:S01]  /*c2e0*/  F2F.F64.F32 R4, R0 ;  /* 0x0000000000047310 */ /* 0x0000620000201800 */
[----:B------:R-:W-:Y:S05]  /*c2f0*/  BRA `(.L_x_782) ;  /* 0x0000000000687947 */ /* 0x000fea0003800000 */
.L_x_781:
        /* <DEDUP_REMOVED lines=16> */
.L_x_809:
[----:B------:R-:W-:Y:S02]  /*c400*/  CS2R R4, SRZ ;  /* 0x0000000000047805 */ /* 0x000fe4000001ff00 */
[----:B------:R-:W-:Y:S01]  /*c410*/  CS2R R6, SRZ ;  /* 0x0000000000067805 */ /* 0x000fe2000001ff00 */
[----:B------:R-:W-:Y:S06]  /*c420*/  BRA `(.L_x_782) ;  /* 0x00000000001c7947 */ /* 0x000fec0003800000 */
.L_x_806:
[----:B------:R-:W2:Y:S01]  /*c430*/  LDG.E.64 R4, desc[UR36][R2.64] ;  /* 0x0000002402047981 */ /* 0x000ea2000c1e1b00 */
[----:B------:R-:W-:Y:S01]  /*c440*/  CS2R R6, SRZ ;  /* 0x0000000000067805 */ /* 0x000fe2000001ff00 */
[----:B--2---:R-:W0:Y:S01]  /*c450*/  I2F.F64.U64 R4, R4 ;  /* 0x0000000400047312 */ /* 0x004e220000301800 */
[----:B------:R-:W-:Y:S05]  /*c460*/  BRA `(.L_x_782) ;  /* 0x00000000000c7947 */ /* 0x000fea0003800000 */
.L_x_805:
[----:B------:R-:W2:Y:S01]  /*c470*/  LDG.E R2, desc[UR36][R2.64] ;  /* 0x0000002402027981 */ /* 0x000ea2000c1e1900 */
[----:B------:R-:W-:Y:S01]  /*c480*/  CS2R R6, SRZ ;  /* 0x0000000000067805 */ /* 0x000fe2000001ff00 */
[----:B--2---:R0:W1:Y:S06]  /*c490*/  I2F.F64.U32 R4, R2 ;  /* 0x0000000200047312 */ /* 0x00406c0000201800 */
.L_x_782:
[----:B0--3--:R-:W1:Y:S02]  /*c4a0*/  LDC.U8 R2, c[0x0][0x421] ;  /* 0x00010840ff027b82 */ /* 0x009e640000000000 */
[----:B-1----:R-:W-:-:S04]  /*c4b0*/  PRMT R0, R2, 0x9910, RZ ;  /* 0x0000991002007816 */ /* 0x002fc800000000ff */
        /* <DEDUP_REMOVED lines=10> */
[----:B--2-45:R-:W0:Y:S02]  /*c560*/  F2I.F64.TRUNC R5, R4 ;  /* 0x0000000400057311 */ /* 0x034e24000030d100 */
[----:B0-----:R-:W-:Y:S01]  /*c570*/  STG.E.U8 desc[UR36][R16.64], R5 ;  /* 0x0000000510007986 */ /* 0x001fe2000c101124 */
[----:B------:R-:W-:Y:S05]  /*c580*/  EXIT ;  /* 0x000000000000794d */ /* 0x000fea0003800000 */
.L_x_813:
[----:B--2-45:R-:W0:Y:S02]  /*c590*/  F2I.S64.F64.TRUNC R4, R4 ;  /* 0x0000000400047311 */ /* 0x034e24000030d900 */
[----:B0-----:R-:W-:-:S05]  /*c5a0*/  IMAD.MOV.U32 R3, RZ, RZ, R4 ;  /* 0x000000ffff037224 */ /* 0x001fca00078e0004 */
[----:B------:R-:W-:Y:S01]  /*c5b0*/  STG.E.U8 desc[UR36][R16.64], R3 ;  /* 0x0000000310007986 */ /* 0x000fe2000c101124 */
[----:B------:R-:W-:Y:S05]  /*c5c0*/  EXIT ;  /* 0x000000000000794d */ /* 0x000fea0003800000 */
.L_x_812:
[----:B------:R-:W-:-:S13]  /*c5d0*/  ISETP.NE.AND P0, PT, R0, 0x2, PT ;  /* 0x000000020000780c */ /* 0x000fda0003f05270 */
[----:B------:R-:W-:Y:S05]  /*c5e0*/  @!P0 BRA `(.L_x_815) ;  /* 0x0000000000288947 */ /* 0x000fea0003800000 */
[----:B------:R-:W-:-:S13]  /*c5f0*/  ISETP.NE.AND P0, PT, R0, 0x3, PT ;  /* 0x000000030000780c */ /* 0x000fda0003f05270 */
[----:B------:R-:W-:Y:S05]  /*c600*/  @!P0 BRA `(.L_x_816) ;  /* 0x0000000000148947 */ /* 0x000fea0003800000 */
[----:B------:R-:W-:-:S13]  /*c610*/  ISETP.NE.AND P0, PT, R0, 0x4, PT ;  /* 0x000000040000780c */ /* 0x000fda0003f05270 */
[----:B------:R-:W-:Y:S05]  /*c620*/  @P0 BRA `(.L_x_814) ;  /* 0x0000000c009c0947 */ /* 0x000fea0003800000 */
[----:B--2-45:R-:W0:Y:S02]  /*c630*/  F2I.S64.F64.TRUNC R4, R4 ;  /* 0x0000000400047311 */ /* 0x034e24000030d900 */
[----:B0-----:R-:W-:Y:S01]  /*c640*/  STG.E.64 desc[UR36][R16.64], R4 ;  /* 0x0000000410007986 */ /* 0x001fe2000c101b24 */
[----:B------:R-:W-:Y:S05]  /*c650*/  EXIT ;  /* 0x000000000000794d */ /* 0x000fea0003800000 */
.L_x_816:
[----:B--2-45:R-:W0:Y:S02]  /*c660*/  F2I.F64.TRUNC R5, R4 ;  /* 0x0000000400057311 */ /* 0x034e24000030d100 */
[----:B0-----:R-:W-:Y:S01]  /*c670*/  STG.E desc[UR36][R16.64], R5 ;  /* 0x0000000510007986 */ /* 0x001fe2000c101924 */
[----:B------:R-:W-:Y:S05]  /*c680*/  EXIT ;  /* 0x000000000000794d */ /* 0x000fea0003800000 */
.L_x_815:
[----:B--2-45:R-:W0:Y:S02]  /*c690*/  F2I.F64.TRUNC R5, R4 ;  /* 0x0000000400057311 */ /* 0x034e24000030d100 */
[----:B0-----:R-:W-:Y:S01]  /*c6a0*/  STG.E.U16 desc[UR36][R16.64], R5 ;  /* 0x0000000510007986 */ /* 0x001fe2000c101524 */
[----:B------:R-:W-:Y:S05]  /*c6b0*/  EXIT ;  /* 0x000000000000794d */ /* 0x000fea0003800000 */
.L_x_811:
        /* <DEDUP_REMOVED lines=8> */
[----:B--2-45:R-:W0:Y:S01]  /*c740*/  F2F.F32.F64 R3, R4 ;  /* 0x0000000400037310 */ /* 0x034e220000301000 */
[----:B------:R-:W-:-:S14]  /*c750*/  DSETP.GEU.AND P0, PT, |R4|, UR4, PT ;  /* 0x0000000404007e2a */ /* 0x000fdc000bf0e200 */
[----:B0-----:R-:W-:-:S05]  /*c760*/  @!P0 FMUL R3, R3, 1.175494350822287508e-38 ;  /* 0x0080000003038820 */ /* 0x001fca0000400000 */
[----:B------:R-:W-:Y:S01]  /*c770*/  STG.E desc[UR36][R16.64], R3 ;  /* 0x0000000310007986 */ /* 0x000fe2000c101924 */
[----:B------:R-:W-:Y:S05]  /*c780*/  EXIT ;  /* 0x000000000000794d */ /* 0x000fea0003800000 */
.L_x_818:
[----:B------:R-:W-:Y:S01]  /*c790*/  UMOV UR4, 0xf0000000 ;  /* 0xf000000000047882 */ /* 0x000fe20000000000 */
[----:B------:R-:W-:Y:S01]  /*c7a0*/  UMOV UR5, 0x380fffff ;  /* 0x380fffff00057882 */ /* 0x000fe20000000000 */
[----:B--2-45:R-:W0:Y:S01]  /*c7b0*/  F2F.F32.F64 R0, R4 ;  /* 0x0000000400007310 */ /* 0x034e220000301000 */
[----:B------:R-:W-:-:S14]  /*c7c0*/  DSETP.GEU.AND P0, PT, |R4|, UR4, PT ;  /* 0x0000000404007e2a */ /* 0x000fdc000bf0e200 */
[----:B0-----:R-:W-:-:S05]  /*c7d0*/  @!P0 FMUL R0, R0, 1.175494350822287508e-38 ;  /* 0x0080000000008820 */ /* 0x001fca0000400000 */
[----:B------:R-:W-:-:S05]  /*c7e0*/  F2FP.F16.F32.PACK_AB R0, RZ, R0 ;  /* 0x00000000ff00723e */ /* 0x000fca00000000ff */
[----:B------:R-:W-:Y:S01]  /*c7f0*/  STG.E.U16 desc[UR36][R16.64], R0 ;  /* 0x0000000010007986 */ /* 0x000fe2000c101524 */
[----:B------:R-:W-:Y:S05]  /*c800*/  EXIT ;  /* 0x000000000000794d */ /* 0x000fea0003800000 */
.L_x_817:
        /* <DEDUP_REMOVED lines=10> */
[----:B--2-4-:R-:W-:-:S05]  /*c8b0*/  DSETP.GEU.AND P1, PT, |R4|, UR4, PT ;  /* 0x0000000404007e2a */ /* 0x014fca000bf2e200 */
[----:B------:R-:W1:Y:S07]  /*c8c0*/  F2F.F32.F64 R2, R4 ;  /* 0x0000000400027310 */ /* 0x000e6e0000301000 */
[----:B0-----:R-:W-:Y:S02]  /*c8d0*/  @!P0 FMUL R3, R3, 1.175494350822287508e-38 ;  /* 0x0080000003038820 */ /* 0x001fe40000400000 */
[----:B-1----:R-:W-:-:S05]  /*c8e0*/  @!P1 FMUL R2, R2, 1.175494350822287508e-38 ;  /* 0x0080000002029820 */ /* 0x002fca0000400000 */
[----:B------:R-:W-:Y:S01]  /*c8f0*/  STG.E.64 desc[UR36][R16.64], R2 ;  /* 0x0000000210007986 */ /* 0x000fe2000c101b24 */
[----:B------:R-:W-:Y:S05]  /*c900*/  EXIT ;  /* 0x000000000000794d */ /* 0x000fea0003800000 */
.L_x_820:
[----:B------:R-:W-:Y:S01]  /*c910*/  UMOV UR4, 0xf0000000 ;  /* 0xf000000000047882 */ /* 0x000fe20000000000 */
[----:B------:R-:W-:Y:S01]  /*c920*/  UMOV UR5, 0x380fffff ;  /* 0x380fffff00057882 */ /* 0x000fe20000000000 */
[----:B--2-45:R-:W0:Y:S01]  /*c930*/  F2F.F32.F64 R3, R4 ;  /* 0x0000000400037310 */ /* 0x034e220000301000 */
[----:B------:R-:W-:Y:S02]  /*c940*/  DSETP.GEU.AND P0, PT, |R4|, UR4, PT ;  /* 0x0000000404007e2a */ /* 0x000fe4000bf0e200 */
[----:B------:R-:W-:-:S05]  /*c950*/  DSETP.GEU.AND P1, PT, |R6|, UR4, PT ;  /* 0x0000000406007e2a */ /* 0x000fca000bf2e200 */
[----:B------:R-:W1:Y:S07]  /*c960*/  F2F.F32.F64 R0, -R6 ;  /* 0x8000000600007310 */ /* 0x000e6e0000301000 */
[----:B0-----:R-:W-:Y:S02]  /*c970*/  @!P0 FMUL R3, R3, 1.175494350822287508e-38 ;  /* 0x0080000003038820 */ /* 0x001fe40000400000 */
[----:B-1----:R-:W-:-:S05]  /*c980*/  @!P1 FMUL R0, R0, 1.175494350822287508e-38 ;  /* 0x0080000000009820 */ /* 0x002fca0000400000 */
[----:B------:R-:W-:-:S05]  /*c990*/  F2FP.F16.F32.PACK_AB R3, R0, R3 ;  /* 0x000000030003723e */ /* 0x000fca00000000ff */
[----:B------:R-:W-:Y:S01]  /*c9a0*/  STG.E desc[UR36][R16.64], R3 ;  /* 0x0000000310007986 */ /* 0x000fe2000c101924 */
[----:B------:R-:W-:Y:S05]  /*c9b0*/  EXIT ;  /* 0x000000000000794d */ /* 0x000fea0003800000 */
.L_x_819:
[----:B--2-45:R-:W-:Y:S01]  /*c9c0*/  STG.E.64 desc[UR36][R16.64], R4 ;  /* 0x0000000410007986 */ /* 0x034fe2000c101b24 */
[----:B------:R-:W-:Y:S05]  /*c9d0*/  EXIT ;  /* 0x000000000000794d */ /* 0x000fea0003800000 */
.L_x_810:
        /* <DEDUP_REMOVED lines=9> */
[----:B--2-4-:R-:W-:-:S06]  /*ca70*/  DSETP.NEU.OR P0, PT, R4, RZ, P0 ;  /* 0x000000ff0400722a */ /* 0x014fcc000070d400 */
[----:B------:R-:W-:-:S05]  /*ca80*/  SEL R3, RZ, 0x1, !P0 ;  /* 0x00000001ff037807 */ /* 0x000fca0004000000 */
[----:B------:R-:W-:Y:S01]  /*ca90*/  STG.E.U8 desc[UR36][R16.64], R3 ;  /* 0x0000000310007986 */ /* 0x000fe2000c101124 */
[----:B------:R-:W-:Y:S05]  /*caa0*/  EXIT ;  /* 0x000000000000794d */ /* 0x000fea0003800000 */
.L_x_823:
[----:B-----5:R-:W-:-:S07]  /*cab0*/  DADD R6, -RZ, -R6 ;  /* 0x00000000ff067229 */ /* 0x020fce0000000906 */
[----:B--2-4-:R-:W-:Y:S01]  /*cac0*/  STG.E.128 desc[UR36][R16.64], R4 ;  /* 0x0000000410007986 */ /* 0x014fe2000c101d24 */
[----:B------:R-:W-:Y:S05]  /*cad0*/  EXIT ;  /* 0x000000000000794d */ /* 0x000fea0003800000 */
.L_x_822:
        /* <DEDUP_REMOVED lines=8> */
[----:B--2-45:R-:W0:Y:S01]  /*cb60*/  F2F.F32.F64 R7, R4 ;  /* 0x0000000400077310 */ /* 0x034e220000301000 */
        /* <DEDUP_REMOVED lines=16> */
.L_x_827:
[----:B------:R-:W-:Y:S05]  /*cc70*/  BSYNC B0 ;  /* 0x0000000000007941 */ /* 0x000fea0003800000 */
.L_x_826:
[----:B------:R-:W-:-:S05]  /*cc80*/  LOP3.LUT R3, R0, R3, RZ, 0xfc, !PT ;  /* 0x0000000300037212 */ /* 0x000fca00078efcff */
[----:B------:R-:W-:Y:S01]  /*cc90*/  STG.E.U8 desc[UR36][R16.64], R3 ;  /* 0x0000000310007986 */ /* 0x000fe2000c101124 */
[----:B------:R-:W-:Y:S05]  /*cca0*/  EXIT ;  /* 0x000000000000794d */ /* 0x000fea0003800000 */
.L_x_825:
[----:B------:R-:W-:Y:S01]  /*ccb0*/  UMOV UR4, 0xf0000000 ;  /* 0xf000000000047882 */ /* 0x000fe20000000000 */
[----:B------:R-:W-:Y:S01]  /*ccc0*/  UMOV UR5, 0x380fffff ;  /* 0x380fffff00057882 */ /* 0x000fe20000000000 */
[----:B--2-45:R-:W0:Y:S01]  /*ccd0*/  F2F.F32.F64 R3, R4 ;  /* 0x0000000400037310 */ /* 0x034e220000301000 */
        /* <DEDUP_REMOVED lines=14> */
.L_x_829:
[----:B------:R-:W-:Y:S01]  /*cdc0*/  IMAD.MOV.U32 R0, RZ, RZ, 0x7f ;  /* 0x0000007fff007424 */ /* 0x000fe200078e00ff */
[----:B------:R-:W-:-:S04]  /*cdd0*/  ISETP.GT.U32.AND P0, PT, R2, 0x7f800000, PT ;  /* 0x7f8000000200780c */ /* 0x000fc80003f04070 */
[----:B------:R-:W-:-:S09]  /*cde0*/  SEL R0, R0, 0x7c, P0 ;  /* 0x0000007c00007807 */ /* 0x000fd20000000000 */
.L_x_830:
[----:B------:R-:W-:Y:S05]  /*cdf0*/  BSYNC B0 ;  /* 0x0000000000007941 */ /* 0x000fea0003800000 */
.L_x_828:
[----:B------:R-:W-:-:S04]  /*ce00*/  LOP3.LUT R2, R3, 0x80000000, RZ, 0xc0, !PT ;  /* 0x8000000003027812 */ /* 0x000fc800078ec0ff */
[----:B------:R-:W-:-:S04]  /*ce10*/  SHF.R.U32.HI R3, RZ, 0x18, R2 ;  /* 0x00000018ff037819 */ /* 0x000fc80000011602 */
[----:B------:R-:W-:-:S05]  /*ce20*/  LOP3.LUT R3, R0, R3, RZ, 0xfc, !PT ;  /* 0x0000000300037212 */ /* 0x000fca00078efcff */
[----:B------:R-:W-:Y:S01]  /*ce30*/  STG.E.U8 desc[UR36][R16.64], R3 ;  /* 0x0000000310007986 */ /* 0x000fe2000c101124 */
[----:B------:R-:W-:Y:S05]  /*ce40*/  EXIT ;  /* 0x000000000000794d */ /* 0x000fea0003800000 */
.L_x_824:
[----:B------:R-:W-:Y:S01]  /*ce50*/  UMOV UR4, 0xf0000000 ;  /* 0xf000000000047882 */ /* 0x000fe20000000000 */
[----:B------:R-:W-:Y:S01]  /*ce60*/  UMOV UR5, 0x380fffff ;  /* 0x380fffff00057882 */ /* 0x000fe20000000000 */
[----:B--2-45:R-:W0:Y:S01]  /*ce70*/  F2F.F32.F64 R0, R4 ;  /* 0x0000000400007310 */ /* 0x034e220000301000 */
[----:B------:R-:W-:-:S14]  /*ce80*/  DSETP.GEU.AND P0, PT, |R4|, UR4, PT ;  /* 0x0000000404007e2a */ /* 0x000fdc000bf0e200 */
[----:B0-----:R-:W-:-:S05]  /*ce90*/  @!P0 FMUL R0, R0, 1.175494350822287508e-38 ;  /* 0x0080000000008820 */ /* 0x001fca0000400000 */
[----:B------:R-:W-:-:S05]  /*cea0*/  F2FP.BF16.F32.PACK_AB R0, RZ, R0 ;  /* 0x00000000ff00723e */ /* 0x000fca00000010ff */
[----:B------:R-:W-:Y:S01]  /*ceb0*/  STG.E.U16 desc[UR36][R16.64], R0 ;  /* 0x0000000010007986 */ /* 0x000fe2000c101524 */
[----:B------:R-:W-:Y:S05]  /*cec0*/  EXIT ;  /* 0x000000000000794d */ /* 0x000fea0003800000 */
.L_x_821:
        /* <DEDUP_REMOVED lines=8> */
[----:B--2-45:R-:W0:Y:S02]  /*cf50*/  F2I.U32.F64.TRUNC R5, R4 ;  /* 0x0000000400057311 */ /* 0x034e24000030d000 */
[----:B0-----:R-:W-:Y:S01]  /*cf60*/  STG.E.U16 desc[UR36][R16.64], R5 ;  /* 0x0000000510007986 */ /* 0x001fe2000c101524 */
[----:B------:R-:W-:Y:S05]  /*cf70*/  EXIT ;  /* 0x000000000000794d */ /* 0x000fea0003800000 */
.L_x_833:
[----:B------:R-:W-:Y:S01]  /*cf80*/  UMOV UR4, 0xf0000000 ;  /* 0xf000000000047882 */ /* 0x000fe20000000000 */
[----:B------:R-:W-:Y:S01]  /*cf90*/  UMOV UR5, 0x380fffff ;  /* 0x380fffff00057882 */ /* 0x000fe20000000000 */
[----:B--2-45:R-:W0:Y:S01]  /*cfa0*/  F2F.F32.F64 R3, R4 ;  /* 0x0000000400037310 */ /* 0x034e220000301000 */
        /* <DEDUP_REMOVED lines=18> */
.L_x_836:
[----:B------:R-:W-:-:S04]  /*d0d0*/  LOP3.LUT R2, R3, 0x80000000, RZ, 0xc0, !PT ;  /* 0x8000000003027812 */ /* 0x000fc800078ec0ff */
[----:B------:R-:W-:-:S04]  /*d0e0*/  SHF.R.U32.HI R3, RZ, 0x18, R2 ;  /* 0x00000018ff037819 */ /* 0x000fc80000011602 */
[----:B------:R-:W-:-:S04]  /*d0f0*/  LOP3.LUT R0, R0, R3, RZ, 0xfc, !PT ;  /* 0x0000000300007212 */ /* 0x000fc800078efcff */
[----:B------:R-:W-:-:S07]  /*d100*/  PRMT R8, R0, 0x7610, R8 ;  /* 0x0000761000087816 */ /* 0x000fce0000000008 */
.L_x_835:
[----:B------:R-:W-:Y:S05]  /*d110*/  BSYNC B0 ;  /* 0x0000000000007941 */ /* 0x000fea0003800000 */
.L_x_834:
[----:B------:R-:W-:Y:S01]  /*d120*/  STG.E.U8 desc[UR36][R16.64], R8 ;  /* 0x0000000810007986 */ /* 0x000fe2000c101124 */
[----:B------:R-:W-:Y:S05]  /*d130*/  EXIT ;  /* 0x000000000000794d */ /* 0x000fea0003800000 */
.L_x_832:
        /* <DEDUP_REMOVED lines=21> */
.L_x_839:
[----:B------:R-:W-:-:S04]  /*d290*/  LOP3.LUT R2, R3, 0x80000000, RZ, 0xc0, !PT ;  /* 0x8000000003027812 */ /* 0x000fc800078ec0ff */
[----:B------:R-:W-:-:S04]  /*d2a0*/  SHF.R.U32.HI R3, RZ, 0x18, R2 ;  /* 0x00000018ff037819 */ /* 0x000fc80000011602 */
[----:B------:R-:W-:-:S04]  /*d2b0*/  LOP3.LUT R0, R0, R3, RZ, 0xfc, !PT ;  /* 0x0000000300007212 */ /* 0x000fc800078efcff */
[----:B------:R-:W-:-:S07]  /*d2c0*/  PRMT R8, R0, 0x7610, R8 ;  /* 0x0000761000087816 */ /* 0x000fce0000000008 */
.L_x_838:
[----:B------:R-:W-:Y:S05]  /*d2d0*/  BSYNC B0 ;  /* 0x0000000000007941 */ /* 0x000fea0003800000 */
.L_x_837:
[----:B------:R-:W-:Y:S01]  /*d2e0*/  STG.E.U8 desc[UR36][R16.64], R8 ;  /* 0x0000000810007986 */ /* 0x000fe2000c101124 */
[----:B------:R-:W-:Y:S05]  /*d2f0*/  EXIT ;  /* 0x000000000000794d */ /* 0x000fea0003800000 */
.L_x_831:
        /* <DEDUP_REMOVED lines=26> */
.L_x_814:
[----:B------:R-:W-:Y:S01]  /*d4a0*/  MOV R0, 0x0 ;  /* 0x0000000000007802 */ /* 0x000fe20000000f00 */
[----:B------:R-:W-:Y:S01]  /*d4b0*/  ULDC.64 UR4, c[0x4][0x128] ;  /* 0x01004a0000047ab9 */ /* 0x000fe20000000a00 */
[----:B------:R-:W-:Y:S01]  /*d4c0*/  ULDC.64 UR6, c[0x4][0x30] ;  /* 0x01000c0000067ab9 */ /* 0x000fe20000000a00 */
[----:B--2-45:R-:W-:Y:S01]  /*d4d0*/  IMAD.U32 R4, RZ, RZ, UR4 ;  /* 0x00000004ff047e24 */ /* 0x034fe2000f8e00ff */
        /* <DEDUP_REMOVED lines=12> */
.L_x_842:
[----:B------:R-:W-:Y:S05]  /*d5a0*/  EXIT ;  /* 0x000000000000794d */ /* 0x000fea0003800000 */
.L_x_841:
[----:B--2-45:R-:W0:Y:S02]  /*d5b0*/  F2I.U64.F64.TRUNC R4, R4 ;  /* 0x0000000400047311 */ /* 0x034e24000030d800 */
[----:B0-----:R-:W-:Y:S01]  /*d5c0*/  STG.E.64 desc[UR36][R16.64], R4 ;  /* 0x0000000410007986 */ /* 0x001fe2000c101b24 */
[----:B------:R-:W-:Y:S05]  /*d5d0*/  EXIT ;  /* 0x000000000000794d */ /* 0x000fea0003800000 */
.L_x_840:
[----:B--2-45:R-:W0:Y:S02]  /*d5e0*/  F2I.U32.F64.TRUNC R5, R4 ;  /* 0x0000000400057311 */ /* 0x034e24000030d000 */
[----:B0-----:R-:W-:Y:S01]  /*d5f0*/  STG.E desc[UR36][R16.64], R5 ;  /* 0x0000000510007986 */ /* 0x001fe2000c101924 */
[----:B------:R-:W-:Y:S05]  /*d600*/  EXIT ;  /* 0x000000000000794d */ /* 0x000fea0003800000 */
.L_x_843:
        /* <DEDUP_REMOVED lines=15> */
.L_x_2305:


//--------------------- .text._ZN2at6native27unrolled_elementwise_kernelIZZZNS0_16conj_kernel_cudaERNS_18TensorIteratorBaseEENKUlvE0_clEvENKUlvE9_clEvEUlN3c107complexIdEEE_St5arrayIPcLm2EELi4E23TrivialOffsetCalculatorILi1EjESE_NS0_6memory12LoadWithCastILi1EEENSF_13StoreWithCastILi1EEEEEviT_T0_T2_T3_T4_T5_ --------------------------
	.section	.text._ZN2at6native27unrolled_elementwise_kernelIZZZNS0_16conj_kernel_cudaERNS_18TensorIteratorBaseEENKUlvE0_clEvENKUlvE9_clEvEUlN3c107complexIdEEE_St5arrayIPcLm2EELi4E23TrivialOffsetCalculatorILi1EjESE_NS0_6memory12LoadWithCastILi1EEENSF_13StoreWithCastILi1EEEEEviT_T0_T2_T3_T4_T5_,"ax",@progbits
	.align	128
        .global         _ZN2at6native27unrolled_elementwise_kernelIZZZNS0_16conj_kernel_cudaERNS_18TensorIteratorBaseEENKUlvE0_clEvENKUlvE9_clEvEUlN3c107complexIdEEE_St5arrayIPcLm2EELi4E23TrivialOffsetCalculatorILi1EjESE_NS0_6memory12LoadWithCastILi1EEENSF_13StoreWithCastILi1EEEEEviT_T0_T2_T3_T4_T5_
        .type           _ZN2at6native27unrolled_elementwise_kernelIZZZNS0_16conj_kernel_cudaERNS_18TensorIteratorBaseEENKUlvE0_clEvENKUlvE9_clEvEUlN3c107complexIdEEE_St5arrayIPcLm2EELi4E23TrivialOffsetCalculatorILi1EjESE_NS0_6memory12LoadWithCastILi1EEENSF_13StoreWithCastILi1EEEEEviT_T0_T2_T3_T4_T5_,@function
        .size           _ZN2at6native27unrolled_elementwise_kernelIZZZNS0_16conj_kernel_cudaERNS_18TensorIteratorBaseEENKUlvE0_clEvENKUlvE9_clEvEUlN3c107complexIdEEE_St5arrayIPcLm2EELi4E23TrivialOffsetCalculatorILi1EjESE_NS0_6memory12LoadWithCastILi1EEENSF_13StoreWithCastILi1EEEEEviT_T0_T2_T3_T4_T5_,(.L_x_2306 - _ZN2at6native27unrolled_elementwise_kernelIZZZNS0_16conj_kernel_cudaERNS_18TensorIteratorBaseEENKUlvE0_clEvENKUlvE9_clEvEUlN3c107complexIdEEE_St5arrayIPcLm2EELi4E23TrivialOffsetCalculatorILi1EjESE_NS0_6memory12LoadWithCastILi1EEENSF_13StoreWithCastILi1EEEEEviT_T0_T2_T3_T4_T5_)
        .other          _ZN2at6native27unrolled_elementwise_kernelIZZZNS0_16conj_kernel_cudaERNS_18TensorIteratorBaseEENKUlvE0_clEvENKUlvE9_clEvEUlN3c107complexIdEEE_St5arrayIPcLm2EELi4E23TrivialOffsetCalculatorILi1EjESE_NS0_6memory12LoadWithCastILi1EEENSF_13StoreWithCastILi1EEEEEviT_T0_T2_T3_T4_T5_,@"STO_CUDA_ENTRY STV_DEFAULT"
_ZN2at6native27unrolled_elementwise_kernelIZZZNS0_16conj_kernel_cudaERNS_18TensorIteratorBaseEENKUlvE0_clEvENKUlvE9_clEvEUlN3c107complexIdEEE_St5arrayIPcLm2EELi4E23TrivialOffsetCalculatorILi1EjESE_NS0_6memory12LoadWithCastILi1EEENSF_13StoreWithCastILi1EEEEEviT_T0_T2_T3_T4_T5_:
.text._ZN2at6native27unrolled_elementwise_kernelIZZZNS0_16conj_kernel_cudaERNS_18TensorIteratorBaseEENKUlvE0_clEvENKUlvE9_clEvEUlN3c107complexIdEEE_St5arrayIPcLm2EELi4E23TrivialOffsetCalculatorILi1EjESE_NS0_6memory12LoadWithCastILi1EEENSF_13StoreWithCastILi1EEEEEviT_T0_T2_T3_T4_T5_:
[----:B------:R-:W0:Y:S01]  /*0000*/  LDC R1, c[0x0][0x28] ;  /* 0x00000a00ff017b82 */ /* 0x000e220000000800 */
[----:B------:R-:W1:Y:S07]  /*0010*/  S2R R2, SR_CTAID.X ;  /* 0x0000000000027919 */ /* 0x000e6e0000002500 */
[----:B------:R-:W1:Y:S01]  /*0020*/  LDC R3, c[0x0][0x210] ;  /* 0x00008400ff037b82 */ /* 0x000e620000000800 */
[----:B------:R-:W-:Y:S01]  /*0030*/  ULDC.64 UR36, c[0x0][0x208] ;  /* 0x0000820000247ab9 */ /* 0x000fe20000000a00 */
[----:B------:R-:W-:Y:S01]  /*0040*/  BSSY B6, `(.L_x_844) ;  /* 0x0000116000067945 */ /* 0x000fe20003800000 */
[----:B------:R-:W2:Y:S01]  /*0050*/  S2R R37, SR_TID.X ;  /* 0x0000000000257919 */ /* 0x000ea20000002100 */
[----:B------:R-:W-:-:S02]  /*0060*/  CS2R R30, SRZ ;  /* 0x00000000001e7805 */ /* 0x000fc4000001ff00 */
[----:B------:R-:W-:Y:S02]  /*0070*/  CS2R R34, SRZ ;  /* 0x0000000000227805 */ /* 0x000fe4000001ff00 */
[----:B------:R-:W-:Y:S01]  /*0080*/  CS2R R32, SRZ ;  /* 0x0000000000207805 */ /* 0x000fe2000001ff00 */
[----:B------:R-:W3:Y:S01]  /*0090*/  LDC.U8 R23, c[0x0][0x22c] ;  /* 0x00008b00ff177b82 */ /* 0x000ee20000000000 */
[----:B-1----:R-:W-:-:S05]  /*00a0*/  IMAD R22, R2, -0x200, R3 ;  /* 0xfffffe0002167824 */ /* 0x002fca00078e0203 */
[----:B--2---:R-:W-:-:S13]  /*00b0*/  ISETP.GE.AND P0, PT, R37, R22, PT ;  /* 0x000000162500720c */ /* 0x004fda0003f06270 */
[----:B0--3--:R-:W-:Y:S05]  /*00c0*/  @P0 BRA `(.L_x_845) ;  /* 0x0000001000340947 */ /* 0x009fea0003800000 */
        /* <DEDUP_REMOVED lines=22> */
.L_x_849:
[----:B------:R-:W2:Y:S01]  /*0230*/  LDG.E.U8 R4, desc[UR36][R4.64] ;  /* 0x0000002404047981 */ /* 0x000ea2000c1e1100 */
[----:B------:R-:W-:Y:S01]  /*0240*/  CS2R R34, SRZ ;  /* 0x0000000000227805 */ /* 0x000fe2000001ff00 */
[----:B--2---:R0:W1:Y:S01]  /*0250*/  I2F.F64.U16 R32, R4 ;  /* 0x0000000400207312 */ /* 0x0040620000101800 */
[----:B------:R-:W-:Y:S05]  /*0260*/  BRA `(.L_x_851) ;  /* 0x0000000c00c87947 */ /* 0x000fea0003800000 */
.L_x_848:
        /* <DEDUP_REMOVED lines=10> */
.L_x_853:
[----:B------:R-:W2:Y:S01]  /*0310*/  LDG.E R4, desc[UR36][R4.64] ;  /* 0x0000002404047981 */ /* 0x000ea2000c1e1900 */
[----:B------:R-:W-:Y:S01]  /*0320*/  CS2R R34, SRZ ;  /* 0x0000000000227805 */ /* 0x000fe2000001ff00 */
[----:B--2---:R1:W2:Y:S01]  /*0330*/  I2F.F64 R32, R4 ;  /* 0x0000000400207312 */ /* 0x0042a20000201c00 */
[----:B------:R-:W-:Y:S05]  /*0340*/  BRA `(.L_x_851) ;  /* 0x0000000c00907947 */ /* 0x000fea0003800000 */
.L_x_852:
[----:B------:R-:W2:Y:S01]  /*0350*/  LDG.E.U16 R4, desc[UR36][R4.64] ;  /* 0x0000002404047981 */ /* 0x000ea2000c1e1500 */
[----:B------:R-:W-:Y:S01]  /*0360*/  CS2R R34, SRZ ;  /* 0x0000000000227805 */ /* 0x000fe2000001ff00 */
[----:B--2---:R3:W4:Y:S01]  /*0370*/  I2F.F64.S16 R32, R4 ;  /* 0x0000000400207312 */ /* 0x0047220000101c00 */
[----:B------:R-:W-:Y:S05]  /*0380*/  BRA `(.L_x_851) ;  /* 0x0000000c00807947 */ /* 0x000fea0003800000 */
.L_x_847:
        /* <DEDUP_REMOVED lines=11> */
.L_x_855:
[----:B------:R-:W2:Y:S01]  /*0440*/  LDG.E.U16 R0, desc[UR36][R4.64] ;  /* 0x0000002404007981 */ /* 0x000ea2000c1e1500 */
[----:B------:R-:W-:Y:S01]  /*0450*/  CS2R R34, SRZ ;  /* 0x0000000000227805 */ /* 0x000fe2000001ff00 */
[----:B--2---:R-:W-:-:S05]  /*0460*/  HADD2.F32 R0, -RZ, R0.H0_H0 ;  /* 0x20000000ff007230 */ /* 0x004fca0000004100 */
[----:B------:R-:W-:-:S04]  /*0470*/  FMUL.FTZ R0, R0, 1 ;  /* 0x3f80000000007820 */ /* 0x000fc80000410000 */
[----:B------:R0:W1:Y:S01]  /*0480*/  F2F.F64.F32 R32, R0 ;  /* 0x0000000000207310 */ /* 0x0000620000201800 */
[----:B------:R-:W-:Y:S05]  /*0490*/  BRA `(.L_x_851) ;  /* 0x0000000c003c7947 */ /* 0x000fea0003800000 */
.L_x_854:
        /* <DEDUP_REMOVED lines=12> */
.L_x_857:
[----:B------:R-:W2:Y:S02]  /*0560*/  LDG.E R0, desc[UR36][R4.64] ;  /* 0x0000002404007981 */ /* 0x000ea4000c1e1900 */
[--C-:B--2---:R-:W-:Y:S02]  /*0570*/  HADD2.F32 R3, -RZ, R0.reuse.H1_H1 ;  /* 0x30000000ff037230 */ /* 0x104fe40000004100 */
[----:B------:R-:W-:-:S03]  /*0580*/  HADD2.F32 R0, -RZ, R0.H0_H0 ;  /* 0x20000000ff007230 */ /* 0x000fc60000004100 */
[----:B------:R-:W-:Y:S02]  /*0590*/  FMUL.FTZ R3, R3, 1 ;  /* 0x3f80000003037820 */ /* 0x000fe40000410000 */
[----:B------:R-:W-:Y:S02]  /*05a0*/  FMUL.FTZ R0, R0, 1 ;  /* 0x3f80000000007820 */ /* 0x000fe40000410000 */
[----:B------:R0:W1:Y:S08]  /*05b0*/  F2F.F64.F32 R34, R3 ;  /* 0x0000000300227310 */ /* 0x0000700000201800 */
[----:B------:R0:W2:Y:S01]  /*05c0*/  F2F.F64.F32 R32, R0 ;  /* 0x0000000000207310 */ /* 0x0000a20000201800 */
[----:B------:R-:W-:Y:S05]  /*05d0*/  BRA `(.L_x_851) ;  /* 0x0000000800ec7947 */ /* 0x000fea0003800000 */
.L_x_856:
[----:B------:R0:W5:Y:S01]  /*05e0*/  LDG.E.64 R32, desc[UR36][R4.64] ;  /* 0x0000002404207981 */ /* 0x000162000c1e1b00 */
[----:B------:R-:W-:Y:S01]  /*05f0*/  CS2R R34, SRZ ;  /* 0x0000000000227805 */ /* 0x000fe2000001ff00 */
[----:B------:R-:W-:Y:S06]  /*0600*/  BRA `(.L_x_851) ;  /* 0x0000000800e07947 */ /* 0x000fec0003800000 */
.L_x_846:
        /* <DEDUP_REMOVED lines=14> */
.L_x_860:
[----:B------:R0:W5:Y:S01]  /*06f0*/  LDG.E.128 R32, desc[UR36][R4.64] ;  /* 0x0000002404207981 */ /* 0x000162000c1e1d00 */
[----:B------:R-:W-:Y:S05]  /*0700*/  BRA `(.L_x_851) ;  /* 0x0000000800a07947 */ /* 0x000fea0003800000 */
.L_x_859:
[----:B------:R-:W-:-:S13]  /*0710*/  ISETP.NE.AND P0, PT, R0, 0xf, PT ;  /* 0x0000000f0000780c */ /* 0x000fda0003f05270 */
[----:B------:R-:W-:Y:S05]  /*0720*/  @!P0 BRA `(.L_x_861) ;  /* 0x0000000000ac8947 */ /* 0x000fea0003800000 */
[----:B------:R-:W-:-:S13]  /*0730*/  ISETP.NE.AND P0, PT, R0, 0x17, PT ;  /* 0x000000170000780c */ /* 0x000fda0003f05270 */
[----:B------:R-:W-:Y:S05]  /*0740*/  @!P0 BRA `(.L_x_862) ;  /* 0x0000000000648947 */ /* 0x000fea0003800000 */
[----:B------:R-:W-:-:S13]  /*0750*/  ISETP.NE.AND P0, PT, R0, 0x18, PT ;  /* 0x000000180000780c */ /* 0x000fda0003f05270 */
[----:B------:R-:W-:Y:S05]  /*0760*/  @P0 BRA `(.L_x_850) ;  /* 0x0000000800200947 */ /* 0x000fea0003800000 */
[----:B------:R-:W2:Y:S01]  /*0770*/  LDG.E.U8 R0, desc[UR36][R4.64] ;  /* 0x0000002404007981 */ /* 0x000ea2000c1e1100 */
[----:B------:R-:W-:Y:S01]  /*0780*/  IMAD.MOV.U32 R9, RZ, RZ, -0x800000 ;  /* 0xff800000ff097424 */ /* 0x000fe200078e00ff */
[----:B------:R-:W-:Y:S01]  /*0790*/  CS2R R34, SRZ ;  /* 0x0000000000227805 */ /* 0x000fe2000001ff00 */
        /* <DEDUP_REMOVED lines=14> */
[----:B------:R-:W-:-:S04]  /*0880*/  LOP3.LUT R7, R6, 0x7f800000, R7, 0xf8, !PT ;  /* 0x7f80000006077812 */ /* 0x000fc800078ef807 */
[----:B------:R-:W-:-:S04]  /*0890*/  LOP3.LUT R7, R7, R4, RZ, 0x30, !PT ;  /* 0x0000000407077212 */ /* 0x000fc800078e30ff */
[----:B------:R-:W-:-:S05]  /*08a0*/  LOP3.LUT R7, R7, 0x80000000, R0, 0xf8, !PT ;  /* 0x8000000007077812 */ /* 0x000fca00078ef800 */
[----:B------:R-:W-:-:S04]  /*08b0*/  FMUL.FTZ R7, R7, 1 ;  /* 0x3f80000007077820 */ /* 0x000fc80000410000 */
[----:B------:R0:W1:Y:S01]  /*08c0*/  F2F.F64.F32 R32, R7 ;  /* 0x0000000700207310 */ /* 0x0000620000201800 */
[----:B------:R-:W-:Y:S05]  /*08d0*/  BRA `(.L_x_851) ;  /* 0x00000008002c7947 */ /* 0x000fea0003800000 */
.L_x_862:
[----:B------:R-:W2:Y:S01]  /*08e0*/  LDG.E.U8 R4, desc[UR36][R4.64] ;  /* 0x0000002404047981 */ /* 0x000ea2000c1e1100 */
[----:B------:R-:W-:Y:S01]  /*08f0*/  CS2R R34, SRZ ;  /* 0x0000000000227805 */ /* 0x000fe2000001ff00 */
[----:B--2---:R-:W-:-:S05]  /*0900*/  IMAD.SHL.U32 R0, R4, 0x2000000, RZ ;  /* 0x0200000004007824 */ /* 0x004fca00078e00ff */
[----:B------:R-:W-:-:S13]  /*0910*/  ISETP.GE.U32.AND P0, PT, R0, 0x8000000, PT ;  /* 0x080000000000780c */ /* 0x000fda0003f06070 */
[C---:B------:R-:W-:Y:S02]  /*0920*/  @!P0 IMAD.SHL.U32 R0, R4.reuse, 0x100, RZ ;  /* 0x0000010004008824 */ /* 0x040fe400078e00ff */
[----:B------:R-:W-:-:S03]  /*0930*/  @P0 IMAD.SHL.U32 R3, R4, 0x200000, RZ ;  /* 0x0020000004030824 */ /* 0x000fc600078e00ff */
[----:B------:R-:W-:Y:S02]  /*0940*/  @!P0 LOP3.LUT R0, R0, 0x7f00, RZ, 0xc0, !PT ;  /* 0x00007f0000008812 */ /* 0x000fe400078ec0ff */
[----:B------:R-:W-:Y:S02]  /*0950*/  @P0 LOP3.LUT R3, R3, 0x70000000, RZ, 0xfc, !PT ;  /* 0x7000000003030812 */ /* 0x000fe400078efcff */
[----:B------:R-:W-:-:S03]  /*0960*/  @!P0 LOP3.LUT R0, R0, 0x3f000000, RZ, 0xfc, !PT ;  /* 0x3f00000000008812 */ /* 0x000fc600078efcff */
[----:B------:R-:W-:Y:S02]  /*0970*/  @P0 FMUL.FTZ R3, R3, 1.9259299443872358531e-34 ;  /* 0x0780000003030820 */ /* 0x000fe40000410000 */
[----:B------:R-:W-:Y:S01]  /*0980*/  @!P0 FADD.FTZ R3, R0, -0.5 ;  /* 0xbf00000000038421 */ /* 0x000fe20000010000 */
[----:B------:R-:W-:-:S05]  /*0990*/  IMAD.SHL.U32 R0, R4, 0x1000000, RZ ;  /* 0x0100000004007824 */ /* 0x000fca00078e00ff */
[----:B------:R-:W-:-:S05]  /*09a0*/  LOP3.LUT R0, R3, 0x80000000, R0, 0xf8, !PT ;  /* 0x8000000003007812 */ /* 0x000fca00078ef800 */
[----:B------:R-:W-:-:S04]  /*09b0*/  FMUL.FTZ R0, R0, 1 ;  /* 0x3f80000000007820 */ /* 0x000fc80000410000 */
[----:B------:R0:W1:Y:S01]  /*09c0*/  F2F.F64.F32 R32, R0 ;  /* 0x0000000000207310 */ /* 0x0000620000201800 */
[----:B------:R-:W-:Y:S05]  /*09d0*/  BRA `(.L_x_851) ;  /* 0x0000000400ec7947 */ /* 0x000fea0003800000 */
.L_x_861:
[----:B------:R-:W2:Y:S01]  /*09e0*/  LDG.E.U16 R0, desc[UR36][R4.64] ;  /* 0x0000002404007981 */ /* 0x000ea2000c1e1500 */
[----:B------:R-:W-:Y:S01]  /*09f0*/  CS2R R34, SRZ ;  /* 0x0000000000227805 */ /* 0x000fe2000001ff00 */
[----:B--2---:R-:W-:-:S04]  /*0a00*/  IMAD.U32 R0, R0, 0x10000, RZ ;  /* 0x0001000000007824 */ /* 0x004fc800078e00ff */
[----:B------:R-:W-:-:S04]  /*0a10*/  FMUL.FTZ R0, R0, 1 ;  /* 0x3f80000000007820 */ /* 0x000fc80000410000 */
[----:B------:R0:W1:Y:S01]  /*0a20*/  F2F.F64.F32 R32, R0 ;  /* 0x0000000000207310 */ /* 0x0000620000201800 */
[----:B------:R-:W-:Y:S05]  /*0a30*/  BRA `(.L_x_851) ;  /* 0x0000000400d47947 */ /* 0x000fea0003800000 */
.L_x_858:
        /* <DEDUP_REMOVED lines=12> */
.L_x_865:
        /* <DEDUP_REMOVED lines=21> */
.L_x_869:
[----:B------:R-:W-:Y:S05]  /*0c50*/  BSYNC B1 ;  /* 0x0000000000017941 */ /* 0x000fea0003800000 */
.L_x_868:
[----:B------:R-:W-:Y:S01]  /*0c60*/  LEA R5, R0, 0x3b800000, 0x17 ;  /* 0x3b80000000057811 */ /* 0x000fe200078eb8ff */
[----:B------:R-:W-:-:S05]  /*0c70*/  IMAD.SHL.U32 R0, R3, 0x100000, RZ ;  /* 0x0010000003007824 */ /* 0x000fca00078e00ff */
[----:B------:R-:W-:-:S07]  /*0c80*/  LOP3.LUT R0, R5, R0, R6, 0xfe, !PT ;  /* 0x0000000005007212 */ /* 0x000fce00078efe06 */
.L_x_867:
[----:B------:R-:W-:Y:S05]  /*0c90*/  BSYNC B0 ;  /* 0x0000000000007941 */ /* 0x000fea0003800000 */
.L_x_866:
[----:B------:R-:W-:Y:S01]  /*0ca0*/  FMUL.FTZ R0, R0, 1 ;  /* 0x3f80000000007820 */ /* 0x000fe20000410000 */
[----:B------:R-:W-:-:S03]  /*0cb0*/  CS2R R34, SRZ ;  /* 0x0000000000227805 */ /* 0x000fc6000001ff00 */
[----:B------:R0:W1:Y:S01]  /*0cc0*/  F2F.F64.F32 R32, R0 ;  /* 0x0000000000207310 */ /* 0x0000620000201800 */
[----:B------:R-:W-:Y:S05]  /*0cd0*/  BRA `(.L_x_851) ;  /* 0x00000004002c7947 */ /* 0x000fea0003800000 */
.L_x_864:
        /* <DEDUP_REMOVED lines=21> */
.L_x_873:
[----:B------:R-:W-:Y:S05]  /*0e30*/  BSYNC B1 ;  /* 0x0000000000017941 */ /* 0x000fea0003800000 */
.L_x_872:
[----:B------:R-:W-:Y:S01]  /*0e40*/  LEA R5, R0, 0x37800000, 0x17 ;  /* 0x3780000000057811 */ /* 0x000fe200078eb8ff */
[----:B------:R-:W-:-:S05]  /*0e50*/  IMAD.SHL.U32 R0, R3, 0x200000, RZ ;  /* 0x0020000003007824 */ /* 0x000fca00078e00ff */
[----:B------:R-:W-:-:S07]  /*0e60*/  LOP3.LUT R0, R5, R0, R6, 0xfe, !PT ;  /* 0x0000000005007212 */ /* 0x000fce00078efe06 */
.L_x_871:
[----:B------:R-:W-:Y:S05]  /*0e70*/  BSYNC B0 ;  /* 0x0000000000007941 */ /* 0x000fea0003800000 */
.L_x_870:
[----:B------:R-:W-:Y:S01]  /*0e80*/  FMUL.FTZ R0, R0, 1 ;  /* 0x3f80000000007820 */ /* 0x000fe20000410000 */
[----:B------:R-:W-:-:S03]  /*0e90*/  CS2R R34, SRZ ;  /* 0x0000000000227805 */ /* 0x000fc6000001ff00 */
[----:B------:R0:W1:Y:S01]  /*0ea0*/  F2F.F64.F32 R32, R0 ;  /* 0x0000000000207310 */ /* 0x0000620000201800 */
[----:B------:R-:W-:Y:S05]  /*0eb0*/  BRA `(.L_x_851) ;  /* 0x0000000000b47947 */ /* 0x000fea0003800000 */
.L_x_863:
        /* <DEDUP_REMOVED lines=14> */
.L_x_877:
[----:B------:R-:W-:Y:S05]  /*0fa0*/  BSYNC B0 ;  /* 0x0000000000007941 */ /* 0x000fea0003800000 */
.L_x_876:
[----:B------:R-:W-:Y:S01]  /*0fb0*/  FMUL.FTZ R0, R0, 1 ;  /* 0x3f80000000007820 */ /* 0x000fe20000410000 */
[----:B------:R-:W-:-:S03]  /*0fc0*/  CS2R R34, SRZ ;  /* 0x0000000000227805 */ /* 0x000fc6000001ff00 */
[----:B------:R0:W1:Y:S01]  /*0fd0*/  F2F.F64.F32 R32, R0 ;  /* 0x0000000000207310 */ /* 0x0000620000201800 */
[----:B------:R-:W-:Y:S05]  /*0fe0*/  BRA `(.L_x_851) ;  /* 0x0000000000687947 */ /* 0x000fea0003800000 */
.L_x_850:
        /* <DEDUP_REMOVED lines=16> */
.L_x_878:
[----:B------:R-:W-:Y:S02]  /*10f0*/  CS2R R32, SRZ ;  /* 0x0000000000207805 */ /* 0x000fe4000001ff00 */
[----:B------:R-:W-:Y:S01]  /*1100*/  CS2R R34, SRZ ;  /* 0x0000000000227805 */ /* 0x000fe2000001ff00 */
[----:B------:R-:W-:Y:S06]  /*1110*/  BRA `(.L_x_851) ;  /* 0x00000000001c7947 */ /* 0x000fec0003800000 */
.L_x_875:
[----:B------:R-:W2:Y:S01]  /*1120*/  LDG.E.64 R32, desc[UR36][R4.64] ;  /* 0x0000002404207981 */ /* 0x000ea2000c1e1b00 */
[----:B------:R-:W-:Y:S01]  /*1130*/  CS2R R34, SRZ ;  /* 0x0000000000227805 */ /* 0x000fe2000001ff00 */
[----:B--2---:R-:W0:Y:S01]  /*1140*/  I2F.F64.U64 R32, R32 ;  /* 0x0000002000207312 */ /* 0x004e220000301800 */
[----:B------:R-:W-:Y:S05]  /*1150*/  BRA `(.L_x_851) ;  /* 0x00000000000c7947 */ /* 0x000fea0003800000 */
.L_x_874:
[----:B------:R-:W2:Y:S01]  /*1160*/  LDG.E R4, desc[UR36][R4.64] ;  /* 0x0000002404047981 */ /* 0x000ea2000c1e1900 */
[----:B------:R-:W-:Y:S01]  /*1170*/  CS2R R34, SRZ ;  /* 0x0000000000227805 */ /* 0x000fe2000001ff00 */
[----:B--2---:R0:W1:Y:S06]  /*1180*/  I2F.F64.U32 R32, R4 ;  /* 0x0000000400207312 */ /* 0x00406c0000201800 */
.L_x_851:
[----:B------:R-:W-:-:S07]  /*1190*/  VIADD R37, R37, 0x80 ;  /* 0x0000008025257836 */ /* 0x000fce0000000000 */
.L_x_845:
[----:B------:R-:W-:Y:S05]  /*11a0*/  BSYNC B6 ;  /* 0x0000000000067941 */ /* 0x000fea0003800000 */
.L_x_844:
[----:B------:R-:W-:Y:S01]  /*11b0*/  ISETP.GE.AND P0, PT, R37, R22, PT ;  /* 0x000000162500720c */ /* 0x000fe20003f06270 */
[----:B------:R-:W-:Y:S01]  /*11c0*/  BSSY B6, `(.L_x_879) ;  /* 0x0000111000067945 */ /* 0x000fe20003800000 */
[----:B------:R-:W-:-:S11]  /*11d0*/  CS2R R28, SRZ ;  /* 0x00000000001c7805 */ /* 0x000fd6000001ff00 */
[----:B------:R-:W-:Y:S05]  /*11e0*/  @P0 BRA `(.L_x_880) ;  /* 0x0000001000380947 */ /* 0x000fea0003800000 */
[----:B01-3--:R-:W0:Y:S01]  /*11f0*/  LDC.64 R4, c[0x0][0x220] ;  /* 0x00008800ff047b82 */ /* 0x00be220000000a00 */
        /* <DEDUP_REMOVED lines=17> */
[----:B------:R-:W3:Y:S01]  /*1310*/  LDG.E.S8 R4, desc[UR36][R4.64] ;  /* 0x0000002404047981 */ /* 0x000ee2000c1e1300 */
[----:B------:R-:W-:Y:S01]  /*1320*/  CS2R R30, SRZ ;  /* 0x00000000001e7805 */ /* 0x000fe2000001ff00 */
[----:B---3--:R0:W1:Y:S01]  /*1330*/  I2F.F64.S16 R28, R4 ;  /* 0x00000004001c7312 */ /* 0x0080620000101c00 */
[----:B------:R-:W-:Y:S05]  /*1340*/  BRA `(.L_x_886) ;  /* 0x0000000c00dc7947 */ /* 0x000fea0003800000 */
.L_x_884:
[----:B------:R-:W3:Y:S01]  /*1350*/  LDG.E.U8 R4, desc[UR36][R4.64] ;  /* 0x0000002404047981 */ /* 0x000ee2000c1e1100 */
[----:B------:R-:W-:Y:S01]  /*1360*/  CS2R R30, SRZ ;  /* 0x00000000001e7805 */ /* 0x000fe2000001ff00 */
[----:B---3--:R0:W1:Y:S01]  /*1370*/  I2F.F64.U16 R28, R4 ;  /* 0x00000004001c7312 */ /* 0x0080620000101800 */
[----:B------:R-:W-:Y:S05]  /*1380*/  BRA `(.L_x_886) ;  /* 0x0000000c00cc7947 */ /* 0x000fea0003800000 */
.L_x_883:
[----:B------:R-:W-:-:S13]  /*1390*/  ISETP.NE.AND P0, PT, R0, 0x2, PT ;  /* 0x000000020000780c */ /* 0x000fda0003f05270 */
[----:B------:R-:W-:Y:S05]  /*13a0*/  @!P0 BRA `(.L_x_887) ;  /* 0x0000000000308947 */ /* 0x000fea0003800000 */
[----:B------:R-:W-:-:S13]  /*13b0*/  ISETP.NE.AND P0, PT, R0, 0x3, PT ;  /* 0x000000030000780c */ /* 0x000fda0003f05270 */
[----:B------:R-:W-:Y:S05]  /*13c0*/  @!P0 BRA `(.L_x_888) ;  /* 0x0000000000188947 */ /* 0x000fea0003800000 */
[----:B------:R-:W-:-:S13]  /*13d0*/  ISETP.NE.AND P0, PT, R0, 0x4, PT ;  /* 0x000000040000780c */ /* 0x000fda0003f05270 */
[----:B------:R-:W-:Y:S05]  /*13e0*/  @P0 BRA `(.L_x_885) ;  /* 0x0000000c004c0947 */ /* 0x000fea0003800000 */
[----:B------:R-:W3:Y:S01]  /*13f0*/  LDG.E.64 R28, desc[UR36][R4.64] ;  /* 0x00000024041c7981 */ /* 0x000ee2000c1e1b00 */
[----:B------:R-:W-:Y:S01]  /*1400*/  CS2R R30, SRZ ;  /* 0x00000000001e7805 */ /* 0x000fe2000001ff00 */
[----:B---3--:R-:W0:Y:S01]  /*1410*/  I2F.F64.S64 R28, R28 ;  /* 0x0000001c001c7312 */ /* 0x008e220000301c00 */
[----:B------:R-:W-:Y:S05]  /*1420*/  BRA `(.L_x_886) ;  /* 0x0000000c00a47947 */ /* 0x000fea0003800000 */
.L_x_888:
[----:B------:R-:W3:Y:S01]  /*1430*/  LDG.E R4, desc[UR36][R4.64] ;  /* 0x0000002404047981 */ /* 0x000ee2000c1e1900 */
[----:B------:R-:W-:Y:S01]  /*1440*/  CS2R R30, SRZ ;  /* 0x00000000001e7805 */ /* 0x000fe2000001ff00 */
[----:B---3--:R0:W1:Y:S01]  /*1450*/  I2F.F64 R28, R4 ;  /* 0x00000004001c7312 */ /* 0x0080620000201c00 */
[----:B------:R-:W-:Y:S05]  /*1460*/  BRA `(.L_x_886) ;  /* 0x0000000c00947947 */ /* 0x000fea0003800000 */
.L_x_887:
[----:B------:R-:W3:Y:S01]  /*1470*/  LDG.E.U16 R4, desc[UR36][R4.64] ;  /* 0x0000002404047981 */ /* 0x000ee2000c1e1500 */
[----:B------:R-:W-:Y:S01]  /*1480*/  CS2R R30, SRZ ;  /* 0x00000000001e7805 */ /* 0x000fe2000001ff00 */
[----:B---3--:R0:W1:Y:S01]  /*1490*/  I2F.F64.S16 R28, R4 ;  /* 0x00000004001c7312 */ /* 0x0080620000101c00 */
[----:B------:R-:W-:Y:S05]  /*14a0*/  BRA `(.L_x_886) ;  /* 0x0000000c00847947 */ /* 0x000fea0003800000 */
.L_x_882:
[----:B------:R-:W-:-:S13]  /*14b0*/  ISETP.GT.AND P0, PT, R0, 0x6, PT ;  /* 0x000000060000780c */ /* 0x000fda0003f04270 */
[----:B------:R-:W-:Y:S05]  /*14c0*/  @P0 BRA `(.L_x_889) ;  /* 0x00000000003c0947 */ /* 0x000fea0003800000 */
[----:B------:R-:W-:-:S13]  /*14d0*/  ISETP.NE.AND P0, PT, R0, 0x5, PT ;  /* 0x000000050000780c */ /* 0x000fda0003f05270 */
[----:B------:R-:W-:Y:S05]  /*14e0*/  @!P0 BRA `(.L_x_890) ;  /* 0x00000000001c8947 */ /* 0x000fea0003800000 */
[----:B------:R-:W-:-:S13]  /*14f0*/  ISETP.NE.AND P0, PT, R0, 0x6, PT ;  /* 0x000000060000780c */ /* 0x000fda0003f05270 */
[----:B------:R-:W-:Y:S05]  /*1500*/  @P0 BRA `(.L_x_885) ;  /* 0x0000000c00040947 */ /* 0x000fea0003800000 */
[----:B------:R-:W3:Y:S01]  /*1510*/  LDG.E R28, desc[UR36][R4.64] ;  /* 0x00000024041c7981 */ /* 0x000ee2000c1e1900 */
[----:B------:R-:W-:Y:S01]  /*1520*/  CS2R R30, SRZ ;  /* 0x00000000001e7805 */ /* 0x000fe2000001ff00 */
[----:B---3--:R-:W-:-:S06]  /*1530*/  FMUL.FTZ R28, R28, 1 ;  /* 0x3f8000001c1c7820 */ /* 0x008fcc0000410000 */
[----:B------:R-:W0:Y:S01]  /*1540*/  F2F.F64.F32 R28, R28 ;  /* 0x0000001c001c7310 */ /* 0x000e220000201800 */
[----:B------:R-:W-:Y:S05]  /*1550*/  BRA `(.L_x_886) ;  /* 0x0000000c00587947 */ /* 0x000fea0003800000 */
.L_x_890:
[----:B------:R-:W3:Y:S01]  /*1560*/  LDG.E.U16 R0, desc[UR36][R4.64] ;  /* 0x0000002404007981 */ /* 0x000ee2000c1e1500 */
[----:B------:R-:W-:Y:S01]  /*1570*/  CS2R R30, SRZ ;  /* 0x00000000001e7805 */ /* 0x000fe2000001ff00 */
[----:B---3--:R-:W-:-:S05]  /*1580*/  HADD2.F32 R0, -RZ, R0.H0_H0 ;  /* 0x20000000ff007230 */ /* 0x008fca0000004100 */
[----:B------:R-:W-:-:S04]  /*1590*/  FMUL.FTZ R0, R0, 1 ;  /* 0x3f80000000007820 */ /* 0x000fc80000410000 */
[----:B------:R0:W1:Y:S01]  /*15a0*/  F2F.F64.F32 R28, R0 ;  /* 0x00000000001c7310 */ /* 0x0000620000201800 */
[----:B------:R-:W-:Y:S05]  /*15b0*/  BRA `(.L_x_886) ;  /* 0x0000000c00407947 */ /* 0x000fea0003800000 */
.L_x_889:
[----:B------:R-:W-:-:S13]  /*15c0*/  ISETP.NE.AND P0, PT, R0, 0x7, PT ;  /* 0x000000070000780c */ /* 0x000fda0003f05270 */
[----:B------:R-:W-:Y:S05]  /*15d0*/  @!P0 BRA `(.L_x_891) ;  /* 0x0000000000488947 */ /* 0x000fea0003800000 */
[----:B------:R-:W-:-:S13]  /*15e0*/  ISETP.NE.AND P0, PT, R0, 0x8, PT ;  /* 0x000000080000780c */ /* 0x000fda0003f05270 */
[----:B------:R-:W-:Y:S05]  /*15f0*/  @!P0 BRA `(.L_x_892) ;  /* 0x0000000000208947 */ /* 0x000fea0003800000 */
[----:B------:R-:W-:-:S13]  /*1600*/  ISETP.NE.AND P0, PT, R0, 0x9, PT ;  /* 0x000000090000780c */ /* 0x000fda0003f05270 */
[----:B------:R-:W-:Y:S05]  /*1610*/  @P0 BRA `(.L_x_885) ;  /* 0x0000000800c00947 */ /* 0x000fea0003800000 */
[----:B------:R-:W3:Y:S02]  /*1620*/  LDG.E.64 R4, desc[UR36][R4.64] ;  /* 0x0000002404047981 */ /* 0x000ee4000c1e1b00 */
[----:B---3--:R-:W-:Y:S01]  /*1630*/  FMUL.FTZ R30, R5, 1 ;  /* 0x3f800000051e7820 */ /* 0x008fe20000410000 */
[----:B------:R-:W-:-:S05]  /*1640*/  FMUL.FTZ R28, R4, 1 ;  /* 0x3f800000041c7820 */ /* 0x000fca0000410000 */
[----:B------:R-:W0:Y:S08]  /*1650*/  F2F.F64.F32 R30, R30 ;  /* 0x0000001e001e7310 */ /* 0x000e300000201800 */
[----:B------:R-:W1:Y:S01]  /*1660*/  F2F.F64.F32 R28, R28 ;  /* 0x0000001c001c7310 */ /* 0x000e620000201800 */
[----:B------:R-:W-:Y:S05]  /*1670*/  BRA `(.L_x_886) ;  /* 0x0000000c00107947 */ /* 0x000fea0003800000 */
.L_x_892:
[----:B------:R-:W3:Y:S02]  /*1680*/  LDG.E R0, desc[UR36][R4.64] ;  /* 0x0000002404007981 */ /* 0x000ee4000c1e1900 */
[--C-:B---3--:R-:W-:Y:S02]  /*1690*/  HADD2.F32 R3, -RZ, R0.reuse.H1_H1 ;  /* 0x30000000ff037230 */ /* 0x108fe40000004100 */
[----:B------:R-:W-:-:S03]  /*16a0*/  HADD2.F32 R0, -RZ, R0.H0_H0 ;  /* 0x20000000ff007230 */ /* 0x000fc60000004100 */
[----:B------:R-:W-:Y:S02]  /*16b0*/  FMUL.FTZ R3, R3, 1 ;  /* 0x3f80000003037820 */ /* 0x000fe40000410000 */
[----:B------:R-:W-:Y:S02]  /*16c0*/  FMUL.FTZ R0, R0, 1 ;  /* 0x3f80000000007820 */ /* 0x000fe40000410000 */
[----:B------:R0:W1:Y:S08]  /*16d0*/  F2F.F64.F32 R30, R3 ;  /* 0x00000003001e7310 */ /* 0x0000700000201800 */
[----:B------:R0:W3:Y:S01]  /*16e0*/  F2F.F64.F32 R28, R0 ;  /* 0x00000000001c7310 */ /* 0x0000e20000201800 */
[----:B------:R-:W-:Y:S05]  /*16f0*/  BRA `(.L_x_886) ;  /* 0x0000000800f07947 */ /* 0x000fea0003800000 */
.L_x_891:
[----:B------:R0:W5:Y:S01]  /*1700*/  LDG.E.64 R28, desc[UR36][R4.64] ;  /* 0x00000024041c7981 */ /* 0x000162000c1e1b00 */
[----:B------:R-:W-:Y:S01]  /*1710*/  CS2R R30, SRZ ;  /* 0x00000000001e7805 */ /* 0x000fe2000001ff00 */
[----:B------:R-:W-:Y:S06]  /*1720*/  BRA `(.L_x_886) ;  /* 0x0000000800e47947 */ /* 0x000fec0003800000 */
.L_x_881:
        /* <DEDUP_REMOVED lines=8> */
[----:B------:R-:W3:Y:S01]  /*17b0*/  LDG.E.U8 R4, desc[UR36][R4.64] ;  /* 0x0000002404047981 */ /* 0x000ee2000c1e1100 */
[----:B------:R-:W-:Y:S01]  /*17c0*/  CS2R R30, SRZ ;  /* 0x00000000001e7805 */ /* 0x000fe2000001ff00 */
[----:B------:R-:W-:Y:S01]  /*17d0*/  IMAD.MOV.U32 R28, RZ, RZ, RZ ;  /* 0x000000ffff1c7224 */ /* 0x000fe200078e00ff */
[----:B---3--:R-:W-:-:S04]  /*17e0*/  ISETP.NE.AND P0, PT, R4, RZ, PT ;  /* 0x000000ff0400720c */ /* 0x008fc80003f05270 */
[----:B------:R-:W-:Y:S01]  /*17f0*/  FSEL R29, RZ, 1.875, !P0 ;  /* 0x3ff00000ff1d7808 */ /* 0x000fe20004000000 */
[----:B------:R-:W-:Y:S08]  /*1800*/  BRA `(.L_x_886) ;  /* 0x0000000800ac7947 */ /* 0x000ff00003800000 */
.L_x_895:
[----:B------:R0:W5:Y:S01]  /*1810*/  LDG.E.128 R28, desc[UR36][R4.64] ;  /* 0x00000024041c7981 */ /* 0x000162000c1e1d00 */
[----:B------:R-:W-:Y:S05]  /*1820*/  BRA `(.L_x_886) ;  /* 0x0000000800a47947 */ /* 0x000fea0003800000 */
.L_x_894:
[----:B------:R-:W-:-:S13]  /*1830*/  ISETP.NE.AND P0, PT, R0, 0xf, PT ;  /* 0x0000000f0000780c */ /* 0x000fda0003f05270 */
[----:B------:R-:W-:Y:S05]  /*1840*/  @!P0 BRA `(.L_x_896) ;  /* 0x0000000000b08947 */ /* 0x000fea0003800000 */
[----:B------:R-:W-:-:S13]  /*1850*/  ISETP.NE.AND P0, PT, R0, 0x17, PT ;  /* 0x000000170000780c */ /* 0x000fda0003f05270 */
[----:B------:R-:W-:Y:S05]  /*1860*/  @!P0 BRA `(.L_x_897) ;  /* 0x0000000000648947 */ /* 0x000fea0003800000 */
[----:B------:R-:W-:-:S13]  /*1870*/  ISETP.NE.AND P0, PT, R0, 0x18, PT ;  /* 0x000000180000780c */ /* 0x000fda0003f05270 */
[----:B------:R-:W-:Y:S05]  /*1880*/  @P0 BRA `(.L_x_885) ;  /* 0x0000000800240947 */ /* 0x000fea0003800000 */
[----:B------:R-:W3:Y:S01]  /*1890*/  LDG.E.U8 R0, desc[UR36][R4.64] ;  /* 0x0000002404007981 */ /* 0x000ee2000c1e1100 */
[----:B------:R-:W-:Y:S01]  /*18a0*/  IMAD.MOV.U32 R9, RZ, RZ, -0x800000 ;  /* 0xff800000ff097424 */ /* 0x000fe200078e00ff */
[----:B------:R-:W-:Y:S01]  /*18b0*/  CS2R R30, SRZ ;  /* 0x00000000001e7805 */ /* 0x000fe2000001ff00 */
[----:B---3--:R-:W-:-:S05]  /*18c0*/  IMAD.SHL.U32 R0, R0, 0x1000000, RZ ;  /* 0x0100000000007824 */ /* 0x008fca00078e00ff */
        /* <DEDUP_REMOVED lines=19> */
.L_x_897:
[----:B------:R-:W3:Y:S01]  /*1a00*/  LDG.E.U8 R4, desc[UR36][R4.64] ;  /* 0x0000002404047981 */ /* 0x000ee2000c1e1100 */
[----:B------:R-:W-:Y:S01]  /*1a10*/  CS2R R30, SRZ ;  /* 0x00000000001e7805 */ /* 0x000fe2000001ff00 */
[----:B---3--:R-:W-:-:S05]  /*1a20*/  IMAD.SHL.U32 R0, R4, 0x2000000, RZ ;  /* 0x0200000004007824 */ /* 0x008fca00078e00ff */
[----:B------:R-:W-:-:S13]  /*1a30*/  ISETP.GE.U32.AND P0, PT, R0, 0x8000000, PT ;  /* 0x080000000000780c */ /* 0x000fda0003f06070 */
[C---:B------:R-:W-:Y:S02]  /*1a40*/  @P0 IMAD.SHL.U32 R3, R4.reuse, 0x200000, RZ ;  /* 0x0020000004030824 */ /* 0x040fe400078e00ff */
[----:B------:R-:W-:-:S03]  /*1a50*/  @!P0 IMAD.SHL.U32 R0, R4, 0x100, RZ ;  /* 0x0000010004008824 */ /* 0x000fc600078e00ff */
[----:B------:R-:W-:Y:S02]  /*1a60*/  @P0 LOP3.LUT R3, R3, 0xfe00000, RZ, 0xc0, !PT ;  /* 0x0fe0000003030812 */ /* 0x000fe400078ec0ff */
        /* <DEDUP_REMOVED lines=8> */
[----:B------:R3:W0:Y:S01]  /*1af0*/  F2F.F64.F32 R28, R0 ;  /* 0x00000000001c7310 */ /* 0x0006220000201800 */
[----:B------:R-:W-:Y:S05]  /*1b00*/  BRA `(.L_x_886) ;  /* 0x0000000400ec7947 */ /* 0x000fea0003800000 */
.L_x_896:
[----:B------:R-:W3:Y:S01]  /*1b10*/  LDG.E.U16 R0, desc[UR36][R4.64] ;  /* 0x0000002404007981 */ /* 0x000ee2000c1e1500 */
[----:B------:R-:W-:Y:S01]  /*1b20*/  CS2R R30, SRZ ;  /* 0x00000000001e7805 */ /* 0x000fe2000001ff00 */
[----:B---3--:R-:W-:-:S04]  /*1b30*/  IMAD.U32 R0, R0, 0x10000, RZ ;  /* 0x0001000000007824 */ /* 0x008fc800078e00ff */
[----:B------:R-:W-:-:S04]  /*1b40*/  FMUL.FTZ R0, R0, 1 ;  /* 0x3f80000000007820 */ /* 0x000fc80000410000 */
[----:B------:R0:W1:Y:S01]  /*1b50*/  F2F.F64.F32 R28, R0 ;  /* 0x00000000001c7310 */ /* 0x0000620000201800 */
[----:B------:R-:W-:Y:S05]  /*1b60*/  BRA `(.L_x_886) ;  /* 0x0000000400d47947 */ /* 0x000fea0003800000 */
.L_x_893:
        /* <DEDUP_REMOVED lines=8> */
[----:B------:R-:W3:Y:S01]  /*1bf0*/  LDG.E.U16 R4, desc[UR36][R4.64] ;  /* 0x0000002404047981 */ /* 0x000ee2000c1e1500 */
[----:B------:R-:W-:Y:S01]  /*1c00*/  CS2R R30, SRZ ;  /* 0x00000000001e7805 */ /* 0x000fe2000001ff00 */
[----:B---3--:R0:W1:Y:S01]  /*1c10*/  I2F.F64.U16 R28, R4 ;  /* 0x00000004001c7312 */ /* 0x0080620000101800 */
[----:B------:R-:W-:Y:S05]  /*1c20*/  BRA `(.L_x_886) ;  /* 0x0000000400a47947 */ /* 0x000fea0003800000 */
.L_x_900:
[----:B------:R-:W3:Y:S01]  /*1c30*/  LDG.E.U8 R3, desc[UR36][R4.64] ;  /* 0x0000002404037981 */ /* 0x000ee2000c1e1100 */
[----:B------:R-:W-:Y:S01]  /*1c40*/  BSSY B0, `(.L_x_901) ;  /* 0x0000018000007945 */ /* 0x000fe20003800000 */
[----:B------:R-:W-:Y:S01]  /*1c50*/  IMAD.MOV.U32 R0, RZ, RZ, RZ ;  /* 0x000000ffff007224 */ /* 0x000fe200078e00ff */
[----:B---3--:R-:W-:-:S13]  /*1c60*/  ISETP.NE.AND P0, PT, R3, RZ, PT ;  /* 0x000000ff0300720c */ /* 0x008fda0003f05270 */
        /* <DEDUP_REMOVED lines=17> */
.L_x_904:
[----:B------:R-:W-:Y:S05]  /*1d80*/  BSYNC B1 ;  /* 0x0000000000017941 */ /* 0x000fea0003800000 */
.L_x_903:
[----:B------:R-:W-:Y:S01]  /*1d90*/  LEA R5, R0, 0x3b800000, 0x17 ;  /* 0x3b80000000057811 */ /* 0x000fe200078eb8ff */
[----:B------:R-:W-:-:S05]  /*1da0*/  IMAD.SHL.U32 R0, R3, 0x100000, RZ ;  /* 0x0010000003007824 */ /* 0x000fca00078e00ff */
[----:B------:R-:W-:-:S07]  /*1db0*/  LOP3.LUT R0, R5, R0, R6, 0xfe, !PT ;  /* 0x0000000005007212 */ /* 0x000fce00078efe06 */
.L_x_902:
[----:B------:R-:W-:Y:S05]  /*1dc0*/  BSYNC B0 ;  /* 0x0000000000007941 */ /* 0x000fea0003800000 */
.L_x_901:
[----:B------:R-:W-:Y:S01]  /*1dd0*/  FMUL.FTZ R0, R0, 1 ;  /* 0x3f80000000007820 */ /* 0x000fe20000410000 */
[----:B------:R-:W-:-:S03]  /*1de0*/  CS2R R30, SRZ ;  /* 0x00000000001e7805 */ /* 0x000fc6000001ff00 */
[----:B------:R0:W1:Y:S01]  /*1df0*/  F2F.F64.F32 R28, R0 ;  /* 0x00000000001c7310 */ /* 0x0000620000201800 */
[----:B------:R-:W-:Y:S05]  /*1e00*/  BRA `(.L_x_886) ;  /* 0x00000004002c7947 */ /* 0x000fea0003800000 */
.L_x_899:
        /* <DEDUP_REMOVED lines=21> */
.L_x_908:
[----:B------:R-:W-:Y:S05]  /*1f60*/  BSYNC B1 ;  /* 0x0000000000017941 */ /* 0x000fea0003800000 */
.L_x_907:
[----:B------:R-:W-:Y:S01]  /*1f70*/  LEA R5, R0, 0x37800000, 0x17 ;  /* 0x3780000000057811 */ /* 0x000fe200078eb8ff */
[----:B------:R-:W-:-:S05]  /*1f80*/  IMAD.SHL.U32 R0, R3, 0x200000, RZ ;  /* 0x0020000003007824 */ /* 0x000fca00078e00ff */
[----:B------:R-:W-:-:S07]  /*1f90*/  LOP3.LUT R0, R5, R0, R6, 0xfe, !PT ;  /* 0x0000000005007212 */ /* 0x000fce00078efe06 */
.L_x_906:
[----:B------:R-:W-:Y:S05]  /*1fa0*/  BSYNC B0 ;  /* 0x0000000000007941 */ /* 0x000fea0003800000 */
.L_x_905:
[----:B------:R-:W-:Y:S01]  /*1fb0*/  FMUL.FTZ R0, R0, 1 ;  /* 0x3f80000000007820 */ /* 0x000fe20000410000 */
[----:B------:R-:W-:-:S03]  /*1fc0*/  CS2R R30, SRZ ;  /* 0x00000000001e7805 */ /* 0x000fc6000001ff00 */
[----:B------:R0:W1:Y:S01]  /*1fd0*/  F2F.F64.F32 R28, R0 ;  /* 0x00000000001c7310 */ /* 0x0000620000201800 */
[----:B------:R-:W-:Y:S05]  /*1fe0*/  BRA `(.L_x_886) ;  /* 0x0000000000b47947 */ /* 0x000fea0003800000 */
.L_x_898:
[----:B------:R-:W-:-:S13]  /*1ff0*/  ISETP.NE.AND P0, PT, R0, 0x1c, PT ;  /* 0x0000001c0000780c */ /* 0x000fda0003f05270 */
[----:B------:R-:W-:Y:S05]  /*2000*/  @!P0 BRA `(.L_x_909) ;  /* 0x0000000000a08947 */ /* 0x000fea0003800000 */
[----:B------:R-:W-:-:S13]  /*2010*/  ISETP.NE.AND P0, PT, R0, 0x1d, PT ;  /* 0x0000001d0000780c */ /* 0x000fda0003f05270 */
[----:B------:R-:W-:Y:S05]  /*2020*/  @!P0 BRA `(.L_x_910) ;  /* 0x0000000000888947 */ /* 0x000fea0003800000 */
[----:B------:R-:W-:-:S13]  /*2030*/  ISETP.NE.AND P0, PT, R0, 0x2c, PT ;  /* 0x0000002c0000780c */ /* 0x000fda0003f05270 */
[----:B------:R-:W-:Y:S05]  /*2040*/  @P0 BRA `(.L_x_885) ;  /* 0x0000000000340947 */ /* 0x000fea0003800000 */
[----:B------:R-:W3:Y:S01]  /*2050*/  LDG.E.U8 R4, desc[UR36][R4.64] ;  /* 0x0000002404047981 */ /* 0x000ee2000c1e1100 */
[----:B------:R-:W-:Y:S01]  /*2060*/  BSSY B0, `(.L_x_911) ;  /* 0x0000007000007945 */ /* 0x000fe20003800000 */
[----:B------:R-:W-:Y:S01]  /*2070*/  IMAD.MOV.U32 R0, RZ, RZ, 0x400000 ;  /* 0x00400000ff007424 */ /* 0x000fe200078e00ff */
[----:B---3--:R-:W-:-:S13]  /*2080*/  ISETP.NE.AND P0, PT, R4, RZ, PT ;  /* 0x000000ff0400720c */ /* 0x008fda0003f05270 */
[----:B------:R-:W-:Y:S05]  /*2090*/  @!P0 BRA `(.L_x_912) ;  /* 0x00000000000c8947 */ /* 0x000fea0003800000 */
[----:B------:R-:W-:-:S13]  /*20a0*/  ISETP.NE.AND P0, PT, R4, 0xff, PT ;  /* 0x000000ff0400780c */ /* 0x000fda0003f05270 */
[----:B------:R-:W-:Y:S02]  /*20b0*/  @!P0 IMAD.MOV.U32 R0, RZ, RZ, 0x7f800001 ;  /* 0x7f800001ff008424 */ /* 0x000fe400078e00ff */
[----:B------:R-:W-:-:S07]  /*20c0*/  @P0 IMAD.SHL.U32 R0, R4, 0x800000, RZ ;  /* 0x0080000004000824 */ /* 0x000fce00078e00ff */
.L_x_912:
[----:B------:R-:W-:Y:S05]  /*20d0*/  BSYNC B0 ;  /* 0x0000000000007941 */ /* 0x000fea0003800000 */
.L_x_911:
[----:B------:R-:W-:Y:S01]  /*20e0*/  FMUL.FTZ R0, R0, 1 ;  /* 0x3f80000000007820 */ /* 0x000fe20000410000 */
[----:B------:R-:W-:-:S03]  /*20f0*/  CS2R R30, SRZ ;  /* 0x00000000001e7805 */ /* 0x000fc6000001ff00 */
[----:B------:R0:W1:Y:S01]  /*2100*/  F2F.F64.F32 R28, R0 ;  /* 0x00000000001c7310 */ /* 0x0000620000201800 */
[----:B------:R-:W-:Y:S05]  /*2110*/  BRA `(.L_x_886) ;  /* 0x0000000000687947 */ /* 0x000fea0003800000 */
.L_x_885:
        /* <DEDUP_REMOVED lines=16> */
.L_x_913:
[----:B------:R-:W-:Y:S02]  /*2220*/  CS2R R28, SRZ ;  /* 0x00000000001c7805 */ /* 0x000fe4000001ff00 */
[----:B------:R-:W-:Y:S01]  /*2230*/  CS2R R30, SRZ ;  /* 0x00000000001e7805 */ /* 0x000fe2000001ff00 */
[----:B------:R-:W-:Y:S06]  /*2240*/  BRA `(.L_x_886) ;  /* 0x00000000001c7947 */ /* 0x000fec0003800000 */
.L_x_910:
[----:B------:R-:W3:Y:S01]  /*2250*/  LDG.E.64 R28, desc[UR36][R4.64] ;  /* 0x00000024041c7981 */ /* 0x000ee2000c1e1b00 */
[----:B------:R-:W-:Y:S01]  /*2260*/  CS2R R30, SRZ ;  /* 0x00000000001e7805 */ /* 0x000fe2000001ff00 */
[----:B---3--:R-:W0:Y:S01]  /*2270*/  I2F.F64.U64 R28, R28 ;  /* 0x0000001c001c7312 */ /* 0x008e220000301800 */
[----:B------:R-:W-:Y:S05]  /*2280*/  BRA `(.L_x_886) ;  /* 0x00000000000c7947 */ /* 0x000fea0003800000 */
.L_x_909:
[----:B------:R-:W3:Y:S01]  /*2290*/  LDG.E R4, desc[UR36][R4.64] ;  /* 0x0000002404047981 */ /* 0x000ee2000c1e1900 */
[----:B------:R-:W-:Y:S01]  /*22a0*/  CS2R R30, SRZ ;  /* 0x00000000001e7805 */ /* 0x000fe2000001ff00 */
[----:B---3--:R0:W1:Y:S06]  /*22b0*/  I2F.F64.U32 R28, R4 ;  /* 0x00000004001c7312 */ /* 0x00806c0000201800 */
.L_x_886:
[----:B------:R-:W-:-:S07]  /*22c0*/  VIADD R37, R37, 0x80 ;  /* 0x0000008025257836 */ /* 0x000fce0000000000 */
.L_x_880:
[----:B------:R-:W-:Y:S05]  /*22d0*/  BSYNC B6 ;  /* 0x0000000000067941 */ /* 0x000fea0003800000 */
.L_x_879:
[----:B------:R-:W-:Y:S01]  /*22e0*/  ISETP.GE.AND P0, PT, R37, R22, PT ;  /* 0x000000162500720c */ /* 0x000fe20003f06270 */
[----:B------:R-:W-:Y:S01]  /*22f0*/  BSSY B6, `(.L_x_914) ;  /* 0x0000112000067945 */ /* 0x000fe20003800000 */
[----:B------:R-:W-:Y:S02]  /*2300*/  CS2R R18, SRZ ;  /* 0x0000000000127805 */ /* 0x000fe4000001ff00 */
[----:B------:R-:W-:Y:S02]  /*2310*/  CS2R R26, SRZ ;  /* 0x00000000001a7805 */ /* 0x000fe4000001ff00 */
[----:B------:R-:W-:-:S07]  /*2320*/  CS2R R24, SRZ ;  /* 0x0000000000187805 */ /* 0x000fce000001ff00 */
        /* <DEDUP_REMOVED lines=23> */
.L_x_919:
[----:B------:R-:W3:Y:S01]  /*24a0*/  LDG.E.U8 R4, desc[UR36][R4.64] ;  /* 0x0000002404047981 */ /* 0x000ee2000c1e1100 */
[----:B------:R-:W-:Y:S01]  /*24b0*/  CS2R R26, SRZ ;  /* 0x00000000001a7805 */ /* 0x000fe2000001ff00 */
[----:B---3--:R0:W1:Y:S01]  /*24c0*/  I2F.F64.U16 R24, R4 ;  /* 0x0000000400187312 */ /* 0x0080620000101800 */
[----:B------:R-:W-:Y:S05]  /*24d0*/  BRA `(.L_x_921) ;  /* 0x0000000c00c87947 */ /* 0x000fea0003800000 */
.L_x_918:
        /* <DEDUP_REMOVED lines=10> */
.L_x_923:
[----:B------:R-:W3:Y:S01]  /*2580*/  LDG.E R4, desc[UR36][R4.64] ;  /* 0x0000002404047981 */ /* 0x000ee2000c1e1900 */
[----:B------:R-:W-:Y:S01]  /*2590*/  CS2R R26, SRZ ;  /* 0x00000000001a7805 */ /* 0x000fe2000001ff00 */
[----:B---3--:R0:W1:Y:S01]  /*25a0*/  I2F.F64 R24, R4 ;  /* 0x0000000400187312 */ /* 0x0080620000201c00 */
[----:B------:R-:W-:Y:S05]  /*25b0*/  BRA `(.L_x_921) ;  /* 0x0000000c00907947 */ /* 0x000fea0003800000 */
.L_x_922:
[----:B------:R-:W3:Y:S01]  /*25c0*/  LDG.E.U16 R4, desc[UR36][R4.64] ;  /* 0x0000002404047981 */ /* 0x000ee2000c1e1500 */
[----:B------:R-:W-:Y:S01]  /*25d0*/  CS2R R26, SRZ ;  /* 0x00000000001a7805 */ /* 0x000fe2000001ff00 */
[----:B---3--:R0:W1:Y:S01]  /*25e0*/  I2F.F64.S16 R24, R4 ;  /* 0x0000000400187312 */ /* 0x0080620000101c00 */
[----:B------:R-:W-:Y:S05]  /*25f0*/  BRA `(.L_x_921) ;  /* 0x0000000c00807947 */ /* 0x000fea0003800000 */
.L_x_917:
        /* <DEDUP_REMOVED lines=11> */
.L_x_925:
[----:B------:R-:W3:Y:S01]  /*26b0*/  LDG.E.U16 R0, desc[UR36][R4.64] ;  /* 0x0000002404007981 */ /* 0x000ee2000c1e1500 */
[----:B------:R-:W-:Y:S01]  /*26c0*/  CS2R R26, SRZ ;  /* 0x00000000001a7805 */ /* 0x000fe2000001ff00 */
[----:B---3--:R-:W-:-:S05]  /*26d0*/  HADD2.F32 R0, -RZ, R0.H0_H0 ;  /* 0x20000000ff007230 */ /* 0x008fca0000004100 */
[----:B------:R-:W-:-:S04]  /*26e0*/  FMUL.FTZ R0, R0, 1 ;  /* 0x3f80000000007820 */ /* 0x000fc80000410000 */
[----:B------:R0:W1:Y:S01]  /*26f0*/  F2F.F64.F32 R24, R0 ;  /* 0x0000000000187310 */ /* 0x0000620000201800 */
[----:B------:R-:W-:Y:S05]  /*2700*/  BRA `(.L_x_921) ;  /* 0x0000000c003c7947 */ /* 0x000fea0003800000 */
.L_x_924:
        /* <DEDUP_REMOVED lines=12> */
.L_x_927:
        /* <DEDUP_REMOVED lines=8> */
.L_x_926:
[----:B------:R0:W5:Y:S01]  /*2850*/  LDG.E.64 R24, desc[UR36][R4.64] ;  /* 0x0000002404187981 */ /* 0x000162000c1e1b00 */
[----:B------:R-:W-:Y:S01]  /*2860*/  CS2R R26, SRZ ;  /* 0x00000000001a7805 */ /* 0x000fe2000001ff00 */
[----:B------:R-:W-:Y:S06]  /*2870*/  BRA `(.L_x_921) ;  /* 0x0000000800e07947 */ /* 0x000fec0003800000 */
.L_x_916:
        /* <DEDUP_REMOVED lines=14> */
.L_x_930:
[----:B------:R0:W5:Y:S01]  /*2960*/  LDG.E.128 R24, desc[UR36][R4.64] ;  /* 0x0000002404187981 */ /* 0x000162000c1e1d00 */
[----:B------:R-:W-:Y:S05]  /*2970*/  BRA `(.L_x_921) ;  /* 0x0000000800a07947 */ /* 0x000fea0003800000 */
.L_x_929:
        /* <DEDUP_REMOVED lines=29> */
.L_x_932:
[----:B------:R-:W3:Y:S01]  /*2b50*/  LDG.E.U8 R4, desc[UR36][R4.64] ;  /* 0x0000002404047981 */ /* 0x000ee2000c1e1100 */
[----:B------:R-:W-:Y:S01]  /*2b60*/  CS2R R26, SRZ ;  /* 0x00000000001a7805 */ /* 0x000fe2000001ff00 */
[----:B---3--:R-:W-:-:S05]  /*2b70*/  IMAD.SHL.U32 R0, R4, 0x2000000, RZ ;  /* 0x0200000004007824 */ /* 0x008fca00078e00ff */
        /* <DEDUP_REMOVED lines=13> */
.L_x_931:
[----:B------:R-:W3:Y:S01]  /*2c50*/  LDG.E.U16 R0, desc[UR36][R4.64] ;  /* 0x0000002404007981 */ /* 0x000ee2000c1e1500 */
[----:B------:R-:W-:Y:S01]  /*2c60*/  CS2R R26, SRZ ;  /* 0x00000000001a7805 */ /* 0x000fe2000001ff00 */
[----:B---3--:R-:W-:-:S04]  /*2c70*/  IMAD.U32 R0, R0, 0x10000, RZ ;  /* 0x0001000000007824 */ /* 0x008fc800078e00ff */
[----:B------:R-:W-:-:S04]  /*2c80*/  FMUL.FTZ R0, R0, 1 ;  /* 0x3f80000000007820 */ /* 0x000fc80000410000 */
[----:B------:R0:W1:Y:S01]  /*2c90*/  F2F.F64.F32 R24, R0 ;  /* 0x0000000000187310 */ /* 0x0000620000201800 */
[----:B------:R-:W-:Y:S05]  /*2ca0*/  BRA `(.L_x_921) ;  /* 0x0000000400d47947 */ /* 0x000fea0003800000 */
.L_x_928:
        /* <DEDUP_REMOVED lines=12> */
.L_x_935:
        /* <DEDUP_REMOVED lines=21> */
.L_x_939:
[----:B------:R-:W-:Y:S05]  /*2ec0*/  BSYNC B1 ;  /* 0x0000000000017941 */ /* 0x000fea0003800000 */
.L_x_938:
[----:B------:R-:W-:Y:S01]  /*2ed0*/  LEA R5, R0, 0x3b800000, 0x17 ;  /* 0x3b80000000057811 */ /* 0x000fe200078eb8ff */
[----:B------:R-:W-:-:S05]  /*2ee0*/  IMAD.SHL.U32 R0, R3, 0x100000, RZ ;  /* 0x0010000003007824 */ /* 0x000fca00078e00ff */
[----:B------:R-:W-:-:S07]  /*2ef0*/  LOP3.LUT R0, R5, R0, R6, 0xfe, !PT ;  /* 0x0000000005007212 */ /* 0x000fce00078efe06 */
.L_x_937:
[----:B------:R-:W-:Y:S05]  /*2f00*/  BSYNC B0 ;  /* 0x0000000000007941 */ /* 0x000fea0003800000 */
.L_x_936:
[----:B------:R-:W-:Y:S01]  /*2f10*/  FMUL.FTZ R0, R0, 1 ;  /* 0x3f80000000007820 */ /* 0x000fe20000410000 */
[----:B------:R-:W-:-:S03]  /*2f20*/  CS2R R26, SRZ ;  /* 0x00000000001a7805 */ /* 0x000fc6000001ff00 */
[----:B------:R3:W0:Y:S01]  /*2f30*/  F2F.F64.F32 R24, R0 ;  /* 0x0000000000187310 */ /* 0x0006220000201800 */
[----:B------:R-:W-:Y:S05]  /*2f40*/  BRA `(.L_x_921) ;  /* 0x00000004002c7947 */ /* 0x000fea0003800000 */
.L_x_934:
        /* <DEDUP_REMOVED lines=21> */
.L_x_943:
[----:B------:R-:W-:Y:S05]  /*30a0*/  BSYNC B1 ;  /* 0x0000000000017941 */ /* 0x000fea0003800000 */
.L_x_942:
[----:B------:R-:W-:Y:S01]  /*30b0*/  LEA R5, R0, 0x37800000, 0x17 ;  /* 0x3780000000057811 */ /* 0x000fe200078eb8ff */
[----:B------:R-:W-:-:S05]  /*30c0*/  IMAD.SHL.U32 R0, R3, 0x200000, RZ ;  /* 0x0020000003007824 */ /* 0x000fca00078e00ff */
[----:B------:R-:W-:-:S07]  /*30d0*/  LOP3.LUT R0, R5, R0, R6, 0xfe, !PT ;  /* 0x0000000005007212 */ /* 0x000fce00078efe06 */
.L_x_941:
[----:B------:R-:W-:Y:S05]  /*30e0*/  BSYNC B0 ;  /* 0x0000000000007941 */ /* 0x000fea0003800000 */
.L_x_940:
[----:B------:R-:W-:Y:S01]  /*30f0*/  FMUL.FTZ R0, R0, 1 ;  /* 0x3f80000000007820 */ /* 0x000fe20000410000 */
[----:B------:R-:W-:-:S03]  /*3100*/  CS2R R26, SRZ ;  /* 0x00000000001a7805 */ /* 0x000fc6000001ff00 */
[----:B------:R0:W1:Y:S01]  /*3110*/  F2F.F64.F32 R24, R0 ;  /* 0x0000000000187310 */ /* 0x0000620000201800 */
[----:B------:R-:W-:Y:S05]  /*3120*/  BRA `(.L_x_921) ;  /* 0x0000000000b47947 */ /* 0x000fea0003800000 */
.L_x_933:
        /* <DEDUP_REMOVED lines=14> */
.L_x_947:
[----:B------:R-:W-:Y:S05]  /*3210*/  BSYNC B0 ;  /* 0x0000000000007941 */ /* 0x000fea0003800000 */
.L_x_946:
[----:B------:R-:W-:Y:S01]  /*3220*/  FMUL.FTZ R0, R0, 1 ;  /* 0x3f80000000007820 */ /* 0x000fe20000410000 */
[----:B------:R-:W-:-:S03]  /*3230*/  CS2R R26, SRZ ;  /* 0x00000000001a7805 */ /* 0x000fc6000001ff00 */
[----:B------:R0:W1:Y:S01]  /*3240*/  F2F.F64.F32 R24, R0 ;  /* 0x0000000000187310 */ /* 0x0000620000201800 */
[----:B------:R-:W-:Y:S05]  /*3250*/  BRA `(.L_x_921) ;  /* 0x0000000000687947 */ /* 0x000fea0003800000 */
.L_x_920:
        /* <DEDUP_REMOVED lines=16> */
.L_x_948:
[----:B------:R-:W-:Y:S02]  /*3360*/  CS2R R24, SRZ ;  /* 0x0000000000187805 */ /* 0x000fe4000001ff00 */
[----:B------:R-:W-:Y:S01]  /*3370*/  CS2R R26, SRZ ;  /* 0x00000000001a7805 */ /* 0x000fe2000001ff00 */
[----:B------:R-:W-:Y:S06]  /*3380*/  BRA `(.L_x_921) ;  /* 0x00000000001c7947 */ /* 0x000fec0003800000 */
.L_x_945:
[----:B------:R-:W3:Y:S01]  /*3390*/  LDG.E.64 R24, desc[UR36][R4.64] ;  /* 0x0000002404187981 */ /* 0x000ee2000c1e1b00 */
[----:B------:R-:W-:Y:S01]  /*33a0*/  CS2R R26, SRZ ;  /* 0x00000000001a7805 */ /* 0x000fe2000001ff00 */
[----:B---3--:R-:W0:Y:S01]  /*33b0*/  I2F.F64.U64 R24, R24 ;  /* 0x0000001800187312 */ /* 0x008e220000301800 */
[----:B------:R-:W-:Y:S05]  /*33c0*/  BRA `(.L_x_921) ;  /* 0x00000000000c7947 */ /* 0x000fea0003800000 */
.L_x_944:
[----:B------:R-:W3:Y:S01]  /*33d0*/  LDG.E R4, desc[UR36][R4.64] ;  /* 0x0000002404047981 */ /* 0x000ee2000c1e1900 */
[----:B------:R-:W-:Y:S01]  /*33e0*/  CS2R R26, SRZ ;  /* 0x00000000001a7805 */ /* 0x000fe2000001ff00 */
[----:B---3--:R0:W1:Y:S06]  /*33f0*/  I2F.F64.U32 R24, R4 ;  /* 0x0000000400187312 */ /* 0x00806c0000201800 */
.L_x_921:
[----:B------:R-:W-:-:S07]  /*3400*/  VIADD R37, R37, 0x80 ;  /* 0x0000008025257836 */ /* 0x000fce0000000000 */
.L_x_915:
[----:B------:R-:W-:Y:S05]  /*3410*/  BSYNC B6 ;  /* 0x0000000000067941 */ /* 0x000fea0003800000 */
.L_x_914:
[----:B------:R-:W-:Y:S01]  /*3420*/  ISETP.GE.AND P0, PT, R37, R22, PT ;  /* 0x000000162500720c */ /* 0x000fe20003f06270 */
[----:B------:R-:W-:Y:S01]  /*3430*/  BSSY B6, `(.L_x_949) ;  /* 0x000010e000067945 */ /* 0x000fe20003800000 */
[----:B------:R-:W-:-:S11]  /*3440*/  CS2R R16, SRZ ;  /* 0x0000000000107805 */ /* 0x000fd6000001ff00 */
[----:B------:R-:W-:Y:S05]  /*3450*/  @P0 BRA `(.L_x_950) ;  /* 0x00000010002c0947 */ /* 0x000fea0003800000 */
[----:B01-3--:R-:W0:Y:S01]  /*3460*/  LDC.64 R4, c[0x0][0x220] ;  /* 0x00008800ff047b82 */ /* 0x00be220000000a00 */
        /* <DEDUP_REMOVED lines=20> */
.L_x_954:
[----:B------:R-:W3:Y:S01]  /*35b0*/  LDG.E.U8 R4, desc[UR36][R4.64] ;  /* 0x0000002404047981 */ /* 0x000ee2000c1e1100 */
[----:B------:R-:W-:Y:S01]  /*35c0*/  CS2R R18, SRZ ;  /* 0x0000000000127805 */ /* 0x000fe2000001ff00 */
[----:B---3--:R0:W1:Y:S01]  /*35d0*/  I2F.F64.U16 R16, R4 ;  /* 0x0000000400107312 */ /* 0x0080620000101800 */
[----:B------:R-:W-:Y:S05]  /*35e0*/  BRA `(.L_x_950) ;  /* 0x0000000c00c87947 */ /* 0x000fea0003800000 */
.L_x_953:
        /* <DEDUP_REMOVED lines=10> */
.L_x_957:
[----:B------:R-:W3:Y:S01]  /*3690*/  LDG.E R4, desc[UR36][R4.64] ;  /* 0x0000002404047981 */ /* 0x000ee2000c1e1900 */
[----:B------:R-:W-:Y:S01]  /*36a0*/  CS2R R18, SRZ ;  /* 0x0000000000127805 */ /* 0x000fe2000001ff00 */
[----:B---3--:R0:W1:Y:S01]  /*36b0*/  I2F.F64 R16, R4 ;  /* 0x0000000400107312 */ /* 0x0080620000201c00 */
[----:B------:R-:W-:Y:S05]  /*36c0*/  BRA `(.L_x_950) ;  /* 0x0000000c00907947 */ /* 0x000fea0003800000 */
.L_x_956:
[----:B------:R-:W3:Y:S01]  /*36d0*/  LDG.E.U16 R4, desc[UR36][R4.64] ;  /* 0x0000002404047981 */ /* 0x000ee2000c1e1500 */
[----:B------:R-:W-:Y:S01]  /*36e0*/  CS2R R18, SRZ ;  /* 0x0000000000127805 */ /* 0x000fe2000001ff00 */
[----:B---3--:R0:W1:Y:S01]  /*36f0*/  I2F.F64.S16 R16, R4 ;  /* 0x0000000400107312 */ /* 0x0080620000101c00 */
[----:B------:R-:W-:Y:S05]  /*3700*/  BRA `(.L_x_950) ;  /* 0x0000000c00807947 */ /* 0x000fea0003800000 */
.L_x_952:
        /* <DEDUP_REMOVED lines=11> */
.L_x_959:
[----:B------:R-:W3:Y:S01]  /*37c0*/  LDG.E.U16 R0, desc[UR36][R4.64] ;  /* 0x0000002404007981 */ /* 0x000ee2000c1e1500 */
[----:B------:R-:W-:Y:S01]  /*37d0*/  CS2R R18, SRZ ;  /* 0x0000000000127805 */ /* 0x000fe2000001ff00 */
[----:B---3--:R-:W-:-:S05]  /*37e0*/  HADD2.F32 R0, -RZ, R0.H0_H0 ;  /* 0x20000000ff007230 */ /* 0x008fca0000004100 */
[----:B------:R-:W-:-:S04]  /*37f0*/  FMUL.FTZ R0, R0, 1 ;  /* 0x3f80000000007820 */ /* 0x000fc80000410000 */
[----:B------:R0:W1:Y:S01]  /*3800*/  F2F.F64.F32 R16, R0 ;  /* 0x0000000000107310 */ /* 0x0000620000201800 */
[----:B------:R-:W-:Y:S05]  /*3810*/  BRA `(.L_x_950) ;  /* 0x0000000c003c7947 */ /* 0x000fea0003800000 */
.L_x_958:
        /* <DEDUP_REMOVED lines=12> */
.L_x_961:
        /* <DEDUP_REMOVED lines=8> */
.L_x_960:
[----:B------:R0:W5:Y:S01]  /*3960*/  LDG.E.64 R16, desc[UR36][R4.64] ;  /* 0x0000002404107981 */ /* 0x000162000c1e1b00 */
[----:B------:R-:W-:Y:S01]  /*3970*/  CS2R R18, SRZ ;  /* 0x0000000000127805 */ /* 0x000fe2000001ff00 */
[----:B------:R-:W-:Y:S06]  /*3980*/  BRA `(.L_x_950) ;  /* 0x0000000800e07947 */ /* 0x000fec0003800000 */
.L_x_951:
        /* <DEDUP_REMOVED lines=14> */
.L_x_964:
[----:B------:R0:W5:Y:S01]  /*3a70*/  LDG.E.128 R16, desc[UR36][R4.64] ;  /* 0x0000002404107981 */ /* 0x000162000c1e1d00 */
[----:B------:R-:W-:Y:S05]  /*3a80*/  BRA `(.L_x_950) ;  /* 0x0000000800a07947 */ /* 0x000fea0003800000 */
.L_x_963:
        /* <DEDUP_REMOVED lines=29> */
.L_x_966:
        /* <DEDUP_REMOVED lines=16> */
.L_x_965:
[----:B------:R-:W3:Y:S01]  /*3d60*/  LDG.E.U16 R0, desc[UR36][R4.64] ;  /* 0x0000002404007981 */ /* 0x000ee2000c1e1500 */
[----:B------:R-:W-:Y:S01]  /*3d70*/  CS2R R18, SRZ ;  /* 0x0000000000127805 */ /* 0x000fe2000001ff00 */
[----:B---3--:R-:W-:-:S04]  /*3d80*/  IMAD.U32 R0, R0, 0x10000, RZ ;  /* 0x0001000000007824 */ /* 0x008fc800078e00ff */
[----:B------:R-:W-:-:S04]  /*3d90*/  FMUL.FTZ R0, R0, 1 ;  /* 0x3f80000000007820 */ /* 0x000fc80000410000 */
[----:B------:R0:W1:Y:S01]  /*3da0*/  F2F.F64.F32 R16, R0 ;  /* 0x0000000000107310 */ /* 0x0000620000201800 */
[----:B------:R-:W-:Y:S05]  /*3db0*/  BRA `(.L_x_950) ;  /* 0x0000000400d47947 */ /* 0x000fea0003800000 */
.L_x_962:
        /* <DEDUP_REMOVED lines=12> */
.L_x_969:
        /* <DEDUP_REMOVED lines=21> */
.L_x_973:
[----:B------:R-:W-:Y:S05]  /*3fd0*/  BSYNC B1 ;  /* 0x0000000000017941 */ /* 0x000fea0003800000 */
.L_x_972:
[----:B------:R-:W-:Y:S01]  /*3fe0*/  LEA R5, R0, 0x3b800000, 0x17 ;  /* 0x3b80000000057811 */ /* 0x000fe200078eb8ff */
[----:B------:R-:W-:-:S05]  /*3ff0*/  IMAD.SHL.U32 R0, R3, 0x100000, RZ ;  /* 0x0010000003007824 */ /* 0x000fca00078e00ff */
[----:B------:R-:W-:-:S07]  /*4000*/  LOP3.LUT R0, R5, R0, R6, 0xfe, !PT ;  /* 0x0000000005007212 */ /* 0x000fce00078efe06 */
.L_x_971:
[----:B------:R-:W-:Y:S05]  /*4010*/  BSYNC B0 ;  /* 0x0000000000007941 */ /* 0x000fea0003800000 */
.L_x_970:
[----:B------:R-:W-:Y:S01]  /*4020*/  FMUL.FTZ R0, R0, 1 ;  /* 0x3f80000000007820 */ /* 0x000fe20000410000 */
[----:B------:R-:W-:-:S03]  /*4030*/  CS2R R18, SRZ ;  /* 0x0000000000127805 */ /* 0x000fc6000001ff00 */
[----:B------:R0:W1:Y:S01]  /*4040*/  F2F.F64.F32 R16, R0 ;  /* 0x0000000000107310 */ /* 0x0000620000201800 */
[----:B------:R-:W-:Y:S05]  /*4050*/  BRA `(.L_x_950) ;  /* 0x00000004002c7947 */ /* 0x000fea0003800000 */
.L_x_968:
        /* <DEDUP_REMOVED lines=21> */
.L_x_977:
[----:B------:R-:W-:Y:S05]  /*41b0*/  BSYNC B1 ;  /* 0x0000000000017941 */ /* 0x000fea0003800000 */
.L_x_976:
[----:B------:R-:W-:Y:S01]  /*41c0*/  LEA R5, R0, 0x37800000, 0x17 ;  /* 0x3780000000057811 */ /* 0x000fe200078eb8ff */
[----:B------:R-:W-:-:S05]  /*41d0*/  IMAD.SHL.U32 R0, R3, 0x200000, RZ ;  /* 0x0020000003007824 */ /* 0x000fca00078e00ff */
[----:B------:R-:W-:-:S07]  /*41e0*/  LOP3.LUT R0, R5, R0, R6, 0xfe, !PT ;  /* 0x0000000005007212 */ /* 0x000fce00078efe06 */
.L_x_975:
[----:B------:R-:W-:Y:S05]  /*41f0*/  BSYNC B0 ;  /* 0x0000000000007941 */ /* 0x000fea0003800000 */
.L_x_974:
[----:B------:R-:W-:Y:S01]  /*4200*/  FMUL.FTZ R0, R0, 1 ;  /* 0x3f80000000007820 */ /* 0x000fe20000410000 */
[----:B------:R-:W-:-:S03]  /*4210*/  CS2R R18, SRZ ;  /* 0x0000000000127805 */ /* 0x000fc6000001ff00 */
[----:B------:R0:W1:Y:S01]  /*4220*/  F2F.F64.F32 R16, R0 ;  /* 0x0000000000107310 */ /* 0x0000620000201800 */
[----:B------:R-:W-:Y:S05]  /*4230*/  BRA `(.L_x_950) ;  /* 0x0000000000b47947 */ /* 0x000fea0003800000 */
.L_x_967:
        /* <DEDUP_REMOVED lines=14> */
.L_x_981:
[----:B------:R-:W-:Y:S05]  /*4320*/  BSYNC B0 ;  /* 0x0000000000007941 */ /* 0x000fea0003800000 */
.L_x_980:
[----:B------:R-:W-:Y:S01]  /*4330*/  FMUL.FTZ R0, R0, 1 ;  /* 0x3f80000000007820 */ /* 0x000fe20000410000 */
[----:B------:R-:W-:-:S03]  /*4340*/  CS2R R18, SRZ ;  /* 0x0000000000127805 */ /* 0x000fc6000001ff00 */
[----:B------:R0:W1:Y:S01]  /*4350*/  F2F.F64.F32 R16, R0 ;  /* 0x0000000000107310 */ /* 0x0000620000201800 */
[----:B------:R-:W-:Y:S05]  /*4360*/  BRA `(.L_x_950) ;  /* 0x0000000000687947 */ /* 0x000fea0003800000 */
.L_x_955:
        /* <DEDUP_REMOVED lines=16> */
.L_x_982:
[----:B------:R-:W-:Y:S02]  /*4470*/  CS2R R16, SRZ ;  /* 0x0000000000107805 */ /* 0x000fe4000001ff00 */
[----:B------:R-:W-:Y:S01]  /*4480*/  CS2R R18, SRZ ;  /* 0x0000000000127805 */ /* 0x000fe2000001ff00 */
[----:B------:R-:W-:Y:S06]  /*4490*/  BRA `(.L_x_950) ;  /* 0x00000000001c7947 */ /* 0x000fec0003800000 */
.L_x_979:
[----:B------:R-:W3:Y:S01]  /*44a0*/  LDG.E.64 R16, desc[UR36][R4.64] ;  /* 0x0000002404107981 */ /* 0x000ee2000c1e1b00 */
[----:B------:R-:W-:Y:S01]  /*44b0*/  CS2R R18, SRZ ;  /* 0x0000000000127805 */ /* 0x000fe2000001ff00 */
[----:B---3--:R-:W0:Y:S01]  /*44c0*/  I2F.F64.U64 R16, R16 ;  /* 0x0000001000107312 */ /* 0x008e220000301800 */
[----:B------:R-:W-:Y:S05]  /*44d0*/  BRA `(.L_x_950) ;  /* 0x00000000000c7947 */ /* 0x000fea0003800000 */
.L_x_978:
[----:B------:R-:W3:Y:S01]  /*44e0*/  LDG.E R4, desc[UR36][R4.64] ;  /* 0x0000002404047981 */ /* 0x000ee2000c1e1900 */
[----:B------:R-:W-:Y:S01]  /*44f0*/  CS2R R18, SRZ ;  /* 0x0000000000127805 */ /* 0x000fe2000001ff00 */
[----:B---3--:R0:W1:Y:S06]  /*4500*/  I2F.F64.U32 R16, R4 ;  /* 0x0000000400107312 */ /* 0x00806c0000201800 */
.L_x_950:
[----:B------:R-:W-:Y:S05]  /*4510*/  BSYNC B6 ;  /* 0x0000000000067941 */ /* 0x000fea0003800000 */
.L_x_949:
[----:B0-----:R-:W0:Y:S01]  /*4520*/  S2R R3, SR_TID.X ;  /* 0x0000000000037919 */ /* 0x001e220000002100 */
[----:B-1---5:R-:W-:Y:S01]  /*4530*/  DADD R34, -RZ, -R34 ;  /* 0x00000000ff227229 */ /* 0x022fe20000000922 */
[----:B------:R-:W-:Y:S01]  /*4540*/  BSSY B6, `(.L_x_983) ;  /* 0x000014d000067945 */ /* 0x000fe20003800000 */
[----:B------:R-:W-:Y:S02]  /*4550*/  DADD R30, -RZ, -R30 ;  /* 0x00000000ff1e7229 */ /* 0x000fe4000000091e */
[----:B------:R-:W-:Y:S02]  /*4560*/  DADD R26, -RZ, -R26 ;  /* 0x00000000ff1a7229 */ /* 0x000fe4000000091a */
[----:B------:R-:W-:Y:S01]  /*4570*/  DADD R18, -RZ, -R18 ;  /* 0x00000000ff127229 */ /* 0x000fe20000000912 */
[C---:B0-----:R-:W-:Y:S01]  /*4580*/  ISETP.GE.AND P0, PT, R3.reuse, R22, PT ;  /* 0x000000160300720c */ /* 0x041fe20003f06270 */
[C---:B------:R-:W-:Y:S02]  /*4590*/  VIADD R23, R3.reuse, 0x80 ;  /* 0x0000008003177836 */ /* 0x040fe40000000000 */
[C---:B------:R-:W-:Y:S01]  /*45a0*/  VIADD R9, R3.reuse, 0x100 ;  /* 0x0000010003097836 */ /* 0x040fe20000000000 */
[----:B------:R-:W-:Y:S01]  /*45b0*/  FSEL R6, R34, RZ, !P0 ;  /* 0x000000ff22067208 */ /* 0x000fe20004000000 */
[----:B------:R-:W-:Y:S01]  /*45c0*/  VIADD R11, R3, 0x180 ;  /* 0x00000180030b7836 */ /* 0x000fe20000000000 */
[----:B------:R-:W-:-:S02]  /*45d0*/  FSEL R7, R35, RZ, !P0 ;  /* 0x000000ff23077208 */ /* 0x000fc40004000000 */
[----:B--234-:R-:W-:Y:S02]  /*45e0*/  FSEL R4, R32, RZ, !P0 ;  /* 0x000000ff20047208 */ /* 0x01cfe40004000000 */
[----:B------:R-:W-:Y:S01]  /*45f0*/  FSEL R5, R33, RZ, !P0 ;  /* 0x000000ff21057208 */ /* 0x000fe20004000000 */
[----:B------:R-:W0:Y:S01]  /*4600*/  LDC.U8 R32, c[0x0][0x234] ;  /* 0x00008d00ff207b82 */ /* 0x000e220000000000 */
[-C--:B------:R-:W-:Y:S01]  /*4610*/  ISETP.GE.AND P0, PT, R23, R22.reuse, PT ;  /* 0x000000161700720c */ /* 0x080fe20003f06270 */
[----:B------:R-:W-:Y:S01]  /*4620*/  IMAD.MOV.U32 R33, RZ, RZ, R3 ;  /* 0x000000ffff217224 */ /* 0x000fe200078e0003 */
[----:B------:R-:W-:Y:S02]  /*4630*/  ISETP.GE.AND P1, PT, R9, R22, PT ;  /* 0x000000160900720c */ /* 0x000fe40003f26270 */
[----:B------:R-:W-:Y:S02]  /*4640*/  FSEL R30, R30, RZ, !P0 ;  /* 0x000000ff1e1e7208 */ /* 0x000fe40004000000 */
[----:B------:R-:W-:-:S02]  /*4650*/  FSEL R31, R31, RZ, !P0 ;  /* 0x000000ff1f1f7208 */ /* 0x000fc40004000000 */
[----:B------:R-:W-:Y:S02]  /*4660*/  FSEL R28, R28, RZ, !P0 ;  /* 0x000000ff1c1c7208 */ /* 0x000fe40004000000 */
[----:B------:R-:W-:Y:S02]  /*4670*/  FSEL R29, R29, RZ, !P0 ;  /* 0x000000ff1d1d7208 */ /* 0x000fe40004000000 */
[-C--:B------:R-:W-:Y:S02]  /*4680*/  ISETP.GE.AND P0, PT, R3, R22.reuse, PT ;  /* 0x000000160300720c */ /* 0x080fe40003f06270 */
[----:B------:R-:W-:Y:S02]  /*4690*/  ISETP.GE.AND P2, PT, R11, R22, PT ;  /* 0x000000160b00720c */ /* 0x000fe40003f46270 */
[----:B------:R-:W-:Y:S02]  /*46a0*/  FSEL R26, R26, RZ, !P1 ;  /* 0x000000ff1a1a7208 */ /* 0x000fe40004800000 */
[----:B------:R-:W-:-:S02]  /*46b0*/  FSEL R27, R27, RZ, !P1 ;  /* 0x000000ff1b1b7208 */ /* 0x000fc40004800000 */
[----:B------:R-:W-:Y:S02]  /*46c0*/  FSEL R24, R24, RZ, !P1 ;  /* 0x000000ff18187208 */ /* 0x000fe40004800000 */
[----:B------:R-:W-:Y:S02]  /*46d0*/  FSEL R25, R25, RZ, !P1 ;  /* 0x000000ff19197208 */ /* 0x000fe40004800000 */
[----:B------:R-:W-:Y:S02]  /*46e0*/  FSEL R18, R18, RZ, !P2 ;  /* 0x000000ff12127208 */ /* 0x000fe40005000000 */
[----:B------:R-:W-:Y:S02]  /*46f0*/  FSEL R19, R19, RZ, !P2 ;  /* 0x000000ff13137208 */ /* 0x000fe40005000000 */
[----:B------:R-:W-:Y:S02]  /*4700*/  FSEL R16, R16, RZ, !P2 ;  /* 0x000000ff10107208 */ /* 0x000fe40005000000 */
[----:B------:R-:W-:Y:S01]  /*4710*/  FSEL R17, R17, RZ, !P2 ;  /* 0x000000ff11117208 */ /* 0x000fe20005000000 */
[----:B------:R-:W-:Y:S06]  /*4720*/  @P0 BRA `(.L_x_984) ;  /* 0x0000001000b80947 */ /* 0x000fec0003800000 */
[----:B------:R-:W1:Y:S01]  /*4730*/  LDC.64 R8, c[0x0][0x218] ;  /* 0x00008600ff087b82 */ /* 0x000e620000000a00 */
[----:B0-----:R-:W-:Y:S01]  /*4740*/  PRMT R0, R32, 0x9910, RZ ;  /* 0x0000991020007816 */ /* 0x001fe200000000ff */
[----:B------:R-:W-:Y:S01]  /*4750*/  IMAD R3, R2, 0x200, R3 ;  /* 0x0000020002037824 */ /* 0x000fe200078e0203 */
[----:B------:R-:W-:Y:S02]  /*4760*/  ULDC UR4, c[0x0][0x238] ;  /* 0x00008e0000047ab9 */ /* 0x000fe40000000800 */
[----:B------:R-:W-:Y:S01]  /*4770*/  ISETP.GT.AND P0, PT, R0, 0x9, PT ;  /* 0x000000090000780c */ /* 0x000fe20003f04270 */
[----:B------:R-:W-:-:S05]  /*4780*/  IMAD R3, R3, UR4, RZ ;  /* 0x0000000403037c24 */ /* 0x000fca000f8e02ff */
[----:B-1----:R-:W-:-:S05]  /*4790*/  IADD3 R8, P1, R3, R8, RZ ;  /* 0x0000000803087210 */ /* 0x002fca0007f3e0ff */
        /* <DEDUP_REMOVED lines=10> */
[----:B------:R-:W0:Y:S01]  /*4840*/  F2I.F64.TRUNC R5, R4 ;  /* 0x0000000400057311 */ /* 0x000e22000030d100 */
[----:B------:R-:W-:Y:S01]  /*4850*/  IMAD.MOV.U32 R33, RZ, RZ, R23 ;  /* 0x000000ffff217224 */ /* 0x000fe200078e0017 */
[----:B0-----:R0:W-:Y:S01]  /*4860*/  STG.E.U8 desc[UR36][R8.64], R5 ;  /* 0x0000000508007986 */ /* 0x0011e2000c101124 */
[----:B------:R-:W-:Y:S05]  /*4870*/  BRA `(.L_x_984) ;  /* 0x0000001000647947 */ /* 0x000fea0003800000 */
.L_x_988:
[----:B------:R-:W0:Y:S01]  /*4880*/  F2I.S64.F64.TRUNC R4, R4 ;  /* 0x0000000400047311 */ /* 0x000e22000030d900 */
[----:B------:R-:W-:Y:S02]  /*4890*/  IMAD.MOV.U32 R33, RZ, RZ, R23 ;  /* 0x000000ffff217224 */ /* 0x000fe400078e0017 */
[----:B0-----:R-:W-:-:S05]  /*48a0*/  IMAD.MOV.U32 R3, RZ, RZ, R4 ;  /* 0x000000ffff037224 */ /* 0x001fca00078e0004 */
[----:B------:R0:W-:Y:S01]  /*48b0*/  STG.E.U8 desc[UR36][R8.64], R3 ;  /* 0x0000000308007986 */ /* 0x0001e2000c101124 */
[----:B------:R-:W-:Y:S05]  /*48c0*/  BRA `(.L_x_984) ;  /* 0x0000001000507947 */ /* 0x000fea0003800000 */
.L_x_987:
[----:B------:R-:W-:-:S13]  /*48d0*/  ISETP.NE.AND P0, PT, R0, 0x2, PT ;  /* 0x000000020000780c */ /* 0x000fda0003f05270 */
[----:B------:R-:W-:Y:S05]  /*48e0*/  @!P0 BRA `(.L_x_990) ;  /* 0x0000000000308947 */ /* 0x000fea0003800000 */
[----:B------:R-:W-:-:S13]  /*48f0*/  ISETP.NE.AND P0, PT, R0, 0x3, PT ;  /* 0x000000030000780c */ /* 0x000fda0003f05270 */
[----:B------:R-:W-:Y:S05]  /*4900*/  @!P0 BRA `(.L_x_991) ;  /* 0x0000000000188947 */ /* 0x000fea0003800000 */
[----:B------:R-:W-:-:S13]  /*4910*/  ISETP.NE.AND P0, PT, R0, 0x4, PT ;  /* 0x000000040000780c */ /* 0x000fda0003f05270 */
[----:B------:R-:W-:Y:S05]  /*4920*/  @P0 BRA `(.L_x_989) ;  /* 0x0000000c00d40947 */ /* 0x000fea0003800000 */
[----:B------:R-:W0:Y:S01]  /*4930*/  F2I.S64.F64.TRUNC R4, R4 ;  /* 0x0000000400047311 */ /* 0x000e22000030d900 */
[----:B------:R-:W-:Y:S01]  /*4940*/  IMAD.MOV.U32 R33, RZ, RZ, R23 ;  /* 0x000000ffff217224 */ /* 0x000fe200078e0017 */
[----:B0-----:R0:W-:Y:S01]  /*4950*/  STG.E.64 desc[UR36][R8.64], R4 ;  /* 0x0000000408007986 */ /* 0x0011e2000c101b24 */
[----:B------:R-:W-:Y:S05]  /*4960*/  BRA `(.L_x_984) ;  /* 0x0000001000287947 */ /* 0x000fea0003800000 */
.L_x_991:
[----:B------:R-:W0:Y:S01]  /*4970*/  F2I.F64.TRUNC R5, R4 ;  /* 0x0000000400057311 */ /* 0x000e22000030d100 */
[----:B------:R-:W-:Y:S01]  /*4980*/  IMAD.MOV.U32 R33, RZ, RZ, R23 ;  /* 0x000000ffff217224 */ /* 0x000fe200078e0017 */
[----:B0-----:R0:W-:Y:S01]  /*4990*/  STG.E desc[UR36][R8.64], R5 ;  /* 0x0000000508007986 */ /* 0x0011e2000c101924 */
[----:B------:R-:W-:Y:S05]  /*49a0*/  BRA `(.L_x_984) ;  /* 0x0000001000187947 */ /* 0x000fea0003800000 */
.L_x_990:
[----:B------:R-:W0:Y:S01]  /*49b0*/  F2I.F64.TRUNC R5, R4 ;  /* 0x0000000400057311 */ /* 0x000e22000030d100 */
[----:B------:R-:W-:Y:S01]  /*49c0*/  IMAD.MOV.U32 R33, RZ, RZ, R23 ;  /* 0x000000ffff217224 */ /* 0x000fe200078e0017 */
[----:B0-----:R0:W-:Y:S01]  /*49d0*/  STG.E.U16 desc[UR36][R8.64], R5 ;  /* 0x0000000508007986 */ /* 0x0011e2000c101524 */
[----:B------:R-:W-:Y:S05]  /*49e0*/  BRA `(.L_x_984) ;  /* 0x0000001000087947 */ /* 0x000fea0003800000 */
.L_x_986:
        /* <DEDUP_REMOVED lines=8> */
[----:B------:R-:W0:Y:S01]  /*4a70*/  F2F.F32.F64 R3, R4 ;  /* 0x0000000400037310 */ /* 0x000e220000301000 */
[----:B------:R-:W-:Y:S01]  /*4a80*/  DSETP.GEU.AND P0, PT, |R4|, UR4, PT ;  /* 0x0000000404007e2a */ /* 0x000fe2000bf0e200 */
[----:B------:R-:W-:-:S13]  /*4a90*/  IMAD.MOV.U32 R33, RZ, RZ, R23 ;  /* 0x000000ffff217224 */ /* 0x000fda00078e0017 */
[----:B0-----:R-:W-:-:S05]  /*4aa0*/  @!P0 FMUL R3, R3, 1.175494350822287508e-38 ;  /* 0x0080000003038820 */ /* 0x001fca0000400000 */
[----:B------:R0:W-:Y:S01]  /*4ab0*/  STG.E desc[UR36][R8.64], R3 ;  /* 0x0000000308007986 */ /* 0x0001e2000c101924 */
[----:B------:R-:W-:Y:S05]  /*4ac0*/  BRA `(.L_x_984) ;  /* 0x0000000c00d07947 */ /* 0x000fea0003800000 */
.L_x_993:
[----:B------:R-:W-:Y:S01]  /*4ad0*/  UMOV UR4, 0xf0000000 ;  /* 0xf000000000047882 */ /* 0x000fe20000000000 */
[----:B------:R-:W-:Y:S01]  /*4ae0*/  UMOV UR5, 0x380fffff ;  /* 0x380fffff00057882 */ /* 0x000fe20000000000 */
[----:B------:R-:W0:Y:S01]  /*4af0*/  F2F.F32.F64 R0, R4 ;  /* 0x0000000400007310 */ /* 0x000e220000301000 */
[----:B------:R-:W-:Y:S01]  /*4b00*/  DSETP.GEU.AND P0, PT, |R4|, UR4, PT ;  /* 0x0000000404007e2a */ /* 0x000fe2000bf0e200 */
[----:B------:R-:W-:-:S13]  /*4b10*/  IMAD.MOV.U32 R33, RZ, RZ, R23 ;  /* 0x000000ffff217224 */ /* 0x000fda00078e0017 */
[----:B0-----:R-:W-:-:S05]  /*4b20*/  @!P0 FMUL R0, R0, 1.175494350822287508e-38 ;  /* 0x0080000000008820 */ /* 0x001fca0000400000 */
[----:B------:R-:W-:-:S05]  /*4b30*/  F2FP.F16.F32.PACK_AB R0, RZ, R0 ;  /* 0x00000000ff00723e */ /* 0x000fca00000000ff */
[----:B------:R0:W-:Y:S01]  /*4b40*/  STG.E.U16 desc[UR36][R8.64], R0 ;  /* 0x0000000008007986 */ /* 0x0001e2000c101524 */
[----:B------:R-:W-:Y:S05]  /*4b50*/  BRA `(.L_x_984) ;  /* 0x0000000c00ac7947 */ /* 0x000fea0003800000 */
.L_x_992:
        /* <DEDUP_REMOVED lines=10> */
[----:B------:R-:W-:Y:S01]  /*4c00*/  IMAD.MOV.U32 R33, RZ, RZ, R23 ;  /* 0x000000ffff217224 */ /* 0x000fe200078e0017 */
[----:B------:R-:W-:-:S05]  /*4c10*/  DSETP.GEU.AND P1, PT, |R4|, UR4, PT ;  /* 0x0000000404007e2a */ /* 0x000fca000bf2e200 */
[----:B------:R-:W1:Y:S07]  /*4c20*/  F2F.F32.F64 R10, R4 ;  /* 0x00000004000a7310 */ /* 0x000e6e0000301000 */
[----:B0-----:R-:W-:Y:S02]  /*4c30*/  @!P0 FMUL R11, R11, 1.175494350822287508e-38 ;  /* 0x008000000b0b8820 */ /* 0x001fe40000400000 */
[----:B-1----:R-:W-:-:S05]  /*4c40*/  @!P1 FMUL R10, R10, 1.175494350822287508e-38 ;  /* 0x008000000a0a9820 */ /* 0x002fca0000400000 */
[----:B------:R0:W-:Y:S01]  /*4c50*/  STG.E.64 desc[UR36][R8.64], R10 ;  /* 0x0000000a08007986 */ /* 0x0001e2000c101b24 */
[----:B------:R-:W-:Y:S05]  /*4c60*/  BRA `(.L_x_984) ;  /* 0x0000000c00687947 */ /* 0x000fea0003800000 */
.L_x_995:
        /* <DEDUP_REMOVED lines=9> */
[----:B------:R-:W-:-:S05]  /*4d00*/  F2FP.F16.F32.PACK_AB R3, R0, R3 ;  /* 0x000000030003723e */ /* 0x000fca00000000ff */
[----:B------:R0:W-:Y:S01]  /*4d10*/  STG.E desc[UR36][R8.64], R3 ;  /* 0x0000000308007986 */ /* 0x0001e2000c101924 */
[----:B------:R-:W-:Y:S05]  /*4d20*/  BRA `(.L_x_984) ;  /* 0x0000000c00387947 */ /* 0x000fea0003800000 */
.L_x_994:
[----:B------:R0:W-:Y:S01]  /*4d30*/  STG.E.64 desc[UR36][R8.64], R4 ;  /* 0x0000000408007986 */ /* 0x0001e2000c101b24 */
[----:B------:R-:W-:Y:S01]  /*4d40*/  IMAD.MOV.U32 R33, RZ, RZ, R23 ;  /* 0x000000ffff217224 */ /* 0x000fe200078e0017 */
[----:B------:R-:W-:Y:S06]  /*4d50*/  BRA `(.L_x_984) ;  /* 0x0000000c002c7947 */ /* 0x000fec0003800000 */
.L_x_985:
        /* <DEDUP_REMOVED lines=8> */
[----:B------:R-:W-:Y:S01]  /*4de0*/  DSETP.NEU.AND P0, PT, R6, RZ, PT ;  /* 0x000000ff0600722a */ /* 0x000fe20003f0d000 */
[----:B------:R-:W-:-:S05]  /*4df0*/  IMAD.MOV.U32 R33, RZ, RZ, R23 ;  /* 0x000000ffff217224 */ /* 0x000fca00078e0017 */
[----:B------:R-:W-:-:S06]  /*4e00*/  DSETP.NEU.OR P0, PT, R4, RZ, P0 ;  /* 0x000000ff0400722a */ /* 0x000fcc000070d400 */
[----:B------:R-:W-:-:S05]  /*4e10*/  SEL R3, RZ, 0x1, !P0 ;  /* 0x00000001ff037807 */ /* 0x000fca0004000000 */
[----:B------:R0:W-:Y:S01]  /*4e20*/  STG.E.U8 desc[UR36][R8.64], R3 ;  /* 0x0000000308007986 */ /* 0x0001e2000c101124 */
[----:B------:R-:W-:Y:S05]  /*4e30*/  BRA `(.L_x_984) ;  /* 0x0000000800f47947 */ /* 0x000fea0003800000 */
.L_x_998:
[----:B------:R0:W-:Y:S01]  /*4e40*/  STG.E.128 desc[UR36][R8.64], R4 ;  /* 0x0000000408007986 */ /* 0x0001e2000c101d24 */
[----:B------:R-:W-:Y:S01]  /*4e50*/  IMAD.MOV.U32 R33, RZ, RZ, R23 ;  /* 0x000000ffff217224 */ /* 0x000fe200078e0017 */
[----:B------:R-:W-:Y:S06]  /*4e60*/  BRA `(.L_x_984) ;  /* 0x0000000800e87947 */ /* 0x000fec0003800000 */
.L_x_997:
        /* <DEDUP_REMOVED lines=25> */
.L_x_1002:
[----:B------:R-:W-:Y:S05]  /*5000*/  BSYNC B0 ;  /* 0x0000000000007941 */ /* 0x000fea0003800000 */
.L_x_1001:
[----:B------:R-:W-:Y:S01]  /*5010*/  LOP3.LUT R7, R0, R7, RZ, 0xfc, !PT ;  /* 0x0000000700077212 */ /* 0x000fe200078efcff */
[----:B------:R-:W-:-:S04]  /*5020*/  IMAD.MOV.U32 R33, RZ, RZ, R23 ;  /* 0x000000ffff217224 */ /* 0x000fc800078e0017 */
[----:B------:R0:W-:Y:S01]  /*5030*/  STG.E.U8 desc[UR36][R8.64], R7 ;  /* 0x0000000708007986 */ /* 0x0001e2000c101124 */
[----:B------:R-:W-:Y:S05]  /*5040*/  BRA `(.L_x_984) ;  /* 0x0000000800707947 */ /* 0x000fea0003800000 */
.L_x_1000:
[----:B------:R-:W-:Y:S01]  /*5050*/  UMOV UR4, 0xf0000000 ;  /* 0xf000000000047882 */ /* 0x000fe20000000000 */
[----:B------:R-:W-:Y:S01]  /*5060*/  UMOV UR5, 0x380fffff ;  /* 0x380fffff00057882 */ /* 0x000fe20000000000 */
[----:B------:R-:W0:Y:S01]  /*5070*/  F2F.F32.F64 R7, R4 ;  /* 0x0000000400077310 */ /* 0x000e220000301000 */
        /* <DEDUP_REMOVED lines=14> */
.L_x_1004:
[----:B------:R-:W-:Y:S01]  /*5160*/  IMAD.MOV.U32 R0, RZ, RZ, 0x7f ;  /* 0x0000007fff007424 */ /* 0x000fe200078e00ff */
[----:B------:R-:W-:-:S04]  /*5170*/  ISETP.GT.U32.AND P0, PT, R3, 0x7f800000, PT ;  /* 0x7f8000000300780c */ /* 0x000fc80003f04070 */
[----:B------:R-:W-:-:S09]  /*5180*/  SEL R0, R0, 0x7c, P0 ;  /* 0x0000007c00007807 */ /* 0x000fd20000000000 */
.L_x_1005:
[----:B------:R-:W-:Y:S05]  /*5190*/  BSYNC B0 ;  /* 0x0000000000007941 */ /* 0x000fea0003800000 */
.L_x_1003:
[----:B------:R-:W-:Y:S01]  /*51a0*/  LOP3.LUT R3, R7, 0x80000000, RZ, 0xc0, !PT ;  /* 0x8000000007037812 */ /* 0x000fe200078ec0ff */
[----:B------:R-:W-:-:S03]  /*51b0*/  IMAD.MOV.U32 R33, RZ, RZ, R23 ;  /* 0x000000ffff217224 */ /* 0x000fc600078e0017 */
[----:B------:R-:W-:-:S04]  /*51c0*/  SHF.R.U32.HI R3, RZ, 0x18, R3 ;  /* 0x00000018ff037819 */ /* 0x000fc80000011603 */
[----:B------:R-:W-:-:S05]  /*51d0*/  LOP3.LUT R3, R0, R3, RZ, 0xfc, !PT ;  /* 0x0000000300037212 */ /* 0x000fca00078efcff */
[----:B------:R0:W-:Y:S01]  /*51e0*/  STG.E.U8 desc[UR36][R8.64], R3 ;  /* 0x0000000308007986 */ /* 0x0001e2000c101124 */
[----:B------:R-:W-:Y:S05]  /*51f0*/  BRA `(.L_x_984) ;  /* 0x0000000800047947 */ /* 0x000fea0003800000 */
.L_x_999:
[----:B------:R-:W-:Y:S01]  /*5200*/  UMOV UR4, 0xf0000000 ;  /* 0xf000000000047882 */ /* 0x000fe20000000000 */
[----:B------:R-:W-:Y:S01]  /*5210*/  UMOV UR5, 0x380fffff ;  /* 0x380fffff00057882 */ /* 0x000fe20000000000 */
[----:B------:R-:W0:Y:S01]  /*5220*/  F2F.F32.F64 R0, R4 ;  /* 0x0000000400007310 */ /* 0x000e220000301000 */
[----:B------:R-:W-:Y:S01]  /*5230*/  DSETP.GEU.AND P0, PT, |R4|, UR4, PT ;  /* 0x0000000404007e2a */ /* 0x000fe2000bf0e200 */
[----:B------:R-:W-:-:S13]  /*5240*/  IMAD.MOV.U32 R33, RZ, RZ, R23 ;  /* 0x000000ffff217224 */ /* 0x000fda00078e0017 */
[----:B0-----:R-:W-:-:S05]  /*5250*/  @!P0 FMUL R0, R0, 1.175494350822287508e-38 ;  /* 0x0080000000008820 */ /* 0x001fca0000400000 */
[----:B------:R-:W-:-:S05]  /*5260*/  F2FP.BF16.F32.PACK_AB R0, RZ, R0 ;  /* 0x00000000ff00723e */ /* 0x000fca00000010ff */
[----:B------:R0:W-:Y:S01]  /*5270*/  STG.E.U16 desc[UR36][R8.64], R0 ;  /* 0x0000000008007986 */ /* 0x0001e2000c101524 */
[----:B------:R-:W-:Y:S05]  /*5280*/  BRA `(.L_x_984) ;  /* 0x0000000400e07947 */ /* 0x000fea0003800000 */
.L_x_996:
        /* <DEDUP_REMOVED lines=8> */
[----:B------:R-:W0:Y:S01]  /*5310*/  F2I.U32.F64.TRUNC R5, R4 ;  /* 0x0000000400057311 */ /* 0x000e22000030d000 */
[----:B------:R-:W-:Y:S01]  /*5320*/  IMAD.MOV.U32 R33, RZ, RZ, R23 ;  /* 0x000000ffff217224 */ /* 0x000fe200078e0017 */
[----:B0-----:R0:W-:Y:S01]  /*5330*/  STG.E.U16 desc[UR36][R8.64], R5 ;  /* 0x0000000508007986 */ /* 0x0011e2000c101524 */
[----:B------:R-:W-:Y:S05]  /*5340*/  BRA `(.L_x_984) ;  /* 0x0000000400b07947 */ /* 0x000fea0003800000 */
.L_x_1008:
[----:B------:R-:W-:Y:S01]  /*5350*/  UMOV UR4, 0xf0000000 ;  /* 0xf000000000047882 */ /* 0x000fe20000000000 */
[----:B------:R-:W-:Y:S01]  /*5360*/  UMOV UR5, 0x380fffff ;  /* 0x380fffff00057882 */ /* 0x000fe20000000000 */
[----:B------:R-:W0:Y:S01]  /*5370*/  F2F.F32.F64 R7, R4 ;  /* 0x0000000400077310 */ /* 0x000e220000301000 */
        /* <DEDUP_REMOVED lines=18> */
.L_x_1011:
[----:B------:R-:W-:-:S04]  /*54a0*/  LOP3.LUT R0, R7, 0x80000000, RZ, 0xc0, !PT ;  /* 0x8000000007007812 */ /* 0x000fc800078ec0ff */
[----:B------:R-:W-:-:S04]  /*54b0*/  SHF.R.U32.HI R0, RZ, 0x18, R0 ;  /* 0x00000018ff007819 */ /* 0x000fc80000011600 */
[----:B------:R-:W-:-:S07]  /*54c0*/  LOP3.LUT R0, R3, R0, RZ, 0xfc, !PT ;  /* 0x0000000003007212 */ /* 0x000fce00078efcff */
.L_x_1010:
[----:B------:R-:W-:Y:S05]  /*54d0*/  BSYNC B0 ;  /* 0x0000000000007941 */ /* 0x000fea0003800000 */
.L_x_1009:
[----:B------:R4:W-:Y:S01]  /*54e0*/  STG.E.U8 desc[UR36][R8.64], R0 ;  /* 0x0000000008007986 */ /* 0x0009e2000c101124 */
[----:B------:R-:W-:Y:S01]  /*54f0*/  IMAD.MOV.U32 R33, RZ, RZ, R23 ;  /* 0x000000ffff217224 */ /* 0x000fe200078e0017 */
[----:B------:R-:W-:Y:S06]  /*5500*/  BRA `(.L_x_984) ;  /* 0x0000000400407947 */ /* 0x000fec0003800000 */
.L_x_1007:
        /* <DEDUP_REMOVED lines=21> */
.L_x_1014:
[----:B------:R-:W-:-:S04]  /*5660*/  LOP3.LUT R0, R7, 0x80000000, RZ, 0xc0, !PT ;  /* 0x8000000007007812 */ /* 0x000fc800078ec0ff */
[----:B------:R-:W-:-:S04]  /*5670*/  SHF.R.U32.HI R0, RZ, 0x18, R0 ;  /* 0x00000018ff007819 */ /* 0x000fc80000011600 */
[----:B------:R-:W-:-:S07]  /*5680*/  LOP3.LUT R0, R3, R0, RZ, 0xfc, !PT ;  /* 0x0000000003007212 */ /* 0x000fce00078efcff */
.L_x_1013:
[----:B------:R-:W-:Y:S05]  /*5690*/  BSYNC B0 ;  /* 0x0000000000007941 */ /* 0x000fea0003800000 */
.L_x_1012:
[----:B------:R0:W-:Y:S01]  /*56a0*/  STG.E.U8 desc[UR36][R8.64], R0 ;  /* 0x0000000008007986 */ /* 0x0001e2000c101124 */
[----:B------:R-:W-:Y:S01]  /*56b0*/  IMAD.MOV.U32 R33, RZ, RZ, R23 ;  /* 0x000000ffff217224 */ /* 0x000fe200078e0017 */
[----:B------:R-:W-:Y:S06]  /*56c0*/  BRA `(.L_x_984) ;  /* 0x0000000000d07947 */ /* 0x000fec0003800000 */
.L_x_1006:
        /* <DEDUP_REMOVED lines=27> */
.L_x_989:
        /* <DEDUP_REMOVED lines=16> */
.L_x_1017:
[----:B------:R-:W-:Y:S01]  /*5980*/  IMAD.MOV.U32 R33, RZ, RZ, R23 ;  /* 0x000000ffff217224 */ /* 0x000fe200078e0017 */
[----:B------:R-:W-:Y:S06]  /*5990*/  BRA `(.L_x_984) ;  /* 0x00000000001c7947 */ /* 0x000fec0003800000 */
.L_x_1016:
[----:B------:R-:W0:Y:S01]  /*59a0*/  F2I.U64.F64.TRUNC R4, R4 ;  /* 0x0000000400047311 */ /* 0x000e22000030d800 */
[----:B------:R-:W-:Y:S01]  /*59b0*/  IMAD.MOV.U32 R33, RZ, RZ, R23 ;  /* 0x000000ffff217224 */ /* 0x000fe200078e0017 */
[----:B0-----:R3:W-:Y:S01]  /*59c0*/  STG.E.64 desc[UR36][R8.64], R4 ;  /* 0x0000000408007986 */ /* 0x0017e2000c101b24 */
[----:B------:R-:W-:Y:S05]  /*59d0*/  BRA `(.L_x_984) ;  /* 0x00000000000c7947 */ /* 0x000fea0003800000 */
.L_x_1015:
[----:B------:R-:W0:Y:S01]  /*59e0*/  F2I.U32.F64.TRUNC R5, R4 ;  /* 0x0000000400057311 */ /* 0x000e22000030d000 */
[----:B------:R-:W-:Y:S01]  /*59f0*/  IMAD.MOV.U32 R33, RZ, RZ, R23 ;  /* 0x000000ffff217224 */ /* 0x000fe200078e0017 */
[----:B0-----:R1:W-:Y:S06]  /*5a00*/  STG.E desc[UR36][R8.64], R5 ;  /* 0x0000000508007986 */ /* 0x0013ec000c101924 */
.L_x_984:
[----:B------:R-:W-:Y:S05]  /*5a10*/  BSYNC B6 ;  /* 0x0000000000067941 */ /* 0x000fea0003800000 */
.L_x_983:
[----:B------:R-:W-:Y:S01]  /*5a20*/  ISETP.GE.AND P0, PT, R33, R22, PT ;  /* 0x000000162100720c */ /* 0x000fe20003f06270 */
[----:B------:R-:W-:-:S12]  /*5a30*/  BSSY B6, `(.L_x_1018) ;  /* 0x0000238000067945 */ /* 0x000fd80003800000 */
[----:B------:R-:W-:Y:S05]  /*5a40*/  @P0 BRA `(.L_x_1019) ;  /* 0x0000002000d80947 */ /* 0x000fea0003800000 */
[----:B01-3--:R-:W0:Y:S01]  /*5a50*/  LDC.64 R4, c[0x0][0x218] ;  /* 0x00008600ff047b82 */ /* 0x00be220000000a00 */
[----:B----4-:R-:W-:Y:S01]  /*5a60*/  IMAD R0, R2, 0x200, R33 ;  /* 0x0000020002007824 */ /* 0x010fe200078e0221 */
[----:B------:R-:W-:Y:S01]  /*5a70*/  PRMT R6, R32, 0x9910, RZ ;  /* 0x0000991020067816 */ /* 0x000fe200000000ff */
[----:B------:R-:W-:Y:S02]  /*5a80*/  ULDC UR4, c[0x0][0x238] ;  /* 0x00008e0000047ab9 */ /* 0x000fe40000000800 */
[----:B--2---:R-:W-:Y:S02]  /*5a90*/  IMAD R3, R0, UR4, RZ ;  /* 0x0000000400037c24 */ /* 0x004fe4000f8e02ff */
        /* <DEDUP_REMOVED lines=13> */
[----:B------:R-:W0:Y:S02]  /*5b70*/  F2I.F64.TRUNC R29, R28 ;  /* 0x0000001c001d7311 */ /* 0x000e24000030d100 */
[----:B0-----:R0:W-:Y:S01]  /*5b80*/  STG.E.U8 desc[UR36][R4.64], R29 ;  /* 0x0000001d04007986 */ /* 0x0011e2000c101124 */
[----:B------:R-:W-:Y:S05]  /*5b90*/  BRA `(.L_x_1025) ;  /* 0x0000001000107947 */ /* 0x000fea0003800000 */
.L_x_1023:
[----:B------:R-:W0:Y:S02]  /*5ba0*/  F2I.S64.F64.TRUNC R28, R28 ;  /* 0x0000001c001c7311 */ /* 0x000e24000030d900 */
[----:B0-----:R-:W-:-:S05]  /*5bb0*/  IMAD.MOV.U32 R3, RZ, RZ, R28 ;  /* 0x000000ffff037224 */ /* 0x001fca00078e001c */
[----:B------:R0:W-:Y:S01]  /*5bc0*/  STG.E.U8 desc[UR36][R4.64], R3 ;  /* 0x0000000304007986 */ /* 0x0001e2000c101124 */
[----:B------:R-:W-:Y:S05]  /*5bd0*/  BRA `(.L_x_1025) ;  /* 0x0000001000007947 */ /* 0x000fea0003800000 */
.L_x_1022:
[----:B------:R-:W-:-:S13]  /*5be0*/  ISETP.NE.AND P0, PT, R0, 0x2, PT ;  /* 0x000000020000780c */ /* 0x000fda0003f05270 */
[----:B------:R-:W-:Y:S05]  /*5bf0*/  @!P0 BRA `(.L_x_1026) ;  /* 0x0000000000288947 */ /* 0x000fea0003800000 */
[----:B------:R-:W-:-:S13]  /*5c00*/  ISETP.NE.AND P0, PT, R0, 0x3, PT ;  /* 0x000000030000780c */ /* 0x000fda0003f05270 */
[----:B------:R-:W-:Y:S05]  /*5c10*/  @!P0 BRA `(.L_x_1027) ;  /* 0x0000000000148947 */ /* 0x000fea0003800000 */
[----:B------:R-:W-:-:S13]  /*5c20*/  ISETP.NE.AND P0, PT, R0, 0x4, PT ;  /* 0x000000040000780c */ /* 0x000fda0003f05270 */
[----:B------:R-:W-:Y:S05]  /*5c30*/  @P0 BRA `(.L_x_1024) ;  /* 0x0000000c00900947 */ /* 0x000fea0003800000 */
[----:B------:R-:W0:Y:S02]  /*5c40*/  F2I.S64.F64.TRUNC R28, R28 ;  /* 0x0000001c001c7311 */ /* 0x000e24000030d900 */
[----:B0-----:R0:W-:Y:S01]  /*5c50*/  STG.E.64 desc[UR36][R4.64], R28 ;  /* 0x0000001c04007986 */ /* 0x0011e2000c101b24 */
[----:B------:R-:W-:Y:S05]  /*5c60*/  BRA `(.L_x_1025) ;  /* 0x0000000c00dc7947 */ /* 0x000fea0003800000 */
.L_x_1027:
[----:B------:R-:W0:Y:S02]  /*5c70*/  F2I.F64.TRUNC R29, R28 ;  /* 0x0000001c001d7311 */ /* 0x000e24000030d100 */
[----:B0-----:R0:W-:Y:S01]  /*5c80*/  STG.E desc[UR36][R4.64], R29 ;  /* 0x0000001d04007986 */ /* 0x0011e2000c101924 */
[----:B------:R-:W-:Y:S05]  /*5c90*/  BRA `(.L_x_1025) ;  /* 0x0000000c00d07947 */ /* 0x000fea0003800000 */
.L_x_1026:
[----:B------:R-:W0:Y:S02]  /*5ca0*/  F2I.F64.TRUNC R29, R28 ;  /* 0x0000001c001d7311 */ /* 0x000e24000030d100 */
[----:B0-----:R0:W-:Y:S01]  /*5cb0*/  STG.E.U16 desc[UR36][R4.64], R29 ;  /* 0x0000001d04007986 */ /* 0x0011e2000c101524 */
[----:B------:R-:W-:Y:S05]  /*5cc0*/  BRA `(.L_x_1025) ;  /* 0x0000000c00c47947 */ /* 0x000fea0003800000 */
.L_x_1021:
        /* <DEDUP_REMOVED lines=9> */
[----:B------:R-:W-:-:S14]  /*5d60*/  DSETP.GEU.AND P0, PT, |R28|, UR4, PT ;  /* 0x000000041c007e2a */ /* 0x000fdc000bf0e200 */
[----:B0-----:R-:W-:-:S05]  /*5d70*/  @!P0 FMUL R3, R3, 1.175494350822287508e-38 ;  /* 0x0080000003038820 */ /* 0x001fca0000400000 */
[----:B------:R0:W-:Y:S01]  /*5d80*/  STG.E desc[UR36][R4.64], R3 ;  /* 0x0000000304007986 */ /* 0x0001e2000c101924 */
[----:B------:R-:W-:Y:S05]  /*5d90*/  BRA `(.L_x_1025) ;  /* 0x0000000c00907947 */ /* 0x000fea0003800000 */
.L_x_1029:
[----:B------:R-:W-:Y:S01]  /*5da0*/  UMOV UR4, 0xf0000000 ;  /* 0xf000000000047882 */ /* 0x000fe20000000000 */
[----:B------:R-:W-:Y:S01]  /*5db0*/  UMOV UR5, 0x380fffff ;  /* 0x380fffff00057882 */ /* 0x000fe20000000000 */
[----:B------:R-:W0:Y:S01]  /*5dc0*/  F2F.F32.F64 R0, R28 ;  /* 0x0000001c00007310 */ /* 0x000e220000301000 */
[----:B------:R-:W-:-:S14]  /*5dd0*/  DSETP.GEU.AND P0, PT, |R28|, UR4, PT ;  /* 0x000000041c007e2a */ /* 0x000fdc000bf0e200 */
[----:B0-----:R-:W-:-:S05]  /*5de0*/  @!P0 FMUL R0, R0, 1.175494350822287508e-38 ;  /* 0x0080000000008820 */ /* 0x001fca0000400000 */
[----:B------:R-:W-:-:S05]  /*5df0*/  F2FP.F16.F32.PACK_AB R0, RZ, R0 ;  /* 0x00000000ff00723e */ /* 0x000fca00000000ff */
[----:B------:R0:W-:Y:S01]  /*5e00*/  STG.E.U16 desc[UR36][R4.64], R0 ;  /* 0x0000000004007986 */ /* 0x0001e2000c101524 */
[----:B------:R-:W-:Y:S05]  /*5e10*/  BRA `(.L_x_1025) ;  /* 0x0000000c00707947 */ /* 0x000fea0003800000 */
.L_x_1028:
        /* <DEDUP_REMOVED lines=9> */
[----:B------:R-:W-:Y:S02]  /*5eb0*/  DSETP.GEU.AND P0, PT, |R30|, UR4, PT ;  /* 0x000000041e007e2a */ /* 0x000fe4000bf0e200 */
[----:B------:R-:W-:-:S05]  /*5ec0*/  DSETP.GEU.AND P1, PT, |R28|, UR4, PT ;  /* 0x000000041c007e2a */ /* 0x000fca000bf2e200 */
[----:B------:R-:W1:Y:S07]  /*5ed0*/  F2F.F32.F64 R6, R28 ;  /* 0x0000001c00067310 */ /* 0x000e6e0000301000 */
[----:B0-----:R-:W-:Y:S02]  /*5ee0*/  @!P0 FMUL R7, R7, 1.175494350822287508e-38 ;  /* 0x0080000007078820 */ /* 0x001fe40000400000 */
[----:B-1----:R-:W-:-:S05]  /*5ef0*/  @!P1 FMUL R6, R6, 1.175494350822287508e-38 ;  /* 0x0080000006069820 */ /* 0x002fca0000400000 */
[----:B------:R0:W-:Y:S01]  /*5f00*/  STG.E.64 desc[UR36][R4.64], R6 ;  /* 0x0000000604007986 */ /* 0x0001e2000c101b24 */
[----:B------:R-:W-:Y:S05]  /*5f10*/  BRA `(.L_x_1025) ;  /* 0x0000000c00307947 */ /* 0x000fea0003800000 */
.L_x_1031:
        /* <DEDUP_REMOVED lines=8> */
[----:B------:R-:W-:-:S05]  /*5fa0*/  F2FP.F16.F32.PACK_AB R3, R0, R3 ;  /* 0x000000030003723e */ /* 0x000fca00000000ff */
[----:B------:R0:W-:Y:S01]  /*5fb0*/  STG.E desc[UR36][R4.64], R3 ;  /* 0x0000000304007986 */ /* 0x0001e2000c101924 */
[----:B------:R-:W-:Y:S05]  /*5fc0*/  BRA `(.L_x_1025) ;  /* 0x0000000c00047947 */ /* 0x000fea0003800000 */
.L_x_1030:
[----:B------:R0:W-:Y:S01]  /*5fd0*/  STG.E.64 desc[UR36][R4.64], R28 ;  /* 0x0000001c04007986 */ /* 0x0001e2000c101b24 */
[----:B------:R-:W-:Y:S05]  /*5fe0*/  BRA `(.L_x_1025) ;  /* 0x0000000800fc7947 */ /* 0x000fea0003800000 */
.L_x_1020:
        /* <DEDUP_REMOVED lines=8> */
[----:B------:R-:W-:-:S06]  /*6070*/  DSETP.NEU.AND P0, PT, R30, RZ, PT ;  /* 0x000000ff1e00722a */ /* 0x000fcc0003f0d000 */
[----:B------:R-:W-:-:S06]  /*6080*/  DSETP.NEU.OR P0, PT, R28, RZ, P0 ;  /* 0x000000ff1c00722a */ /* 0x000fcc000070d400 */
[----:B------:R-:W-:-:S05]  /*6090*/  SEL R3, RZ, 0x1, !P0 ;  /* 0x00000001ff037807 */ /* 0x000fca0004000000 */
[----:B------:R0:W-:Y:S01]  /*60a0*/  STG.E.U8 desc[UR36][R4.64], R3 ;  /* 0x0000000304007986 */ /* 0x0001e2000c101124 */
[----:B------:R-:W-:Y:S05]  /*60b0*/  BRA `(.L_x_1025) ;  /* 0x0000000800c87947 */ /* 0x000fea0003800000 */
.L_x_1034:
[----:B------:R0:W-:Y:S01]  /*60c0*/  STG.E.128 desc[UR36][R4.64], R28 ;  /* 0x0000001c04007986 */ /* 0x0001e2000c101d24 */
[----:B------:R-:W-:Y:S05]  /*60d0*/  BRA `(.L_x_1025) ;  /* 0x0000000800c07947 */ /* 0x000fea0003800000 */
.L_x_1033:
        /* <DEDUP_REMOVED lines=25> */
.L_x_1038:
[----:B------:R-:W-:Y:S05]  /*6270*/  BSYNC B0 ;  /* 0x0000000000007941 */ /* 0x000fea0003800000 */
.L_x_1037:
[----:B------:R-:W-:-:S05]  /*6280*/  LOP3.LUT R7, R0, R7, RZ, 0xfc, !PT ;  /* 0x0000000700077212 */ /* 0x000fca00078efcff */
[----:B------:R0:W-:Y:S01]  /*6290*/  STG.E.U8 desc[UR36][R4.64], R7 ;  /* 0x0000000704007986 */ /* 0x0001e2000c101124 */
[----:B------:R-:W-:Y:S05]  /*62a0*/  BRA `(.L_x_1025) ;  /* 0x00000008004c7947 */ /* 0x000fea0003800000 */
.L_x_1036:
        /* <DEDUP_REMOVED lines=17> */
.L_x_1040:
[----:B------:R-:W-:Y:S01]  /*63c0*/  IMAD.MOV.U32 R0, RZ, RZ, 0x7f ;  /* 0x0000007fff007424 */ /* 0x000fe200078e00ff */
[----:B------:R-:W-:-:S04]  /*63d0*/  ISETP.GT.U32.AND P0, PT, R3, 0x7f800000, PT ;  /* 0x7f8000000300780c */ /* 0x000fc80003f04070 */
[----:B------:R-:W-:-:S09]  /*63e0*/  SEL R0, R0, 0x7c, P0 ;  /* 0x0000007c00007807 */ /* 0x000fd20000000000 */
.L_x_1041:
[----:B------:R-:W-:Y:S05]  /*63f0*/  BSYNC B0 ;  /* 0x0000000000007941 */ /* 0x000fea0003800000 */
.L_x_1039:
[----:B------:R-:W-:-:S04]  /*6400*/  LOP3.LUT R3, R7, 0x80000000, RZ, 0xc0, !PT ;  /* 0x8000000007037812 */ /* 0x000fc800078ec0ff */
[----:B------:R-:W-:-:S04]  /*6410*/  SHF.R.U32.HI R3, RZ, 0x18, R3 ;  /* 0x00000018ff037819 */ /* 0x000fc80000011603 */
[----:B------:R-:W-:-:S05]  /*6420*/  LOP3.LUT R3, R0, R3, RZ, 0xfc, !PT ;  /* 0x0000000300037212 */ /* 0x000fca00078efcff */
[----:B------:R0:W-:Y:S01]  /*6430*/  STG.E.U8 desc[UR36][R4.64], R3 ;  /* 0x0000000304007986 */ /* 0x0001e2000c101124 */
[----:B------:R-:W-:Y:S05]  /*6440*/  BRA `(.L_x_1025) ;  /* 0x0000000400e47947 */ /* 0x000fea0003800000 */
.L_x_1035:
[----:B------:R-:W-:Y:S01]  /*6450*/  UMOV UR4, 0xf0000000 ;  /* 0xf000000000047882 */ /* 0x000fe20000000000 */
[----:B------:R-:W-:Y:S01]  /*6460*/  UMOV UR5, 0x380fffff ;  /* 0x380fffff00057882 */ /* 0x000fe20000000000 */
[----:B------:R-:W0:Y:S01]  /*6470*/  F2F.F32.F64 R0, R28 ;  /* 0x0000001c00007310 */ /* 0x000e220000301000 */
[----:B------:R-:W-:-:S14]  /*6480*/  DSETP.GEU.AND P0, PT, |R28|, UR4, PT ;  /* 0x000000041c007e2a */ /* 0x000fdc000bf0e200 */
[----:B0-----:R-:W-:-:S05]  /*6490*/  @!P0 FMUL R0, R0, 1.175494350822287508e-38 ;  /* 0x0080000000008820 */ /* 0x001fca0000400000 */
[----:B------:R-:W-:-:S05]  /*64a0*/  F2FP.BF16.F32.PACK_AB R0, RZ, R0 ;  /* 0x00000000ff00723e */ /* 0x000fca00000010ff */
[----:B------:R0:W-:Y:S01]  /*64b0*/  STG.E.U16 desc[UR36][R4.64], R0 ;  /* 0x0000000004007986 */ /* 0x0001e2000c101524 */
[----:B------:R-:W-:Y:S05]  /*64c0*/  BRA `(.L_x_1025) ;  /* 0x0000000400c47947 */ /* 0x000fea0003800000 */
.L_x_1032:
        /* <DEDUP_REMOVED lines=8> */
[----:B------:R-:W0:Y:S02]  /*6550*/  F2I.U32.F64.TRUNC R29, R28 ;  /* 0x0000001c001d7311 */ /* 0x000e24000030d000 */
[----:B0-----:R4:W-:Y:S01]  /*6560*/  STG.E.U16 desc[UR36][R4.64], R29 ;  /* 0x0000001d04007986 */ /* 0x0019e2000c101524 */
[----:B------:R-:W-:Y:S05]  /*6570*/  BRA `(.L_x_1025) ;  /* 0x0000000400987947 */ /* 0x000fea0003800000 */
.L_x_1044:
        /* <DEDUP_REMOVED lines=21> */
.L_x_1047:
[----:B------:R-:W-:-:S04]  /*66d0*/  LOP3.LUT R0, R7, 0x80000000, RZ, 0xc0, !PT ;  /* 0x8000000007007812 */ /* 0x000fc800078ec0ff */
[----:B------:R-:W-:-:S04]  /*66e0*/  SHF.R.U32.HI R0, RZ, 0x18, R0 ;  /* 0x00000018ff007819 */ /* 0x000fc80000011600 */
[----:B------:R-:W-:-:S07]  /*66f0*/  LOP3.LUT R0, R3, R0, RZ, 0xfc, !PT ;  /* 0x0000000003007212 */ /* 0x000fce00078efcff */
.L_x_1046:
[----:B------:R-:W-:Y:S05]  /*6700*/  BSYNC B0 ;  /* 0x0000000000007941 */ /* 0x000fea0003800000 */
.L_x_1045:
[----:B------:R3:W-:Y:S01]  /*6710*/  STG.E.U8 desc[UR36][R4.64], R0 ;  /* 0x0000000004007986 */ /* 0x0007e2000c101124 */
[----:B------:R-:W-:Y:S05]  /*6720*/  BRA `(.L_x_1025) ;  /* 0x00000004002c7947 */ /* 0x000fea0003800000 */
.L_x_1043:
        /* <DEDUP_REMOVED lines=21> */
.L_x_1050:
[----:B------:R-:W-:-:S04]  /*6880*/  LOP3.LUT R0, R7, 0x80000000, RZ, 0xc0, !PT ;  /* 0x8000000007007812 */ /* 0x000fc800078ec0ff */
[----:B------:R-:W-:-:S04]  /*6890*/  SHF.R.U32.HI R0, RZ, 0x18, R0 ;  /* 0x00000018ff007819 */ /* 0x000fc80000011600 */
[----:B------:R-:W-:-:S07]  /*68a0*/  LOP3.LUT R0, R3, R0, RZ, 0xfc, !PT ;  /* 0x0000000003007212 */ /* 0x000fce00078efcff */
.L_x_1049:
[----:B------:R-:W-:Y:S05]  /*68b0*/  BSYNC B0 ;  /* 0x0000000000007941 */ /* 0x000fea0003800000 */
.L_x_1048:
[----:B------:R0:W-:Y:S01]  /*68c0*/  STG.E.U8 desc[UR36][R4.64], R0 ;  /* 0x0000000004007986 */ /* 0x0001e2000c101124 */
[----:B------:R-:W-:Y:S05]  /*68d0*/  BRA `(.L_x_1025) ;  /* 0x0000000000c07947 */ /* 0x000fea0003800000 */
.L_x_1042:
        /* <DEDUP_REMOVED lines=26> */
.L_x_1024:
        /* <DEDUP_REMOVED lines=16> */
.L_x_1053:
[----:B------:R-:W-:Y:S05]  /*6b80*/  BRA `(.L_x_1025) ;  /* 0x0000000000147947 */ /* 0x000fea0003800000 */
.L_x_1052:
[----:B------:R-:W0:Y:S02]  /*6b90*/  F2I.U64.F64.TRUNC R28, R28 ;  /* 0x0000001c001c7311 */ /* 0x000e24000030d800 */
[----:B0-----:R2:W-:Y:S01]  /*6ba0*/  STG.E.64 desc[UR36][R4.64], R28 ;  /* 0x0000001c04007986 */ /* 0x0015e2000c101b24 */
[----:B------:R-:W-:Y:S05]  /*6bb0*/  BRA `(.L_x_1025) ;  /* 0x0000000000087947 */ /* 0x000fea0003800000 */
.L_x_1051:
[----:B------:R-:W0:Y:S02]  /*6bc0*/  F2I.U32.F64.TRUNC R29, R28 ;  /* 0x0000001c001d7311 */ /* 0x000e24000030d000 */
[----:B0-----:R0:W-:Y:S02]  /*6bd0*/  STG.E desc[UR36][R4.64], R29 ;  /* 0x0000001d04007986 */ /* 0x0011e4000c101924 */
.L_x_1025:
        /* <DEDUP_REMOVED lines=24> */
.L_x_1057:
[----:B------:R-:W0:Y:S02]  /*6d60*/  F2I.S64.F64.TRUNC R24, R24 ;  /* 0x0000001800187311 */ /* 0x000e24000030d900 */
[----:B0-----:R-:W-:-:S05]  /*6d70*/  IMAD.MOV.U32 R3, RZ, RZ, R24 ;  /* 0x000000ffff037224 */ /* 0x001fca00078e0018 */
[----:B------:R3:W-:Y:S01]  /*6d80*/  STG.E.U8 desc[UR36][R4.64], R3 ;  /* 0x0000000304007986 */ /* 0x0007e2000c101124 */
[----:B------:R-:W-:Y:S05]  /*6d90*/  BRA `(.L_x_1059) ;  /* 0x0000001000007947 */ /* 0x000fea0003800000 */
.L_x_1056:
        /* <DEDUP_REMOVED lines=9> */
.L_x_1061:
[----:B------:R-:W0:Y:S02]  /*6e30*/  F2I.F64.TRUNC R25, R24 ;  /* 0x0000001800197311 */ /* 0x000e24000030d100 */
[----:B0-----:R2:W-:Y:S01]  /*6e40*/  STG.E desc[UR36][R4.64], R25 ;  /* 0x0000001904007986 */ /* 0x0015e2000c101924 */
[----:B------:R-:W-:Y:S05]  /*6e50*/  BRA `(.L_x_1059) ;  /* 0x0000000c00d07947 */ /* 0x000fea0003800000 */
.L_x_1060:
[----:B------:R-:W0:Y:S02]  /*6e60*/  F2I.F64.TRUNC R25, R24 ;  /* 0x0000001800197311 */ /* 0x000e24000030d100 */
[----:B0-----:R0:W-:Y:S01]  /*6e70*/  STG.E.U16 desc[UR36][R4.64], R25 ;  /* 0x0000001904007986 */ /* 0x0011e2000c101524 */
[----:B------:R-:W-:Y:S05]  /*6e80*/  BRA `(.L_x_1059) ;  /* 0x0000000c00c47947 */ /* 0x000fea0003800000 */
.L_x_1055:
        /* <DEDUP_REMOVED lines=13> */
.L_x_1063:
        /* <DEDUP_REMOVED lines=8> */
.L_x_1062:
        /* <DEDUP_REMOVED lines=16> */
.L_x_1065:
        /* <DEDUP_REMOVED lines=11> */
.L_x_1064:
[----:B------:R0:W-:Y:S01]  /*7190*/  STG.E.64 desc[UR36][R4.64], R24 ;  /* 0x0000001804007986 */ /* 0x0001e2000c101b24 */
[----:B------:R-:W-:Y:S05]  /*71a0*/  BRA `(.L_x_1059) ;  /* 0x0000000800fc7947 */ /* 0x000fea0003800000 */
.L_x_1054:
        /* <DEDUP_REMOVED lines=13> */
.L_x_1068:
[----:B------:R0:W-:Y:S01]  /*7280*/  STG.E.128 desc[UR36][R4.64], R24 ;  /* 0x0000001804007986 */ /* 0x0001e2000c101d24 */
[----:B------:R-:W-:Y:S05]  /*7290*/  BRA `(.L_x_1059) ;  /* 0x0000000800c07947 */ /* 0x000fea0003800000 */
.L_x_1067:
        /* <DEDUP_REMOVED lines=25> */
.L_x_1072:
[----:B------:R-:W-:Y:S05]  /*7430*/  BSYNC B0 ;  /* 0x0000000000007941 */ /* 0x000fea0003800000 */
.L_x_1071:
[----:B------:R-:W-:-:S05]  /*7440*/  LOP3.LUT R7, R0, R7, RZ, 0xfc, !PT ;  /* 0x0000000700077212 */ /* 0x000fca00078efcff */
[----:B------:R0:W-:Y:S01]  /*7450*/  STG.E.U8 desc[UR36][R4.64], R7 ;  /* 0x0000000704007986 */ /* 0x0001e2000c101124 */
[----:B------:R-:W-:Y:S05]  /*7460*/  BRA `(.L_x_1059) ;  /* 0x00000008004c7947 */ /* 0x000fea0003800000 */
.L_x_1070:
        /* <DEDUP_REMOVED lines=17> */
.L_x_1074:
[----:B------:R-:W-:Y:S01]  /*7580*/  IMAD.MOV.U32 R0, RZ, RZ, 0x7f ;  /* 0x0000007fff007424 */ /* 0x000fe200078e00ff */
[----:B------:R-:W-:-:S04]  /*7590*/  ISETP.GT.U32.AND P0, PT, R3, 0x7f800000, PT ;  /* 0x7f8000000300780c */ /* 0x000fc80003f04070 */
[----:B------:R-:W-:-:S09]  /*75a0*/  SEL R0, R0, 0x7c, P0 ;  /* 0x0000007c00007807 */ /* 0x000fd20000000000 */
.L_x_1075:
[----:B------:R-:W-:Y:S05]  /*75b0*/  BSYNC B0 ;  /* 0x0000000000007941 */ /* 0x000fea0003800000 */
.L_x_1073:
[----:B------:R-:W-:-:S04]  /*75c0*/  LOP3.LUT R3, R7, 0x80000000, RZ, 0xc0, !PT ;  /* 0x8000000007037812 */ /* 0x000fc800078ec0ff */
[----:B------:R-:W-:-:S04]  /*75d0*/  SHF.R.U32.HI R3, RZ, 0x18, R3 ;  /* 0x00000018ff037819 */ /* 0x000fc80000011603 */
[----:B------:R-:W-:-:S05]  /*75e0*/  LOP3.LUT R3, R0, R3, RZ, 0xfc, !PT ;  /* 0x0000000300037212 */ /* 0x000fca00078efcff */
[----:B------:R0:W-:Y:S01]  /*75f0*/  STG.E.U8 desc[UR36][R4.64], R3 ;  /* 0x0000000304007986 */ /* 0x0001e2000c101124 */
[----:B------:R-:W-:Y:S05]  /*7600*/  BRA `(.L_x_1059) ;  /* 0x0000000400e47947 */ /* 0x000fea0003800000 */
.L_x_1069:
        /* <DEDUP_REMOVED lines=8> */
.L_x_1066:
        /* <DEDUP_REMOVED lines=11> */
.L_x_1078:
        /* <DEDUP_REMOVED lines=21> */
.L_x_1081:
[----:B------:R-:W-:-:S04]  /*7890*/  LOP3.LUT R0, R7, 0x80000000, RZ, 0xc0, !PT ;  /* 0x8000000007007812 */ /* 0x000fc800078ec0ff */
[----:B------:R-:W-:-:S04]  /*78a0*/  SHF.R.U32.HI R0, RZ, 0x18, R0 ;  /* 0x00000018ff007819 */ /* 0x000fc80000011600 */
[----:B------:R-:W-:-:S07]  /*78b0*/  LOP3.LUT R0, R3, R0, RZ, 0xfc, !PT ;  /* 0x0000000003007212 */ /* 0x000fce00078efcff */
.L_x_1080:
[----:B------:R-:W-:Y:S05]  /*78c0*/  BSYNC B0 ;  /* 0x0000000000007941 */ /* 0x000fea0003800000 */
.L_x_1079:
[----:B------:R0:W-:Y:S01]  /*78d0*/  STG.E.U8 desc[UR36][R4.64], R0 ;  /* 0x0000000004007986 */ /* 0x0001e2000c101124 */
[----:B------:R-:W-:Y:S05]  /*78e0*/  BRA `(.L_x_1059) ;  /* 0x00000004002c7947 */ /* 0x000fea0003800000 */
.L_x_1077:
        /* <DEDUP_REMOVED lines=21> */
.L_x_1084:
[----:B------:R-:W-:-:S04]  /*7a40*/  LOP3.LUT R0, R7, 0x80000000, RZ, 0xc0, !PT ;  /* 0x8000000007007812 */ /* 0x000fc800078ec0ff */
[----:B------:R-:W-:-:S04]  /*7a50*/  SHF.R.U32.HI R0, RZ, 0x18, R0 ;  /* 0x00000018ff007819 */ /* 0x000fc80000011600 */
[----:B------:R-:W-:-:S07]  /*7a60*/  LOP3.LUT R0, R3, R0, RZ, 0xfc, !PT ;  /* 0x0000000003007212 */ /* 0x000fce00078efcff */
.L_x_1083:
[----:B------:R-:W-:Y:S05]  /*7a70*/  BSYNC B0 ;  /* 0x0000000000007941 */ /* 0x000fea0003800000 */
.L_x_1082:
[----:B------:R0:W-:Y:S01]  /*7a80*/  STG.E.U8 desc[UR36][R4.64], R0 ;  /* 0x0000000004007986 */ /* 0x0001e2000c101124 */
[----:B------:R-:W-:Y:S05]  /*7a90*/  BRA `(.L_x_1059) ;  /* 0x0000000000c07947 */ /* 0x000fea0003800000 */
.L_x_1076:
        /* <DEDUP_REMOVED lines=26> */
.L_x_1058:
        /* <DEDUP_REMOVED lines=16> */
.L_x_1087:
[----:B------:R-:W-:Y:S05]  /*7d40*/  BRA `(.L_x_1059) ;  /* 0x0000000000147947 */ /* 0x000fea0003800000 */
.L_x_1086:
[----:B------:R-:W0:Y:S02]  /*7d50*/  F2I.U64.F64.TRUNC R24, R24 ;  /* 0x0000001800187311 */ /* 0x000e24000030d800 */
[----:B0-----:R0:W-:Y:S01]  /*7d60*/  STG.E.64 desc[UR36][R4.64], R24 ;  /* 0x0000001804007986 */ /* 0x0011e2000c101b24 */
[----:B------:R-:W-:Y:S05]  /*7d70*/  BRA `(.L_x_1059) ;  /* 0x0000000000087947 */ /* 0x000fea0003800000 */
.L_x_1085:
[----:B------:R-:W0:Y:S02]  /*7d80*/  F2I.U32.F64.TRUNC R25, R24 ;  /* 0x0000001800197311 */ /* 0x000e24000030d000 */
[----:B0-----:R0:W-:Y:S02]  /*7d90*/  STG.E desc[UR36][R4.64], R25 ;  /* 0x0000001904007986 */ /* 0x0011e4000c101924 */
.L_x_1059:
[----:B------:R-:W-:-:S07]  /*7da0*/  VIADD R33, R33, 0x80 ;  /* 0x0000008021217836 */ /* 0x000fce0000000000 */
.L_x_1019:
[----:B------:R-:W-:Y:S05]  /*7db0*/  BSYNC B6 ;  /* 0x0000000000067941 */ /* 0x000fea0003800000 */
.L_x_1018:
[----:B------:R-:W-:-:S13]  /*7dc0*/  ISETP.GE.AND P0, PT, R33, R22, PT ;  /* 0x000000162100720c */ /* 0x000fda0003f06270 */
[----:B------:R-:W-:Y:S05]  /*7dd0*/  @P0 EXIT ;  /* 0x000000000000094d */ /* 0x000fea0003800000 */
[----:B01234-:R-:W0:Y:S01]  /*7de0*/  LDC.64 R4, c[0x0][0x218] ;  /* 0x00008600ff047b82 */ /* 0x01fe220000000a00 */
        /* <DEDUP_REMOVED lines=17> */
[----:B0-----:R-:W-:Y:S01]  /*7f00*/  STG.E.U8 desc[UR36][R2.64], R17 ;  /* 0x0000001102007986 */ /* 0x001fe2000c101124 */
[----:B------:R-:W-:Y:S05]  /*7f10*/  EXIT ;  /* 0x000000000000794d */ /* 0x000fea0003800000 */
.L_x_1091:
[----:B------:R-:W0:Y:S02]  /*7f20*/  F2I.S64.F64.TRUNC R16, R16 ;  /* 0x0000001000107311 */ /* 0x000e24000030d900 */
[----:B0-----:R-:W-:-:S05]  /*7f30*/  IMAD.MOV.U32 R5, RZ, RZ, R16 ;  /* 0x000000ffff057224 */ /* 0x001fca00078e0010 */
[----:B------:R-:W-:Y:S01]  /*7f40*/  STG.E.U8 desc[UR36][R2.64], R5 ;  /* 0x0000000502007986 */ /* 0x000fe2000c101124 */
[----:B------:R-:W-:Y:S05]  /*7f50*/  EXIT ;  /* 0x000000000000794d */ /* 0x000fea0003800000 */
.L_x_1090:
[----:B------:R-:W-:-:S13]  /*7f60*/  ISETP.NE.AND P0, PT, R0, 0x2, PT ;  /* 0x000000020000780c */ /* 0x000fda0003f05270 */
[----:B------:R-:W-:Y:S05]  /*7f70*/  @!P0 BRA `(.L_x_1093) ;  /* 0x0000000000288947 */ /* 0x000fea0003800000 */
[----:B------:R-:W-:-:S13]  /*7f80*/  ISETP.NE.AND P0, PT, R0, 0x3, PT ;  /* 0x000000030000780c */ /* 0x000fda0003f05270 */
[----:B------:R-:W-:Y:S05]  /*7f90*/  @!P0 BRA `(.L_x_1094) ;  /* 0x0000000000148947 */ /* 0x000fea0003800000 */
[----:B------:R-:W-:-:S13]  /*7fa0*/  ISETP.NE.AND P0, PT, R0, 0x4, PT ;  /* 0x000000040000780c */ /* 0x000fda0003f05270 */
[----:B------:R-:W-:Y:S05]  /*7fb0*/  @P0 BRA `(.L_x_1092) ;  /* 0x0000000c00980947 */ /* 0x000fea0003800000 */
[----:B------:R-:W0:Y:S02]  /*7fc0*/  F2I.S64.F64.TRUNC R16, R16 ;  /* 0x0000001000107311 */ /* 0x000e24000030d900 */
[----:B0-----:R-:W-:Y:S01]  /*7fd0*/  STG.E.64 desc[UR36][R2.64], R16 ;  /* 0x0000001002007986 */ /* 0x001fe2000c101b24 */
[----:B------:R-:W-:Y:S05]  /*7fe0*/  EXIT ;  /* 0x000000000000794d */ /* 0x000fea0003800000 */
.L_x_1094:
[----:B------:R-:W0:Y:S02]  /*7ff0*/  F2I.F64.TRUNC R17, R16 ;  /* 0x0000001000117311 */ /* 0x000e24000030d100 */
[----:B0-----:R-:W-:Y:S01]  /*8000*/  STG.E desc[UR36][R2.64], R17 ;  /* 0x0000001102007986 */ /* 0x001fe2000c101924 */
[----:B------:R-:W-:Y:S05]  /*8010*/  EXIT ;  /* 0x000000000000794d */ /* 0x000fea0003800000 */
.L_x_1093:
[----:B------:R-:W0:Y:S02]  /*8020*/  F2I.F64.TRUNC R17, R16 ;  /* 0x0000001000117311 */ /* 0x000e24000030d100 */
[----:B0-----:R-:W-:Y:S01]  /*8030*/  STG.E.U16 desc[UR36][R2.64], R17 ;  /* 0x0000001102007986 */ /* 0x001fe2000c101524 */
[----:B------:R-:W-:Y:S05]  /*8040*/  EXIT ;  /* 0x000000000000794d */ /* 0x000fea0003800000 */
.L_x_1089:
        /* <DEDUP_REMOVED lines=11> */
[----:B------:R-:W-:Y:S01]  /*8100*/  STG.E desc[UR36][R2.64], R5 ;  /* 0x0000000502007986 */ /* 0x000fe2000c101924 */
[----:B------:R-:W-:Y:S05]  /*8110*/  EXIT ;  /* 0x000000000000794d */ /* 0x000fea0003800000 */
.L_x_1096:
[----:B------:R-:W-:Y:S01]  /*8120*/  UMOV UR4, 0xf0000000 ;  /* 0xf000000000047882 */ /* 0x000fe20000000000 */
[----:B------:R-:W-:Y:S01]  /*8130*/  UMOV UR5, 0x380fffff ;  /* 0x380fffff00057882 */ /* 0x000fe20000000000 */
[----:B------:R-:W0:Y:S01]  /*8140*/  F2F.F32.F64 R0, R16 ;  /* 0x0000001000007310 */ /* 0x000e220000301000 */
[----:B------:R-:W-:-:S14]  /*8150*/  DSETP.GEU.AND P0, PT, |R16|, UR4, PT ;  /* 0x0000000410007e2a */ /* 0x000fdc000bf0e200 */
[----:B0-----:R-:W-:-:S05]  /*8160*/  @!P0 FMUL R0, R0, 1.175494350822287508e-38 ;  /* 0x0080000000008820 */ /* 0x001fca0000400000 */
[----:B------:R-:W-:-:S05]  /*8170*/  F2FP.F16.F32.PACK_AB R0, RZ, R0 ;  /* 0x00000000ff00723e */ /* 0x000fca00000000ff */
[----:B------:R-:W-:Y:S01]  /*8180*/  STG.E.U16 desc[UR36][R2.64], R0 ;  /* 0x0000000002007986 */ /* 0x000fe2000c101524 */
[----:B------:R-:W-:Y:S05]  /*8190*/  EXIT ;  /* 0x000000000000794d */ /* 0x000fea0003800000 */
.L_x_1095:
        /* <DEDUP_REMOVED lines=14> */
[----:B------:R-:W-:Y:S01]  /*8280*/  STG.E.64 desc[UR36][R2.64], R4 ;  /* 0x0000000402007986 */ /* 0x000fe2000c101b24 */
[----:B------:R-:W-:Y:S05]  /*8290*/  EXIT ;  /* 0x000000000000794d */ /* 0x000fea0003800000 */
.L_x_1098:
        /* <DEDUP_REMOVED lines=9> */
[----:B------:R-:W-:Y:S01]  /*8330*/  STG.E desc[UR36][R2.64], R5 ;  /* 0x0000000502007986 */ /* 0x000fe2000c101924 */
[----:B------:R-:W-:Y:S05]  /*8340*/  EXIT ;  /* 0x000000000000794d */ /* 0x000fea0003800000 */
.L_x_1097:
[----:B------:R-:W-:Y:S01]  /*8350*/  STG.E.64 desc[UR36][R2.64], R16 ;  /* 0x0000001002007986 */ /* 0x000fe2000c101b24 */
[----:B------:R-:W-:Y:S05]  /*8360*/  EXIT ;  /* 0x000000000000794d */ /* 0x000fea0003800000 */
.L_x_1088:
        /* <DEDUP_REMOVED lines=11> */
[----:B------:R-:W-:Y:S01]  /*8420*/  STG.E.U8 desc[UR36][R2.64], R5 ;  /* 0x0000000502007986 */ /* 0x000fe2000c101124 */
[----:B------:R-:W-:Y:S05]  /*8430*/  EXIT ;  /* 0x000000000000794d */ /* 0x000fea0003800000 */
.L_x_1101:
[----:B------:R-:W-:Y:S01]  /*8440*/  STG.E.128 desc[UR36][R2.64], R16 ;  /* 0x0000001002007986 */ /* 0x000fe2000c101d24 */
[----:B------:R-:W-:Y:S05]  /*8450*/  EXIT ;  /* 0x000000000000794d */ /* 0x000fea0003800000 */
.L_x_1100:
        /* <DEDUP_REMOVED lines=25> */
.L_x_1105:
[----:B------:R-:W-:Y:S05]  /*85f0*/  BSYNC B0 ;  /* 0x0000000000007941 */ /* 0x000fea0003800000 */
.L_x_1104:
[----:B------:R-:W-:-:S05]  /*8600*/  LOP3.LUT R5, R0, R5, RZ, 0xfc, !PT ;  /* 0x0000000500057212 */ /* 0x000fca00078efcff */
[----:B------:R-:W-:Y:S01]  /*8610*/  STG.E.U8 desc[UR36][R2.64], R5 ;  /* 0x0000000502007986 */ /* 0x000fe2000c101124 */
[----:B------:R-:W-:Y:S05]  /*8620*/  EXIT ;  /* 0x000000000000794d */ /* 0x000fea0003800000 */
.L_x_1103:
        /* <DEDUP_REMOVED lines=17> */
.L_x_1107:
[----:B------:R-:W-:Y:S01]  /*8740*/  IMAD.MOV.U32 R0, RZ, RZ, 0x7f ;  /* 0x0000007fff007424 */ /* 0x000fe200078e00ff */
[----:B------:R-:W-:-:S04]  /*8750*/  ISETP.GT.U32.AND P0, PT, R4, 0x7f800000, PT ;  /* 0x7f8000000400780c */ /* 0x000fc80003f04070 */
[----:B------:R-:W-:-:S09]  /*8760*/  SEL R0, R0, 0x7c, P0 ;  /* 0x0000007c00007807 */ /* 0x000fd20000000000 */
.L_x_1108:
[----:B------:R-:W-:Y:S05]  /*8770*/  BSYNC B0 ;  /* 0x0000000000007941 */ /* 0x000fea0003800000 */
.L_x_1106:
[----:B------:R-:W-:-:S04]  /*8780*/  LOP3.LUT R4, R5, 0x80000000, RZ, 0xc0, !PT ;  /* 0x8000000005047812 */ /* 0x000fc800078ec0ff */
[----:B------:R-:W-:-:S04]  /*8790*/  SHF.R.U32.HI R5, RZ, 0x18, R4 ;  /* 0x00000018ff057819 */ /* 0x000fc80000011604 */
[----:B------:R-:W-:-:S05]  /*87a0*/  LOP3.LUT R5, R0, R5, RZ, 0xfc, !PT ;  /* 0x0000000500057212 */ /* 0x000fca00078efcff */
[----:B------:R-:W-:Y:S01]  /*87b0*/  STG.E.U8 desc[UR36][R2.64], R5 ;  /* 0x0000000502007986 */ /* 0x000fe2000c101124 */
[----:B------:R-:W-:Y:S05]  /*87c0*/  EXIT ;  /* 0x000000000000794d */ /* 0x000fea0003800000 */
.L_x_1102:
[----:B------:R-:W-:Y:S01]  /*87d0*/  UMOV UR4, 0xf0000000 ;  /* 0xf000000000047882 */ /* 0x000fe20000000000 */
[----:B------:R-:W-:Y:S01]  /*87e0*/  UMOV UR5, 0x380fffff ;  /* 0x380fffff00057882 */ /* 0x000fe20000000000 */
[----:B------:R-:W0:Y:S01]  /*87f0*/  F2F.F32.F64 R0, R16 ;  /* 0x0000001000007310 */ /* 0x000e220000301000 */
[----:B------:R-:W-:-:S14]  /*8800*/  DSETP.GEU.AND P0, PT, |R16|, UR4, PT ;  /* 0x0000000410007e2a */ /* 0x000fdc000bf0e200 */
[----:B0-----:R-:W-:-:S05]  /*8810*/  @!P0 FMUL R0, R0, 1.175494350822287508e-38 ;  /* 0x0080000000008820 */ /* 0x001fca0000400000 */
[----:B------:R-:W-:-:S05]  /*8820*/  F2FP.BF16.F32.PACK_AB R0, RZ, R0 ;  /* 0x00000000ff00723e */ /* 0x000fca00000010ff */
[----:B------:R-:W-:Y:S01]  /*8830*/  STG.E.U16 desc[UR36][R2.64], R0 ;  /* 0x0000000002007986 */ /* 0x000fe2000c101524 */
[----:B------:R-:W-:Y:S05]  /*8840*/  EXIT ;  /* 0x000000000000794d */ /* 0x000fea0003800000 */
.L_x_1099:
        /* <DEDUP_REMOVED lines=9> */
[----:B0-----:R-:W-:Y:S01]  /*88e0*/  STG.E.U16 desc[UR36][R2.64], R17 ;  /* 0x0000001102007986 */ /* 0x001fe2000c101524 */
[----:B------:R-:W-:Y:S05]  /*88f0*/  EXIT ;  /* 0x000000000000794d */ /* 0x000fea0003800000 */
.L_x_1111:
        /* <DEDUP_REMOVED lines=21> */
.L_x_1114:
[----:B------:R-:W-:-:S04]  /*8a50*/  LOP3.LUT R0, R7, 0x80000000, RZ, 0xc0, !PT ;  /* 0x8000000007007812 */ /* 0x000fc800078ec0ff */
[----:B------:R-:W-:-:S04]  /*8a60*/  SHF.R.U32.HI R5, RZ, 0x18, R0 ;  /* 0x00000018ff057819 */ /* 0x000fc80000011600 */
[----:B------:R-:W-:-:S04]  /*8a70*/  LOP3.LUT R4, R4, R5, RZ, 0xfc, !PT ;  /* 0x0000000504047212 */ /* 0x000fc800078efcff */
[----:B------:R-:W-:-:S07]  /*8a80*/  PRMT R0, R4, 0x7610, R0 ;  /* 0x0000761004007816 */ /* 0x000fce0000000000 */
.L_x_1113:
[----:B------:R-:W-:Y:S05]  /*8a90*/  BSYNC B0 ;  /* 0x0000000000007941 */ /* 0x000fea0003800000 */
.L_x_1112:
[----:B------:R-:W-:Y:S01]  /*8aa0*/  STG.E.U8 desc[UR36][R2.64], R0 ;  /* 0x0000000002007986 */ /* 0x000fe2000c101124 */
[----:B------:R-:W-:Y:S05]  /*8ab0*/  EXIT ;  /* 0x000000000000794d */ /* 0x000fea0003800000 */
.L_x_1110:
        /* <DEDUP_REMOVED lines=21> */
.L_x_1117:
[----:B------:R-:W-:-:S04]  /*8c10*/  LOP3.LUT R0, R7, 0x80000000, RZ, 0xc0, !PT ;  /* 0x8000000007007812 */ /* 0x000fc800078ec0ff */
[----:B------:R-:W-:-:S04]  /*8c20*/  SHF.R.U32.HI R5, RZ, 0x18, R0 ;  /* 0x00000018ff057819 */ /* 0x000fc80000011600 */
[----:B------:R-:W-:-:S04]  /*8c30*/  LOP3.LUT R4, R4, R5, RZ, 0xfc, !PT ;  /* 0x0000000504047212 */ /* 0x000fc800078efcff */
[----:B------:R-:W-:-:S07]  /*8c40*/  PRMT R0, R4, 0x7610, R0 ;  /* 0x0000761004007816 */ /* 0x000fce0000000000 */
.L_x_1116:
[----:B------:R-:W-:Y:S05]  /*8c50*/  BSYNC B0 ;  /* 0x0000000000007941 */ /* 0x000fea0003800000 */
.L_x_1115:
[----:B------:R-:W-:Y:S01]  /*8c60*/  STG.E.U8 desc[UR36][R2.64], R0 ;  /* 0x0000000002007986 */ /* 0x000fe2000c101124 */
[----:B------:R-:W-:Y:S05]  /*8c70*/  EXIT ;  /* 0x000000000000794d */ /* 0x000fea0003800000 */
.L_x_1109:
        /* <DEDUP_REMOVED lines=26> */
.L_x_1092:
        /* <DEDUP_REMOVED lines=16> */
.L_x_1120:
[----:B------:R-:W-:Y:S05]  /*8f20*/  EXIT ;  /* 0x000000000000794d */ /* 0x000fea0003800000 */
.L_x_1119:
[----:B------:R-:W0:Y:S02]  /*8f30*/  F2I.U64.F64.TRUNC R16, R16 ;  /* 0x0000001000107311 */ /* 0x000e24000030d800 */
[----:B0-----:R-:W-:Y:S01]  /*8f40*/  STG.E.64 desc[UR36][R2.64], R16 ;  /* 0x0000001002007986 */ /* 0x001fe2000c101b24 */
[----:B------:R-:W-:Y:S05]  /*8f50*/  EXIT ;  /* 0x000000000000794d */ /* 0x000fea0003800000 */
.L_x_1118:
[----:B------:R-:W0:Y:S02]  /*8f60*/  F2I.U32.F64.TRUNC R17, R16 ;  /* 0x0000001000117311 */ /* 0x000e24000030d000 */
[----:B0-----:R-:W-:Y:S01]  /*8f70*/  STG.E desc[UR36][R2.64], R17 ;  /* 0x0000001102007986 */ /* 0x001fe2000c101924 */
[----:B------:R-:W-:Y:S05]  /*8f80*/  EXIT ;  /* 0x000000000000794d */ /* 0x000fea0003800000 */
.L_x_1121:
        /* <DEDUP_REMOVED lines=15> */
.L_x_2306:


//--------------------- .text._ZN2at6native18elementwise_kernelILi128ELi2EZNS0_22gpu_kernel_impl_nocastIZZZNS0_16conj_kernel_cudaERNS_18TensorIteratorBaseEENKUlvE0_clEvENKUlvE9_clEvEUlN3c107complexIdEEE_EEvS4_RKT_EUliE_EEviT1_ --------------------------
	.section	.text._ZN2at6native18elementwise_kernelILi128ELi2EZNS0_22gpu_kernel_impl_nocastIZZZNS0_16conj_kernel_cudaERNS_18TensorIteratorBaseEENKUlvE0_clEvENKUlvE9_clEvEUlN3c107complexIdEEE_EEvS4_RKT_EUliE_EEviT1_,"ax",@progbits
	.align	128
        .global         _ZN2at6native18elementwise_kernelILi128ELi2EZNS0_22gpu_kernel_impl_nocastIZZZNS0_16conj_kernel_cudaERNS_18TensorIteratorBaseEENKUlvE0_clEvENKUlvE9_clEvEUlN3c107complexIdEEE_EEvS4_RKT_EUliE_EEviT1_
        .type           _ZN2at6native18elementwise_kernelILi128ELi2EZNS0_22gpu_kernel_impl_nocastIZZZNS0_16conj_kernel_cudaERNS_18TensorIteratorBaseEENKUlvE0_clEvENKUlvE9_clEvEUlN3c107complexIdEEE_EEvS4_RKT_EUliE_EEviT1_,@function
        .size           _ZN2at6native18elementwise_kernelILi128ELi2EZNS0_22gpu_kernel_impl_nocastIZZZNS0_16conj_kernel_cudaERNS_18TensorIteratorBaseEENKUlvE0_clEvENKUlvE9_clEvEUlN3c107complexIdEEE_EEvS4_RKT_EUliE_EEviT1_,(.L_x_2307 - _ZN2at6native18elementwise_kernelILi128ELi2EZNS0_22gpu_kernel_impl_nocastIZZZNS0_16conj_kernel_cudaERNS_18TensorIteratorBaseEENKUlvE0_clEvENKUlvE9_clEvEUlN3c107complexIdEEE_EEvS4_RKT_EUliE_EEviT1_)
        .other          _ZN2at6native18elementwise_kernelILi128ELi2EZNS0_22gpu_kernel_impl_nocastIZZZNS0_16conj_kernel_cudaERNS_18TensorIteratorBaseEENKUlvE0_clEvENKUlvE9_clEvEUlN3c107complexIdEEE_EEvS4_RKT_EUliE_EEviT1_,@"STO_CUDA_ENTRY STV_DEFAULT"
_ZN2at6native18elementwise_kernelILi128ELi2EZNS0_22gpu_kernel_impl_nocastIZZZNS0_16conj_kernel_cudaERNS_18TensorIteratorBaseEENKUlvE0_clEvENKUlvE9_clEvEUlN3c107complexIdEEE_EEvS4_RKT_EUliE_EEviT1_:
.text._ZN2at6native18elementwise_kernelILi128ELi2EZNS0_22gpu_kernel_impl_nocastIZZZNS0_16conj_kernel_cudaERNS_18TensorIteratorBaseEENKUlvE0_clEvENKUlvE9_clEvEUlN3c107complexIdEEE_EEvS4_RKT_EUliE_EEviT1_:
        /* <DEDUP_REMOVED lines=65> */
[----:B------:R-:W-:Y:S01]  /*0410*/  ISETP.NE.AND P0, PT, R8, 0x5, PT ;  /* 0x000000050800780c */ /* 0x000fe20003f05270 */
[----:B------:R-:W-:Y:S01]  /*0420*/  ULDC UR7, c[0x0][0x24c] ;  /* 0x0000930000077ab9 */ /* 0x000fe20000000800 */
        /* <DEDUP_REMOVED lines=61> */
[----:B------:R-:W-:-:S05]  /*0800*/  SHF.R.U32.HI R7, RZ, UR7, R6 ;  /* 0x00000007ff077c19 */ /* 0x000fca0008011606 */
[----:B------:R-:W-:-:S04]  /*0810*/  IMAD.MOV R4, RZ, RZ, -R7 ;  /* 0x000000ffff047224 */ /* 0x000fc800078e0a07 */
        /* <DEDUP_REMOVED lines=161> */
[----:B------:R-:W-:Y:S01]  /*1230*/  ISETP.NE.AND P0, PT, R8, 0x18, PT ;  /* 0x000000180800780c */ /* 0x000fe20003f05270 */
[----:B------:R-:W-:Y:S01]  /*1240*/  ULDC.64 UR8, c[0x0][0x330] ;  /* 0x0000cc0000087ab9 */ /* 0x000fe20000000a00 */
[----:B------:R-:W-:Y:S01]  /*1250*/  MOV R4, RZ ;  /* 0x000000ff00047202 */ /* 0x000fe20000000f00 */
[----:B------:R-:W-:-:S04]  /*1260*/  ULDC UR7, c[0x0][0x338] ;  /* 0x0000ce0000077ab9 */ /* 0x000fc80000000800 */
[----:B------:R-:W-:-:S05]  /*1270*/  IMAD.HI.U32 R8, R5, UR9, R4 ;  /* 0x0000000905087c27 */ /* 0x000fca000f8e0004 */
[----:B------:R-:W-:Y:S01]  /*1280*/  SHF.R.U32.HI R9, RZ, UR7, R8 ;  /* 0x00000007ff097c19 */ /* 0x000fe20008011608 */
[----:B------:R-:W0:Y:S01]  /*1290*/  @P0 LDC.64 R12, c[0x0][0x340] ;  /* 0x0000d000ff0c0b82 */ /* 0x000e220000000a00 */
[----:B------:R-:W-:Y:S02]  /*12a0*/  @P0 MOV R8, RZ ;  /* 0x000000ff00080202 */ /* 0x000fe40000000f00 */
[----:B------:R-:W-:-:S05]  /*12b0*/  IADD3 R11, -R9, RZ, RZ ;  /* 0x000000ff090b7210 */ /* 0x000fca0007ffe1ff */
        /* <DEDUP_REMOVED lines=12> */
.L_x_1124:
[----:B------:R-:W-:Y:S02]  /*1380*/  ULDC.64 UR8, c[0x0][0x418] ;  /* 0x0001060000087ab9 */ /* 0x000fe40000000a00 */
[----:B------:R-:W-:-:S04]  /*1390*/  IADD3 R4, P0, R2, UR8, RZ ;  /* 0x0000000802047c10 */ /* 0x000fc8000ff1e0ff */
[----:B------:R-:W-:Y:S01]  /*13a0*/  IADD3.X R5, RZ, UR9, RZ, P0, !PT ;  /* 0x00000009ff057c10 */ /* 0x000fe200087fe4ff */
[----:B------:R-:W-:-:S05]  /*13b0*/  ULDC.64 UR8, c[0x0][0x410] ;  /* 0x0001040000087ab9 */ /* 0x000fca0000000a00 */
[----:B------:R-:W2:Y:S01]  /*13c0*/  LDG.E.128 R4, desc[UR4][R4.64] ;  /* 0x0000000404047981 */ /* 0x000ea2000c1e1d00 */
[----:B------:R-:W-:Y:S01]  /*13d0*/  IADD3 R2, P0, R3, UR8, RZ ;  /* 0x0000000803027c10 */ /* 0x000fe2000ff1e0ff */
[----:B------:R-:W-:-:S03]  /*13e0*/  VIADD R9, R0, 0x80 ;  /* 0x0000008000097836 */ /* 0x000fc60000000000 */
[----:B------:R-:W-:Y:S01]  /*13f0*/  IADD3.X R3, RZ, UR9, RZ, P0, !PT ;  /* 0x00000009ff037c10 */ /* 0x000fe200087fe4ff */
[----:B--2---:R-:W-:-:S07]  /*1400*/  DADD R6, -RZ, -R6 ;  /* 0x00000000ff067229 */ /* 0x004fce0000000906 */
[----:B------:R0:W-:Y:S04]  /*1410*/  STG.E.128 desc[UR4][R2.64], R4 ;  /* 0x0000000402007986 */ /* 0x0001e8000c101d04 */
.L_x_1123:
[----:B------:R-:W-:Y:S05]  /*1420*/  BSYNC B0 ;  /* 0x0000000000007941 */ /* 0x000fea0003800000 */
.L_x_1122:
[----:B------:R-:W-:-:S13]  /*1430*/  ISETP.GE.AND P0, PT, R9, UR6, PT ;  /* 0x0000000609007c0c */ /* 0x000fda000bf06270 */
[----:B------:R-:W-:Y:S05]  /*1440*/  @P0 EXIT ;  /* 0x000000000000094d */ /* 0x000fea0003800000 */
[----:B------:R-:W1:Y:S01]  /*1450*/  LDC R8, c[0x0][0x218] ;  /* 0x00008600ff087b82 */ /* 0x000e620000000800 */
[----:B0-----:R-:W-:Y:S01]  /*1460*/  HFMA2.MMA R3, -RZ, RZ, 0, 0 ;  /* 0x00000000ff037435 */ /* 0x001fe200000001ff */
[----:B------:R-:W-:Y:S02]  /*1470*/  MOV R0, RZ ;  /* 0x000000ff00007202 */ /* 0x000fe40000000f00 */
        /* <DEDUP_REMOVED lines=8> */
[----:B------:R-:W-:-:S04]  /*1500*/  SHF.R.U32.HI R5, RZ, UR7, R4 ;  /* 0x00000007ff057c19 */ /* 0x000fc80008011604 */
[----:B------:R-:W-:-:S05]  /*1510*/  IADD3 R0, -R5, RZ, RZ ;  /* 0x000000ff05007210 */ /* 0x000fca0007ffe1ff */
[----:B------:R-:W-:Y:S01]  /*1520*/  IMAD R0, R0, UR6, R9 ;  /* 0x0000000600007c24 */ /* 0x000fe2000f8e0209 */
[----:B------:R-:W-:-:S03]  /*1530*/  ULDC.64 UR6, c[0x0][0x348] ;  /* 0x0000d20000067ab9 */ /* 0x000fc60000000a00 */
        /* <DEDUP_REMOVED lines=274> */
[----:B------:R-:W-:Y:S01]  /*2660*/  @P0 MOV R6, RZ ;  /* 0x000000ff00060202 */ /* 0x000fe20000000f00 */
[----:B------:R-:W-:Y:S01]  /*2670*/  ULDC.64 UR6, c[0x0][0x400] ;  /* 0x0001000000067ab9 */ /* 0x000fe20000000a00 */
[----:B------:R-:W-:-:S05]  /*2680*/  IADD3 R4, -R7, RZ, RZ ;  /* 0x000000ff07047210 */ /* 0x000fca0007ffe1ff */
[----:B------:R-:W1:Y:S01]  /*2690*/  @P0 LDC R11, c[0x0][0x33c] ;  /* 0x0000cf00ff0b0b82 */ /* 0x000e620000000800 */
[----:B------:R-:W-:-:S04]  /*26a0*/  IMAD R4, R4, UR8, R5 ;  /* 0x0000000804047c24 */ /* 0x000fc8000f8e0205 */
[C---:B------:R-:W-:Y:S02]  /*26b0*/  IMAD R3, R4.reuse, UR6, R3 ;  /* 0x0000000604037c24 */ /* 0x040fe4000f8e0203 */
[----:B------:R-:W-:Y:S01]  /*26c0*/  IMAD R0, R4, UR7, R0 ;  /* 0x0000000704007c24 */ /* 0x000fe2000f8e0200 */
[----:B------:R-:W2:Y:S01]  /*26d0*/  @P0 LDC.64 R12, c[0x0][0x408] ;  /* 0x00010200ff0c0b82 */ /* 0x000ea20000000a00 */
[----:B0-----:R-:W-:-:S05]  /*26e0*/  @P0 IMAD.HI.U32 R2, R7, R8, R6 ;  /* 0x0000000807020227 */ /* 0x001fca00078e0006 */
[----:B------:R-:W-:-:S04]  /*26f0*/  @P0 SHF.R.U32.HI R2, RZ, R9, R2 ;  /* 0x00000009ff020219 */ /* 0x000fc80000011602 */
[----:B------:R-:W-:-:S05]  /*2700*/  @P0 IADD3 R6, -R2, RZ, RZ ;  /* 0x000000ff02060210 */ /* 0x000fca0007ffe1ff */
[----:B-1----:R-:W-:-:S04]  /*2710*/  @P0 IMAD R6, R11, R6, R7 ;  /* 0x000000060b060224 */ /* 0x002fc800078e0207 */
[C---:B--2---:R-:W-:Y:S02]  /*2720*/  @P0 IMAD R3, R6.reuse, R12, R3 ;  /* 0x0000000c06030224 */ /* 0x044fe400078e0203 */
[----:B------:R-:W-:-:S07]  /*2730*/  @P0 IMAD R0, R6, R13, R0 ;  /* 0x0000000d06000224 */ /* 0x000fce00078e0200 */
.L_x_1125:
[----:B------:R-:W-:Y:S02]  /*2740*/  ULDC.64 UR6, c[0x0][0x418] ;  /* 0x0001060000067ab9 */ /* 0x000fe40000000a00 */
[----:B------:R-:W-:-:S04]  /*2750*/  IADD3 R4, P0, R0, UR6, RZ ;  /* 0x0000000600047c10 */ /* 0x000fc8000ff1e0ff */
[----:B------:R-:W-:Y:S01]  /*2760*/  IADD3.X R5, RZ, UR7, RZ, P0, !PT ;  /* 0x00000007ff057c10 */ /* 0x000fe200087fe4ff */
[----:B------:R-:W-:-:S05]  /*2770*/  ULDC.64 UR6, c[0x0][0x410] ;  /* 0x0001040000067ab9 */ /* 0x000fca0000000a00 */
[----:B------:R-:W2:Y:S01]  /*2780*/  LDG.E.128 R4, desc[UR4][R4.64] ;  /* 0x0000000404047981 */ /* 0x000ea2000c1e1d00 */
[----:B------:R-:W-:-:S04]  /*2790*/  IADD3 R2, P0, R3, UR6, RZ ;  /* 0x0000000603027c10 */ /* 0x000fc8000ff1e0ff */
[----:B------:R-:W-:Y:S01]  /*27a0*/  IADD3.X R3, RZ, UR7, RZ, P0, !PT ;  /* 0x00000007ff037c10 */ /* 0x000fe200087fe4ff */
[----:B--2---:R-:W-:-:S07]  /*27b0*/  DADD R6, -RZ, -R6 ;  /* 0x00000000ff067229 */ /* 0x004fce0000000906 */
[----:B------:R-:W-:Y:S01]  /*27c0*/  STG.E.128 desc[UR4][R2.64], R4 ;  /* 0x0000000402007986 */ /* 0x000fe2000c101d04 */
[----:B------:R-:W-:Y:S05]  /*27d0*/  EXIT ;  /* 0x000000000000794d */ /* 0x000fea0003800000 */
.L_x_1126:
        /* <DEDUP_REMOVED lines=10> */
.L_x_2307:


//--------------------- .text._ZN2at6native27unrolled_elementwise_kernelIZZZNS0_16conj_kernel_cudaERNS_18TensorIteratorBaseEENKUlvE0_clEvENKUlvE9_clEvEUlN3c107complexIdEEE_St5arrayIPcLm2EELi4E23TrivialOffsetCalculatorILi1EjESE_NS0_6memory15LoadWithoutCastENSF_16StoreWithoutCastEEEviT_T0_T2_T3_T4_T5_ --------------------------
	.section	.text._ZN2at6native27unrolled_elementwise_kernelIZZZNS0_16conj_kernel_cudaERNS_18TensorIteratorBaseEENKUlvE0_clEvENKUlvE9_clEvEUlN3c107complexIdEEE_St5arrayIPcLm2EELi4E23TrivialOffsetCalculatorILi1EjESE_NS0_6memory15LoadWithoutCastENSF_16StoreWithoutCastEEEviT_T0_T2_T3_T4_T5_,"ax",@progbits
	.align	128
        .global         _ZN2at6native27unrolled_elementwise_kernelIZZZNS0_16conj_kernel_cudaERNS_18TensorIteratorBaseEENKUlvE0_clEvENKUlvE9_clEvEUlN3c107complexIdEEE_St5arrayIPcLm2EELi4E23TrivialOffsetCalculatorILi1EjESE_NS0_6memory15LoadWithoutCastENSF_16StoreWithoutCastEEEviT_T0_T2_T3_T4_T5_
        .type           _ZN2at6native27unrolled_elementwise_kernelIZZZNS0_16conj_kernel_cudaERNS_18TensorIteratorBaseEENKUlvE0_clEvENKUlvE9_clEvEUlN3c107complexIdEEE_St5arrayIPcLm2EELi4E23TrivialOffsetCalculatorILi1EjESE_NS0_6memory15LoadWithoutCastENSF_16StoreWithoutCastEEEviT_T0_T2_T3_T4_T5_,@function
        .size           _ZN2at6native27unrolled_elementwise_kernelIZZZNS0_16conj_kernel_cudaERNS_18TensorIteratorBaseEENKUlvE0_clEvENKUlvE9_clEvEUlN3c107complexIdEEE_St5arrayIPcLm2EELi4E23TrivialOffsetCalculatorILi1EjESE_NS0_6memory15LoadWithoutCastENSF_16StoreWithoutCastEEEviT_T0_T2_T3_T4_T5_,(.L_x_2308 - _ZN2at6native27unrolled_elementwise_kernelIZZZNS0_16conj_kernel_cudaERNS_18TensorIteratorBaseEENKUlvE0_clEvENKUlvE9_clEvEUlN3c107complexIdEEE_St5arrayIPcLm2EELi4E23TrivialOffsetCalculatorILi1EjESE_NS0_6memory15LoadWithoutCastENSF_16StoreWithoutCastEEEviT_T0_T2_T3_T4_T5_)
        .other          _ZN2at6native27unrolled_elementwise_kernelIZZZNS0_16conj_kernel_cudaERNS_18TensorIteratorBaseEENKUlvE0_clEvENKUlvE9_clEvEUlN3c107complexIdEEE_St5arrayIPcLm2EELi4E23TrivialOffsetCalculatorILi1EjESE_NS0_6memory15LoadWithoutCastENSF_16StoreWithoutCastEEEviT_T0_T2_T3_T4_T5_,@"STO_CUDA_ENTRY STV_DEFAULT"
_ZN2at6native27unrolled_elementwise_kernelIZZZNS0_16conj_kernel_cudaERNS_18TensorIteratorBaseEENKUlvE0_clEvENKUlvE9_clEvEUlN3c107complexIdEEE_St5arrayIPcLm2EELi4E23TrivialOffsetCalculatorILi1EjESE_NS0_6memory15LoadWithoutCastENSF_16StoreWithoutCastEEEviT_T0_T2_T3_T4_T5_:
.text._ZN2at6native27unrolled_elementwise_kernelIZZZNS0_16conj_kernel_cudaERNS_18TensorIteratorBaseEENKUlvE0_clEvENKUlvE9_clEvEUlN3c107complexIdEEE_St5arrayIPcLm2EELi4E23TrivialOffsetCalculatorILi1EjESE_NS0_6memory15LoadWithoutCastENSF_16StoreWithoutCastEEEviT_T0_T2_T3_T4_T5_:
[----:B------:R-:W-:Y:S01]  /*0000*/  LDC R1, c[0x0][0x28] ;  /* 0x00000a00ff017b82 */ /* 0x000fe20000000800 */
[----:B------:R-:W0:Y:S07]  /*0010*/  S2R R0, SR_CTAID.X ;  /* 0x0000000000007919 */ /* 0x000e2e0000002500 */
[----:B------:R-:W0:Y:S01]  /*0020*/  LDC R5, c[0x0][0x210] ;  /* 0x00008400ff057b82 */ /* 0x000e220000000800 */
[----:B------:R-:W-:Y:S01]  /*0030*/  CS2R R10, SRZ ;  /* 0x00000000000a7805 */ /* 0x000fe2000001ff00 */
        /* <DEDUP_REMOVED lines=9> */
[----:B------:R-:W1:Y:S01]  /*00d0*/  @!P1 LDC.64 R8, c[0x0][0x220] ;  /* 0x00008800ff089b82 */ /* 0x000e620000000a00 */
[----:B------:R-:W-:Y:S02]  /*00e0*/  @!P1 IMAD R21, R0, 0x200, R5 ;  /* 0x0000020000159824 */ /* 0x000fe400078e0205 */
[----:B------:R-:W-:-:S05]  /*00f0*/  @!P1 VIADD R5, R5, 0x80 ;  /* 0x0000008005059836 */ /* 0x000fca0000000000 */
[----:B------:R-:W-:Y:S01]  /*0100*/  ISETP.GE.AND P2, PT, R5, R2, PT ;  /* 0x000000020500720c */ /* 0x000fe20003f46270 */
[----:B0-----:R-:W-:Y:S01]  /*0110*/  @!P0 IMAD.WIDE.U32 R22, R13, 0x10, R22 ;  /* 0x000000100d168825 */ /* 0x001fe200078e0016 */
[----:B------:R-:W-:Y:S02]  /*0120*/  CS2R R14, SRZ ;  /* 0x00000000000e7805 */ /* 0x000fe4000001ff00 */
[----:B------:R-:W-:-:S06]  /*0130*/  CS2R R12, SRZ ;  /* 0x00000000000c7805 */ /* 0x000fcc000001ff00 */
[----:B------:R-:W2:Y:S03]  /*0140*/  @!P0 LDG.E.128 R12, desc[UR4][R22.64] ;  /* 0x00000004160c8981 */ /* 0x000ea6000c1e1d00 */
[----:B------:R-:W0:Y:S01]  /*0150*/  @!P2 LDC.64 R6, c[0x0][0x220] ;  /* 0x00008800ff06ab82 */ /* 0x000e220000000a00 */
[----:B-1----:R-:W-:Y:S01]  /*0160*/  @!P1 IMAD.WIDE.U32 R20, R21, 0x10, R8 ;  /* 0x0000001015149825 */ /* 0x002fe200078e0008 */
[----:B------:R-:W-:-:S06]  /*0170*/  CS2R R8, SRZ ;  /* 0x0000000000087805 */ /* 0x000fcc000001ff00 */
[----:B------:R1:W3:Y:S01]  /*0180*/  @!P1 LDG.E.128 R8, desc[UR4][R20.64] ;  /* 0x0000000414089981 */ /* 0x0002e2000c1e1d00 */
[----:B------:R-:W-:Y:S01]  /*0190*/  @!P2 IMAD R25, R0, 0x200, R5 ;  /* 0x000002000019a824 */ /* 0x000fe200078e0205 */
[----:B------:R-:W-:Y:S02]  /*01a0*/  CS2R R18, SRZ ;  /* 0x0000000000127805 */ /* 0x000fe4000001ff00 */
[----:B------:R-:W-:Y:S01]  /*01b0*/  CS2R R16, SRZ ;  /* 0x0000000000107805 */ /* 0x000fe2000001ff00 */
[----:B-1----:R-:W1:Y:S01]  /*01c0*/  @!P0 LDC.64 R20, c[0x0][0x218] ;  /* 0x00008600ff148b82 */ /* 0x002e620000000a00 */
[----:B0-----:R-:W-:-:S05]  /*01d0*/  @!P2 IMAD.WIDE.U32 R24, R25, 0x10, R6 ;  /* 0x000000101918a825 */ /* 0x001fca00078e0006 */
[----:B------:R3:W4:Y:S01]  /*01e0*/  @!P2 LDG.E.128 R16, desc[UR4][R24.64] ;  /* 0x000000041810a981 */ /* 0x000722000c1e1d00 */
[----:B------:R-:W-:-:S05]  /*01f0*/  @!P2 VIADD R5, R5, 0x80 ;  /* 0x000000800505a836 */ /* 0x000fca0000000000 */
[----:B------:R-:W-:Y:S01]  /*0200*/  ISETP.GE.AND P1, PT, R5, R2, PT ;  /* 0x000000020500720c */ /* 0x000fe20003f26270 */
[----:B------:R-:W-:-:S12]  /*0210*/  VIADD R23, R3, 0x80 ;  /* 0x0000008003177836 */ /* 0x000fd80000000000 */
[----:B------:R-:W0:Y:S01]  /*0220*/  @!P1 LDC.64 R26, c[0x0][0x220] ;  /* 0x00008800ff1a9b82 */ /* 0x000e220000000a00 */
[----:B------:R-:W-:Y:S01]  /*0230*/  ISETP.GE.AND P2, PT, R23, R2, PT ;  /* 0x000000021700720c */ /* 0x000fe20003f46270 */
[----:B------:R-:W-:Y:S01]  /*0240*/  @!P1 IMAD R5, R0, 0x200, R5 ;  /* 0x0000020000059824 */ /* 0x000fe200078e0205 */
[----:B------:R-:W-:Y:S01]  /*0250*/  CS2R R6, SRZ ;  /* 0x0000000000067805 */ /* 0x000fe2000001ff00 */
[----:B------:R-:W-:Y:S02]  /*0260*/  VIADD R29, R3, 0x100 ;  /* 0x00000100031d7836 */ /* 0x000fe40000000000 */
[----:B0-----:R-:W-:Y:S01]  /*0270*/  @!P1 IMAD.WIDE.U32 R26, R5, 0x10, R26 ;  /* 0x00000010051a9825 */ /* 0x001fe200078e001a */
[----:B------:R-:W-:-:S06]  /*0280*/  CS2R R4, SRZ ;  /* 0x0000000000047805 */ /* 0x000fcc000001ff00 */
[----:B------:R0:W5:Y:S01]  /*0290*/  @!P1 LDG.E.128 R4, desc[UR4][R26.64] ;  /* 0x000000041a049981 */ /* 0x000162000c1e1d00 */
[----:B------:R-:W-:Y:S01]  /*02a0*/  ISETP.GE.AND P1, PT, R29, R2, PT ;  /* 0x000000021d00720c */ /* 0x000fe20003f26270 */
[----:B------:R-:W-:Y:S01]  /*02b0*/  BSSY B0, `(.L_x_1127) ;  /* 0x0000027000007945 */ /* 0x000fe20003800000 */
[----:B--2---:R-:W-:Y:S02]  /*02c0*/  DADD R14, -RZ, -R14 ;  /* 0x00000000ff0e7229 */ /* 0x004fe4000000090e */
[----:B---3--:R-:W-:Y:S01]  /*02d0*/  DADD R24, -RZ, -R10 ;  /* 0x00000000ff187229 */ /* 0x008fe2000000090a */
[----:B------:R-:W-:Y:S02]  /*02e0*/  IMAD.MOV.U32 R11, RZ, RZ, R3 ;  /* 0x000000ffff0b7224 */ /* 0x000fe400078e0003 */
[----:B------:R-:W-:Y:S01]  /*02f0*/  @!P0 IMAD.MOV.U32 R11, RZ, RZ, R23 ;  /* 0x000000ffff0b8224 */ /* 0x000fe200078e0017 */
[----:B------:R-:W-:Y:S02]  /*0300*/  FSEL R23, R9, RZ, !P2 ;  /* 0x000000ff09177208 */ /* 0x000fe40005000000 */
[----:B------:R-:W-:-:S04]  /*0310*/  FSEL R8, R8, RZ, !P2 ;  /* 0x000000ff08087208 */ /* 0x000fc80005000000 */
[----:B------:R-:W-:Y:S02]  /*0320*/  FSEL R22, R24, RZ, !P2 ;  /* 0x000000ff18167208 */ /* 0x000fe40005000000 */
[----:B------:R-:W-:Y:S01]  /*0330*/  FSEL R9, R25, RZ, !P2 ;  /* 0x000000ff19097208 */ /* 0x000fe20005000000 */
[----:B------:R-:W-:Y:S01]  /*0340*/  @!P0 IMAD R25, R0, 0x200, R3 ;  /* 0x0000020000198824 */ /* 0x000fe200078e0203 */
[----:B------:R-:W-:-:S03]  /*0350*/  ISETP.GE.AND P2, PT, R3, R2, PT ;  /* 0x000000020300720c */ /* 0x000fc60003f46270 */
[----:B-1----:R-:W-:Y:S01]  /*0360*/  @!P0 IMAD.WIDE.U32 R20, R25, 0x10, R20 ;  /* 0x0000001019148825 */ /* 0x002fe200078e0014 */
[----:B------:R-:W-:Y:S02]  /*0370*/  FSEL R12, R12, RZ, !P2 ;  /* 0x000000ff0c0c7208 */ /* 0x000fe40005000000 */
[----:B------:R-:W-:Y:S02]  /*0380*/  FSEL R13, R13, RZ, !P2 ;  /* 0x000000ff0d0d7208 */ /* 0x000fe40005000000 */
[----:B------:R-:W-:Y:S02]  /*0390*/  FSEL R14, R14, RZ, !P2 ;  /* 0x000000ff0e0e7208 */ /* 0x000fe40005000000 */
[----:B------:R-:W-:-:S05]  /*03a0*/  FSEL R15, R15, RZ, !P2 ;  /* 0x000000ff0f0f7208 */ /* 0x000fca0005000000 */
[----:B------:R0:W-:Y:S01]  /*03b0*/  @!P0 STG.E.128 desc[UR4][R20.64], R12 ;  /* 0x0000000c14008986 */ /* 0x0001e2000c101d04 */
[----:B------:R-:W-:Y:S01]  /*03c0*/  ISETP.GE.AND P3, PT, R11, R2, PT ;  /* 0x000000020b00720c */ /* 0x000fe20003f66270 */
[----:B----4-:R-:W-:Y:S01]  /*03d0*/  DADD R18, -RZ, -R18 ;  /* 0x00000000ff127229 */ /* 0x010fe20000000912 */
[----:B------:R-:W-:Y:S02]  /*03e0*/  FSEL R10, R16, RZ, !P1 ;  /* 0x000000ff100a7208 */ /* 0x000fe40004800000 */
[----:B------:R-:W-:-:S07]  /*03f0*/  FSEL R17, R17, RZ, !P1 ;  /* 0x000000ff11117208 */ /* 0x000fce0004800000 */
[----:B------:R-:W-:Y:S02]  /*0400*/  FSEL R18, R18, RZ, !P1 ;  /* 0x000000ff12127208 */ /* 0x000fe40004800000 */
[----:B------:R-:W-:Y:S01]  /*0410*/  FSEL R19, R19, RZ, !P1 ;  /* 0x000000ff13137208 */ /* 0x000fe20004800000 */
[----:B0-----:R-:W-:Y:S06]  /*0420*/  @P3 BRA `(.L_x_1128) ;  /* 0x00000000003c3947 */ /* 0x001fec0003800000 */
[----:B------:R-:W0:Y:S01]  /*0430*/  LDC.64 R20, c[0x0][0x218] ;  /* 0x00008600ff147b82 */ /* 0x000e220000000a00 */
[----:B------:R-:W-:Y:S02]  /*0440*/  IMAD R25, R0, 0x200, R11 ;  /* 0x0000020000197824 */ /* 0x000fe400078e020b */
[----:B------:R-:W-:Y:S02]  /*0450*/  VIADD R11, R11, 0x80 ;  /* 0x000000800b0b7836 */ /* 0x000fe40000000000 */
[----:B------:R-:W-:Y:S02]  /*0460*/  IMAD.MOV.U32 R12, RZ, RZ, R8 ;  /* 0x000000ffff0c7224 */ /* 0x000fe400078e0008 */
[----:B------:R-:W-:Y:S01]  /*0470*/  IMAD.MOV.U32 R13, RZ, RZ, R23 ;  /* 0x000000ffff0d7224 */ /* 0x000fe200078e0017 */
[----:B------:R-:W-:Y:S01]  /*0480*/  ISETP.GE.AND P0, PT, R11, R2, PT ;  /* 0x000000020b00720c */ /* 0x000fe20003f06270 */
[----:B------:R-:W-:-:S12]  /*0490*/  IMAD.MOV.U32 R14, RZ, RZ, R22 ;  /* 0x000000ffff0e7224 */ /* 0x000fd800078e0016 */
[----:B------:R-:W-:Y:S02]  /*04a0*/  @!P0 IMAD R15, R0, 0x200, R11 ;  /* 0x00000200000f8824 */ /* 0x000fe400078e020b */
[----:B------:R-:W-:Y:S02]  /*04b0*/  @!P0 IMAD.MOV.U32 R16, RZ, RZ, R10 ;  /* 0x000000ffff108224 */ /* 0x000fe400078e000a */
[----:B0-----:R-:W-:-:S04]  /*04c0*/  IMAD.WIDE.U32 R24, R25, 0x10, R20 ;  /* 0x0000001019187825 */ /* 0x001fc800078e0014 */
[----:B------:R-:W-:-:S04]  /*04d0*/  @!P0 IMAD.WIDE.U32 R20, R15, 0x10, R20 ;  /* 0x000000100f148825 */ /* 0x000fc800078e0014 */
[----:B------:R-:W-:Y:S02]  /*04e0*/  IMAD.MOV.U32 R15, RZ, RZ, R9 ;  /* 0x000000ffff0f7224 */ /* 0x000fe400078e0009 */
[----:B------:R-:W-:-:S03]  /*04f0*/  @!P0 VIADD R11, R11, 0x80 ;  /* 0x000000800b0b8836 */ /* 0x000fc60000000000 */
[----:B------:R0:W-:Y:S04]  /*0500*/  STG.E.128 desc[UR4][R24.64], R12 ;  /* 0x0000000c18007986 */ /* 0x0001e8000c101d04 */
[----:B------:R0:W-:Y:S02]  /*0510*/  @!P0 STG.E.128 desc[UR4][R20.64], R16 ;  /* 0x0000001014008986 */ /* 0x0001e4000c101d04 */
.L_x_1128:
[----:B------:R-:W-:Y:S05]  /*0520*/  BSYNC B0 ;  /* 0x0000000000007941 */ /* 0x000fea0003800000 */
.L_x_1127:
[----:B------:R-:W-:-:S13]  /*0530*/  ISETP.GE.AND P0, PT, R11, R2, PT ;  /* 0x000000020b00720c */ /* 0x000fda0003f06270 */
[----:B------:R-:W-:Y:S05]  /*0540*/  @P0 EXIT ;  /* 0x000000000000094d */ /* 0x000fea0003800000 */
[----:B------:R-:W1:Y:S01]  /*0550*/  LDC.64 R8, c[0x0][0x218] ;  /* 0x00008600ff087b82 */ /* 0x000e620000000a00 */
[----:B------:R-:W-:Y:S01]  /*0560*/  VIADD R3, R3, 0x180 ;  /* 0x0000018003037836 */ /* 0x000fe20000000000 */
[----:B-----5:R-:W-:-:S04]  /*0570*/  DADD R6, -RZ, -R6 ;  /* 0x00000000ff067229 */ /* 0x020fc80000000906 */
[----:B------:R-:W-:Y:S01]  /*0580*/  ISETP.GE.AND P0, PT, R3, R2, PT ;  /* 0x000000020300720c */ /* 0x000fe20003f06270 */
[----:B------:R-:W-:-:S03]  /*0590*/  IMAD R3, R0, 0x200, R11 ;  /* 0x0000020000037824 */ /* 0x000fc600078e020b */
[----:B------:R-:W-:Y:S02]  /*05a0*/  FSEL R4, R4, RZ, !P0 ;  /* 0x000000ff04047208 */ /* 0x000fe40004000000 */
[----:B------:R-:W-:Y:S02]  /*05b0*/  FSEL R5, R5, RZ, !P0 ;  /* 0x000000ff05057208 */ /* 0x000fe40004000000 */
[----:B------:R-:W-:Y:S02]  /*05c0*/  FSEL R6, R6, RZ, !P0 ;  /* 0x000000ff06067208 */ /* 0x000fe40004000000 */
[----:B------:R-:W-:Y:S01]  /*05d0*/  FSEL R7, R7, RZ, !P0 ;  /* 0x000000ff07077208 */ /* 0x000fe20004000000 */
[----:B-1----:R-:W-:-:S05]  /*05e0*/  IMAD.WIDE.U32 R2, R3, 0x10, R8 ;  /* 0x0000001003027825 */ /* 0x002fca00078e0008 */
[----:B------:R-:W-:Y:S01]  /*05f0*/  STG.E.128 desc[UR4][R2.64], R4 ;  /* 0x0000000402007986 */ /* 0x000fe2000c101d04 */
[----:B------:R-:W-:Y:S05]  /*0600*/  EXIT ;  /* 0x000000000000794d */ /* 0x000fea0003800000 */
.L_x_1129:
        /* <DEDUP_REMOVED lines=15> */
.L_x_2308:


//--------------------- .text._ZN2at6native29vectorized_elementwise_kernelILi2EZZZNS0_16conj_kernel_cudaERNS_18TensorIteratorBaseEENKUlvE0_clEvENKUlvE9_clEvEUlN3c107complexIdEEE_St5arrayIPcLm2EEEEviT0_T1_ --------------------------
	.section	.text._ZN2at6native29vectorized_elementwise_kernelILi2EZZZNS0_16conj_kernel_cudaERNS_18TensorIteratorBaseEENKUlvE0_clEvENKUlvE9_clEvEUlN3c107complexIdEEE_St5arrayIPcLm2EEEEviT0_T1_,"ax",@progbits
	.align	128
        .global         _ZN2at6native29vectorized_elementwise_kernelILi2EZZZNS0_16conj_kernel_cudaERNS_18TensorIteratorBaseEENKUlvE0_clEvENKUlvE9_clEvEUlN3c107complexIdEEE_St5arrayIPcLm2EEEEviT0_T1_
        .type           _ZN2at6native29vectorized_elementwise_kernelILi2EZZZNS0_16conj_kernel_cudaERNS_18TensorIteratorBaseEENKUlvE0_clEvENKUlvE9_clEvEUlN3c107complexIdEEE_St5arrayIPcLm2EEEEviT0_T1_,@function
        .size           _ZN2at6native29vectorized_elementwise_kernelILi2EZZZNS0_16conj_kernel_cudaERNS_18TensorIteratorBaseEENKUlvE0_clEvENKUlvE9_clEvEUlN3c107complexIdEEE_St5arrayIPcLm2EEEEviT0_T1_,(.L_x_2309 - _ZN2at6native29vectorized_elementwise_kernelILi2EZZZNS0_16conj_kernel_cudaERNS_18TensorIteratorBaseEENKUlvE0_clEvENKUlvE9_clEvEUlN3c107complexIdEEE_St5arrayIPcLm2EEEEviT0_T1_)
        .other          _ZN2at6native29vectorized_elementwise_kernelILi2EZZZNS0_16conj_kernel_cudaERNS_18TensorIteratorBaseEENKUlvE0_clEvENKUlvE9_clEvEUlN3c107complexIdEEE_St5arrayIPcLm2EEEEviT0_T1_,@"STO_CUDA_ENTRY STV_DEFAULT"
_ZN2at6native29vectorized_elementwise_kernelILi2EZZZNS0_16conj_kernel_cudaERNS_18TensorIteratorBaseEENKUlvE0_clEvENKUlvE9_clEvEUlN3c107complexIdEEE_St5arrayIPcLm2EEEEviT0_T1_:
.text._ZN2at6native29vectorized_elementwise_kernelILi2EZZZNS0_16conj_kernel_cudaERNS_18TensorIteratorBaseEENKUlvE0_clEvENKUlvE9_clEvEUlN3c107complexIdEEE_St5arrayIPcLm2EEEEviT0_T1_:
[----:B------:R-:W-:Y:S08]  /*0000*/  LDC R1, c[0x0][0x28] ;  /* 0x00000a00ff017b82 */ /* 0x000ff00000000800 */
[----:B------:R-:W0:Y:S01]  /*0010*/  S2UR UR6, SR_CTAID.X ;  /* 0x00000000000679c3 */ /* 0x000e220000002500 */
[----:B------:R-:W-:Y:S01]  /*0020*/  ULDC UR7, c[0x0][0x210] ;  /* 0x0000840000077ab9 */ /* 0x000fe20000000800 */
[----:B------:R-:W-:Y:S01]  /*0030*/  ULDC.64 UR8, c[0x0][0x208] ;  /* 0x0000820000087ab9 */ /* 0x000fe20000000a00 */
[----:B0-----:R-:W-:-:S04]  /*0040*/  USHF.L.U32 UR6, UR6, 0xa, URZ ;  /* 0x0000000a06067899 */ /* 0x001fc8000800063f */
[----:B------:R-:W-:-:S04]  /*0050*/  UIADD3 UR7, -UR6, UR7, URZ ;  /* 0x0000000706077290 */ /* 0x000fc8000fffe13f */
[----:B------:R-:W-:-:S06]  /*0060*/  UISETP.GE.U32.AND UP0, UPT, UR7, 0x400, UPT ;  /* 0x000004000700788c */ /* 0x000fcc000bf06070 */
[----:B------:R-:W-:-:S13]  /*0070*/  PLOP3.LUT P0, PT, PT, PT, UP0, 0x80, 0x0 ;  /* 0x000000000000781c */ /* 0x000fda0003f0f008 */
[----:B------:R-:W-:Y:S05]  /*0080*/  @!P0 BRA `(.L_x_1130) ;  /* 0x00000000008c8947 */ /* 0x000fea0003800000 */
[----:B------:R-:W0:Y:S01]  /*0090*/  S2R R2, SR_TID.X ;  /* 0x0000000000027919 */ /* 0x000e220000002100 */
[----:B------:R-:W-:Y:S02]  /*00a0*/  ULDC.64 UR4, c[0x0][0x220] ;  /* 0x0000880000047ab9 */ /* 0x000fe40000000a00 */
[----:B------:R-:W-:-:S06]  /*00b0*/  UIMAD.WIDE UR4, UR6, 0x10, UR4 ;  /* 0x00000010060478a5 */ /* 0x000fcc000f8e0204 */
[----:B------:R-:W-:Y:S02]  /*00c0*/  IMAD.U32 R36, RZ, RZ, UR4 ;  /* 0x00000004ff247e24 */ /* 0x000fe4000f8e00ff */
[----:B------:R-:W-:Y:S01]  /*00d0*/  IMAD.U32 R37, RZ, RZ, UR5 ;  /* 0x00000005ff257e24 */ /* 0x000fe2000f8e00ff */
[----:B------:R-:W-:Y:S01]  /*00e0*/  ULDC.64 UR4, c[0x0][0x218] ;  /* 0x0000860000047ab9 */ /* 0x000fe20000000a00 */
[----:B0-----:R-:W-:-:S05]  /*00f0*/  IMAD.WIDE.U32 R36, R2, 0x20, R36 ;  /* 0x0000002002247825 */ /* 0x001fca00078e0024 */
[----:B------:R-:W2:Y:S04]  /*0100*/  LDG.E.128 R32, desc[UR8][R36.64] ;  /* 0x0000000824207981 */ /* 0x000ea8000c1e1d00 */
[----:B------:R-:W3:Y:S04]  /*0110*/  LDG.E.128 R28, desc[UR8][R36.64+0x10] ;  /* 0x00001008241c7981 */ /* 0x000ee8000c1e1d00 */
[----:B------:R-:W4:Y:S04]  /*0120*/  LDG.E.128 R4, desc[UR8][R36.64+0x1000] ;  /* 0x0010000824047981 */ /* 0x000f28000c1e1d00 */
[----:B------:R-:W5:Y:S04]  /*0130*/  LDG.E.128 R24, desc[UR8][R36.64+0x1010] ;  /* 0x0010100824187981 */ /* 0x000f68000c1e1d00 */
[----:B------:R-:W5:Y:S04]  /*0140*/  LDG.E.128 R20, desc[UR8][R36.64+0x2000] ;  /* 0x0020000824147981 */ /* 0x000f68000c1e1d00 */
[----:B------:R-:W5:Y:S04]  /*0150*/  LDG.E.128 R16, desc[UR8][R36.64+0x2010] ;  /* 0x0020100824107981 */ /* 0x000f68000c1e1d00 */
[----:B------:R-:W5:Y:S04]  /*0160*/  LDG.E.128 R8, desc[UR8][R36.64+0x3000] ;  /* 0x0030000824087981 */ /* 0x000f68000c1e1d00 */
[----:B------:R-:W5:Y:S01]  /*0170*/  LDG.E.128 R12, desc[UR8][R36.64+0x3010] ;  /* 0x00301008240c7981 */ /* 0x000f62000c1e1d00 */
[----:B------:R-:W-:Y:S01]  /*0180*/  UIMAD.WIDE.U32 UR4, UR6, 0x10, UR4 ;  /* 0x00000010060478a5 */ /* 0x000fe2000f8e0004 */
[----:B------:R-:W-:-:S05]  /*0190*/  IMAD.MOV.U32 R3, RZ, RZ, 0x20 ;  /* 0x00000020ff037424 */ /* 0x000fca00078e00ff */
[----:B------:R-:W-:Y:S01]  /*01a0*/  IMAD.WIDE R2, R2, R3, UR4 ;  /* 0x0000000402027e25 */ /* 0x000fe2000f8e0203 */
[----:B--2---:R-:W-:Y:S02]  /*01b0*/  DADD R34, -RZ, -R34 ;  /* 0x00000000ff227229 */ /* 0x004fe40000000922 */
[----:B---3--:R-:W-:-:S05]  /*01c0*/  DADD R30, -RZ, -R30 ;  /* 0x00000000ff1e7229 */ /* 0x008fca000000091e */
[----:B------:R-:W-:Y:S01]  /*01d0*/  STG.E.128 desc[UR8][R2.64], R32 ;  /* 0x0000002002007986 */ /* 0x000fe2000c101d08 */
[----:B----4-:R-:W-:-:S03]  /*01e0*/  DADD R6, -RZ, -R6 ;  /* 0x00000000ff067229 */ /* 0x010fc60000000906 */
[----:B------:R-:W-:Y:S01]  /*01f0*/  STG.E.128 desc[UR8][R2.64+0x10], R28 ;  /* 0x0000101c02007986 */ /* 0x000fe2000c101d08 */
[----:B-----5:R-:W-:-:S03]  /*0200*/  DADD R26, -RZ, -R26 ;  /* 0x00000000ff1a7229 */ /* 0x020fc6000000091a */
[----:B------:R-:W-:Y:S01]  /*0210*/  STG.E.128 desc[UR8][R2.64+0x1000], R4 ;  /* 0x0010000402007986 */ /* 0x000fe2000c101d08 */
[----:B------:R-:W-:-:S03]  /*0220*/  DADD R22, -RZ, -R22 ;  /* 0x00000000ff167229 */ /* 0x000fc60000000916 */
[----:B------:R-:W-:Y:S01]  /*0230*/  STG.E.128 desc[UR8][R2.64+0x1010], R24 ;  /* 0x0010101802007986 */ /* 0x000fe2000c101d08 */
[----:B------:R-:W-:-:S03]  /*0240*/  DADD R18, -RZ, -R18 ;  /* 0x00000000ff127229 */ /* 0x000fc60000000912 */
[----:B------:R-:W-:Y:S01]  /*0250*/  STG.E.128 desc[UR8][R2.64+0x2000], R20 ;  /* 0x0020001402007986 */ /* 0x000fe2000c101d08 */
[----:B------:R-:W-:-:S03]  /*0260*/  DADD R10, -RZ, -R10 ;  /* 0x00000000ff0a7229 */ /* 0x000fc6000000090a */
[----:B------:R-:W-:Y:S01]  /*0270*/  STG.E.128 desc[UR8][R2.64+0x2010], R16 ;  /* 0x0020101002007986 */ /* 0x000fe2000c101d08 */
[----:B------:R-:W-:-:S03]  /*0280*/  DADD R14, -RZ, -R14 ;  /* 0x00000000ff0e7229 */ /* 0x000fc6000000090e */
[----:B------:R-:W-:Y:S04]  /*0290*/  STG.E.128 desc[UR8][R2.64+0x3000], R8 ;  /* 0x0030000802007986 */ /* 0x000fe8000c101d08 */
[----:B------:R-:W-:Y:S01]  /*02a0*/  STG.E.128 desc[UR8][R2.64+0x3010], R12 ;  /* 0x0030100c02007986 */ /* 0x000fe2000c101d08 */
[----:B------:R-:W-:Y:S05]  /*02b0*/  EXIT ;  /* 0x000000000000794d */ /* 0x000fea0003800000 */
.L_x_1130:
[----:B------:R-:W0:Y:S01]  /*02c0*/  S2R R0, SR_TID.X ;  /* 0x0000000000007919 */ /* 0x000e220000002100 */
[----:B------:R-:W-:Y:S02]  /*02d0*/  CS2R R6, SRZ ;  /* 0x0000000000067805 */ /* 0x000fe4000001ff00 */
[----:B0-----:R-:W-:Y:S01]  /*02e0*/  ISETP.GE.AND P0, PT, R0, UR7, PT ;  /* 0x0000000700007c0c */ /* 0x001fe2000bf06270 */
[----:B------:R-:W-:-:S12]  /*02f0*/  IMAD.MOV.U32 R24, RZ, RZ, R0 ;  /* 0x000000ffff187224 */ /* 0x000fd800078e0000 */
[C---:B------:R-:W-:Y:S02]  /*0300*/  @!P0 VIADD R33, R24.reuse, UR6 ;  /* 0x0000000618218c36 */ /* 0x040fe40008000000 */
[----:B------:R-:W-:-:S05]  /*0310*/  @!P0 VIADD R24, R24, 0x80 ;  /* 0x0000008018188836 */ /* 0x000fca0000000000 */
[----:B------:R-:W-:-:S13]  /*0320*/  ISETP.GE.AND P6, PT, R24, UR7, PT ;  /* 0x0000000718007c0c */ /* 0x000fda000bfc6270 */
[C---:B------:R-:W-:Y:S01]  /*0330*/  @!P6 VIADD R17, R24.reuse, UR6 ;  /* 0x000000061811ec36 */ /* 0x040fe20008000000 */
[----:B------:R-:W0:Y:S01]  /*0340*/  @!P6 LDC.64 R4, c[0x0][0x220] ;  /* 0x00008800ff04eb82 */ /* 0x000e220000000a00 */
[----:B------:R-:W-:-:S05]  /*0350*/  @!P6 VIADD R24, R24, 0x80 ;  /* 0x000000801818e836 */ /* 0x000fca0000000000 */
[----:B------:R-:W-:-:S13]  /*0360*/  ISETP.GE.AND P5, PT, R24, UR7, PT ;  /* 0x0000000718007c0c */ /* 0x000fda000bfa6270 */
[C---:B------:R-:W-:Y:S01]  /*0370*/  @!P5 VIADD R21, R24.reuse, UR6 ;  /* 0x000000061815dc36 */ /* 0x040fe20008000000 */
[----:B------:R-:W1:Y:S01]  /*0380*/  @!P5 LDC.64 R8, c[0x0][0x220] ;  /* 0x00008800ff08db82 */ /* 0x000e620000000a00 */
[----:B------:R-:W-:Y:S02]  /*0390*/  @!P5 VIADD R24, R24, 0x80 ;  /* 0x000000801818d836 */ /* 0x000fe40000000000 */
[----:B0-----:R-:W-:Y:S01]  /*03a0*/  @!P6 IMAD.WIDE.U32 R16, R17, 0x10, R4 ;  /* 0x000000101110e825 */ /* 0x001fe200078e0004 */
[----:B------:R-:W-:Y:S02]  /*03b0*/  CS2R R4, SRZ ;  /* 0x0000000000047805 */ /* 0x000fe4000001ff00 */
[C---:B------:R-:W-:Y:S02]  /*03c0*/  ISETP.GE.AND P4, PT, R24.reuse, UR7, PT ;  /* 0x0000000718007c0c */ /* 0x040fe4000bf86270 */
[----:B------:R-:W-:Y:S02]  /*03d0*/  CS2R R18, SRZ ;  /* 0x0000000000127805 */ /* 0x000fe4000001ff00 */
[----:B------:R0:W2:Y:S09]  /*03e0*/  @!P6 LDG.E.128 R4, desc[UR8][R16.64] ;  /* 0x000000081004e981 */ /* 0x0000b2000c1e1d00 */
[C---:B------:R-:W-:Y:S01]  /*03f0*/  @!P4 VIADD R13, R24.reuse, UR6 ;  /* 0x00000006180dcc36 */ /* 0x040fe20008000000 */
[----:B------:R-:W3:Y:S01]  /*0400*/  @!P4 LDC.64 R30, c[0x0][0x220] ;  /* 0x00008800ff1ecb82 */ /* 0x000ee20000000a00 */
[----:B------:R-:W-:-:S05]  /*0410*/  @!P4 VIADD R24, R24, 0x80 ;  /* 0x000000801818c836 */ /* 0x000fca0000000000 */
[----:B------:R-:W-:-:S13]  /*0420*/  ISETP.GE.AND P3, PT, R24, UR7, PT ;  /* 0x0000000718007c0c */ /* 0x000fda000bf66270 */
[C---:B------:R-:W-:Y:S01]  /*0430*/  @!P3 VIADD R15, R24.reuse, UR6 ;  /* 0x00000006180fbc36 */ /* 0x040fe20008000000 */
[----:B------:R-:W4:Y:S01]  /*0440*/  @!P3 LDC.64 R34, c[0x0][0x220] ;  /* 0x00008800ff22bb82 */ /* 0x000f220000000a00 */
[----:B------:R-:W-:-:S05]  /*0450*/  @!P3 VIADD R24, R24, 0x80 ;  /* 0x000000801818b836 */ /* 0x000fca0000000000 */
[----:B------:R-:W-:-:S13]  /*0460*/  ISETP.GE.AND P2, PT, R24, UR7, PT ;  /* 0x0000000718007c0c */ /* 0x000fda000bf46270 */
[----:B------:R-:W5:Y:S01]  /*0470*/  @!P2 LDC.64 R38, c[0x0][0x220] ;  /* 0x00008800ff26ab82 */ /* 0x000f620000000a00 */
[C---:B------:R-:W-:Y:S02]  /*0480*/  @!P2 VIADD R3, R24.reuse, UR6 ;  /* 0x000000061803ac36 */ /* 0x040fe40008000000 */
[----:B------:R-:W-:-:S05]  /*0490*/  @!P2 VIADD R24, R24, 0x80 ;  /* 0x000000801818a836 */ /* 0x000fca0000000000 */
[----:B------:R-:W-:Y:S02]  /*04a0*/  ISETP.GE.AND P1, PT, R24, UR7, PT ;  /* 0x0000000718007c0c */ /* 0x000fe4000bf26270 */
[----:B0-----:R-:W-:Y:S01]  /*04b0*/  CS2R R16, SRZ ;  /* 0x0000000000107805 */ /* 0x001fe2000001ff00 */
[----:B----4-:R-:W-:-:S05]  /*04c0*/  @!P3 IMAD.WIDE.U32 R34, R15, 0x10, R34 ;  /* 0x000000100f22b825 */ /* 0x010fca00078e0022 */
[----:B------:R0:W4:Y:S05]  /*04d0*/  @!P3 LDG.E.128 R16, desc[UR8][R34.64] ;  /* 0x000000082210b981 */ /* 0x00012a000c1e1d00 */
[C---:B------:R-:W-:Y:S01]  /*04e0*/  @!P1 VIADD R25, R24.reuse, UR6 ;  /* 0x0000000618199c36 */ /* 0x040fe20008000000 */
[----:B------:R-:W-:Y:S01]  /*04f0*/  CS2R R10, SRZ ;  /* 0x00000000000a7805 */ /* 0x000fe2000001ff00 */
[----:B------:R-:W-:Y:S01]  /*0500*/  @!P1 VIADD R24, R24, 0x80 ;  /* 0x0000008018189836 */ /* 0x000fe20000000000 */
[----:B------:R-:W3:Y:S01]  /*0510*/  @!P1 LDC.64 R36, c[0x0][0x220] ;  /* 0x00008800ff249b82 */ /* 0x000ee20000000a00 */
[----:B-----5:R-:W-:-:S07]  /*0520*/  @!P2 IMAD.WIDE.U32 R38, R3, 0x10, R38 ;  /* 0x000000100326a825 */ /* 0x020fce00078e0026 */
[----:B------:R-:W5:Y:S01]  /*0530*/  @!P0 LDC.64 R2, c[0x0][0x220] ;  /* 0x00008800ff028b82 */ /* 0x000f620000000a00 */
[----:B0-----:R-:W-:Y:S02]  /*0540*/  CS2R R34, SRZ ;  /* 0x0000000000227805 */ /* 0x001fe4000001ff00 */
[----:B------:R-:W-:Y:S01]  /*0550*/  ISETP.GE.AND P6, PT, R24, UR7, PT ;  /* 0x0000000718007c0c */ /* 0x000fe2000bfc6270 */
[----:B-1----:R-:W-:Y:S01]  /*0560*/  @!P5 IMAD.WIDE.U32 R20, R21, 0x10, R8 ;  /* 0x000000101514d825 */ /* 0x002fe200078e0008 */
[----:B------:R-:W-:Y:S02]  /*0570*/  CS2R R8, SRZ ;  /* 0x0000000000087805 */ /* 0x000fe4000001ff00 */
[----:B------:R-:W-:Y:S01]  /*0580*/  CS2R R14, SRZ ;  /* 0x00000000000e7805 */ /* 0x000fe2000001ff00 */
[----:B---3--:R-:W-:-:S03]  /*0590*/  @!P4 IMAD.WIDE.U32 R30, R13, 0x10, R30 ;  /* 0x000000100d1ec825 */ /* 0x008fc600078e001e */
[----:B------:R0:W3:Y:S01]  /*05a0*/  @!P5 LDG.E.128 R8, desc[UR8][R20.64] ;  /* 0x000000081408d981 */ /* 0x0000e2000c1e1d00 */
[----:B-----5:R-:W-:Y:S01]  /*05b0*/  @!P0 IMAD.WIDE.U32 R40, R33, 0x10, R2 ;  /* 0x0000001021288825 */ /* 0x020fe200078e0002 */
[----:B------:R-:W-:-:S03]  /*05c0*/  CS2R R32, SRZ ;  /* 0x0000000000207805 */ /* 0x000fc6000001ff00 */
[----:B------:R-:W1:Y:S03]  /*05d0*/  @!P6 LDC.64 R28, c[0x0][0x220] ;  /* 0x00008800ff1ceb82 */ /* 0x000e660000000a00 */
[----:B------:R-:W5:Y:S01]  /*05e0*/  @!P0 LDG.E.128 R32, desc[UR8][R40.64] ;  /* 0x0000000828208981 */ /* 0x000f62000c1e1d00 */
[----:B------:R-:W-:-:S06]  /*05f0*/  CS2R R12, SRZ ;  /* 0x00000000000c7805 */ /* 0x000fcc000001ff00 */
[----:B------:R0:W5:Y:S01]  /*0600*/  @!P4 LDG.E.128 R12, desc[UR8][R30.64] ;  /* 0x000000081e0cc981 */ /* 0x000162000c1e1d00 */
[----:B------:R-:W-:Y:S02]  /*0610*/  CS2R R22, SRZ ;  /* 0x0000000000167805 */ /* 0x000fe4000001ff00 */
[----:B0-----:R-:W-:Y:S01]  /*0620*/  CS2R R20, SRZ ;  /* 0x0000000000147805 */ /* 0x001fe2000001ff00 */
[----:B------:R-:W-:Y:S01]  /*0630*/  @!P1 IMAD.WIDE.U32 R36, R25, 0x10, R36 ;  /* 0x0000001019249825 */ /* 0x000fe200078e0024 */
[----:B------:R-:W-:-:S03]  /*0640*/  CS2R R26, SRZ ;  /* 0x00000000001a7805 */ /* 0x000fc6000001ff00 */
[----:B------:R-:W-:Y:S01]  /*0650*/  @!P6 VIADD R43, R24, UR6 ;  /* 0x00000006182bec36 */ /* 0x000fe20008000000 */
[----:B------:R0:W5:Y:S01]  /*0660*/  @!P2 LDG.E.128 R20, desc[UR8][R38.64] ;  /* 0x000000082614a981 */ /* 0x000162000c1e1d00 */
[----:B------:R-:W-:Y:S02]  /*0670*/  CS2R R24, SRZ ;  /* 0x0000000000187805 */ /* 0x000fe4000001ff00 */
[----:B------:R-:W-:Y:S01]  /*0680*/  CS2R R30, SRZ ;  /* 0x00000000001e7805 */ /* 0x000fe2000001ff00 */
[----:B-1----:R-:W-:Y:S01]  /*0690*/  @!P6 IMAD.WIDE.U32 R42, R43, 0x10, R28 ;  /* 0x000000102b2ae825 */ /* 0x002fe200078e001c */
[----:B------:R-:W-:Y:S02]  /*06a0*/  CS2R R28, SRZ ;  /* 0x00000000001c7805 */ /* 0x000fe4000001ff00 */
[----:B------:R1:W5:Y:S01]  /*06b0*/  @!P1 LDG.E.128 R24, desc[UR8][R36.64] ;  /* 0x0000000824189981 */ /* 0x000362000c1e1d00 */
[----:B0-----:R-:W0:Y:S03]  /*06c0*/  @!P0 LDC.64 R38, c[0x0][0x218] ;  /* 0x00008600ff268b82 */ /* 0x001e260000000a00 */
[----:B------:R-:W5:Y:S01]  /*06d0*/  @!P6 LDG.E.128 R28, desc[UR8][R42.64] ;  /* 0x000000082a1ce981 */ /* 0x000f62000c1e1d00 */
[----:B------:R-:W-:Y:S01]  /*06e0*/  ISETP.GE.AND P1, PT, R0, UR7, PT ;  /* 0x0000000700007c0c */ /* 0x000fe2000bf26270 */
[----:B------:R-:W-:Y:S04]  /*06f0*/  BSSY B0, `(.L_x_1131) ;  /* 0x0000070000007945 */ /* 0x000fe80003800000 */
[----:B------:R-:W-:Y:S01]  /*0700*/  BSSY B1, `(.L_x_1132) ;  /* 0x0000068000017945 */ /* 0x000fe20003800000 */
[----:B--2---:R-:W-:-:S02]  /*0710*/  DADD R6, -RZ, -R6 ;  /* 0x00000000ff067229 */ /* 0x004fc40000000906 */
[----:B----4-:R-:W-:Y:S02]  /*0720*/  DADD R18, -RZ, -R18 ;  /* 0x00000000ff127229 */ /* 0x010fe40000000912 */
[----:B---3--:R-:W-:Y:S02]  /*0730*/  DADD R10, -RZ, -R10 ;  /* 0x00000000ff0a7229 */ /* 0x008fe4000000090a */
[----:B-----5:R-:W-:Y:S01]  /*0740*/  DADD R34, -RZ, -R34 ;  /* 0x00000000ff227229 */ /* 0x020fe20000000922 */
[----:B-1----:R-:W-:Y:S01]  /*0750*/  FSEL R36, R32, RZ, !P1 ;  /* 0x000000ff20247208 */ /* 0x002fe20004800000 */
[----:B------:R-:W-:Y:S01]  /*0760*/  VIADD R32, R0, 0x100 ;  /* 0x0000010000207836 */ /* 0x000fe20000000000 */
[----:B------:R-:W-:-:S07]  /*0770*/  FSEL R37, R33, RZ, !P1 ;  /* 0x000000ff21257208 */ /* 0x000fce0004800000 */
[----:B------:R-:W-:Y:S02]  /*0780*/  FSEL R2, R34, RZ, !P1 ;  /* 0x000000ff22027208 */ /* 0x000fe40004800000 */
[----:B------:R-:W-:Y:S02]  /*0790*/  FSEL R3, R35, RZ, !P1 ;  /* 0x000000ff23037208 */ /* 0x000fe40004800000 */
[----:B------:R-:W-:Y:S01]  /*07a0*/  ISETP.GE.AND P1, PT, R32, UR7, PT ;  /* 0x0000000720007c0c */ /* 0x000fe2000bf26270 */
[----:B------:R-:W-:Y:S01]  /*07b0*/  VIADD R32, R0, 0x180 ;  /* 0x0000018000207836 */ /* 0x000fe20000000000 */
[----:B------:R-:W-:Y:S02]  /*07c0*/  DADD R14, -RZ, -R14 ;  /* 0x00000000ff0e7229 */ /* 0x000fe4000000090e */
[----:B------:R-:W-:Y:S02]  /*07d0*/  FSEL R10, R10, RZ, !P1 ;  /* 0x000000ff0a0a7208 */ /* 0x000fe40004800000 */
[----:B------:R-:W-:-:S02]  /*07e0*/  FSEL R11, R11, RZ, !P1 ;  /* 0x000000ff0b0b7208 */ /* 0x000fc40004800000 */
[----:B------:R-:W-:Y:S02]  /*07f0*/  FSEL R8, R8, RZ, !P1 ;  /* 0x000000ff08087208 */ /* 0x000fe40004800000 */
[----:B------:R-:W-:Y:S02]  /*0800*/  FSEL R9, R9, RZ, !P1 ;  /* 0x000000ff09097208 */ /* 0x000fe40004800000 */
[----:B------:R-:W-:-:S04]  /*0810*/  ISETP.GE.AND P1, PT, R32, UR7, PT ;  /* 0x0000000720007c0c */ /* 0x000fc8000bf26270 */
[----:B------:R-:W-:Y:S01]  /*0820*/  FSEL R34, R12, RZ, !P1 ;  /* 0x000000ff0c227208 */ /* 0x000fe20004800000 */
[----:B------:R-:W-:Y:S01]  /*0830*/  VIADD R12, R0, 0x200 ;  /* 0x00000200000c7836 */ /* 0x000fe20000000000 */
[----:B------:R-:W-:Y:S02]  /*0840*/  FSEL R32, R14, RZ, !P1 ;  /* 0x000000ff0e207208 */ /* 0x000fe40004800000 */
[----:B------:R-:W-:Y:S02]  /*0850*/  FSEL R33, R15, RZ, !P1 ;  /* 0x000000ff0f217208 */ /* 0x000fe40004800000 */
[----:B------:R-:W-:Y:S01]  /*0860*/  FSEL R35, R13, RZ, !P1 ;  /* 0x000000ff0d237208 */ /* 0x000fe20004800000 */
[----:B------:R-:W-:Y:S01]  /*0870*/  DADD R22, -RZ, -R22 ;  /* 0x00000000ff167229 */ /* 0x000fe20000000916 */
[----:B------:R-:W-:Y:S01]  /*0880*/  ISETP.GE.AND P1, PT, R12, UR7, PT ;  /* 0x000000070c007c0c */ /* 0x000fe2000bf26270 */
[----:B------:R-:W-:Y:S01]  /*0890*/  VIADD R12, R0, 0x280 ;  /* 0x00000280000c7836 */ /* 0x000fe20000000000 */
[----:B------:R-:W-:-:S02]  /*08a0*/  DADD R26, -RZ, -R26 ;  /* 0x00000000ff1a7229 */ /* 0x000fc4000000091a */
[----:B------:R-:W-:Y:S02]  /*08b0*/  FSEL R18, R18, RZ, !P1 ;  /* 0x000000ff12127208 */ /* 0x000fe40004800000 */
[----:B------:R-:W-:Y:S02]  /*08c0*/  FSEL R19, R19, RZ, !P1 ;  /* 0x000000ff13137208 */ /* 0x000fe40004800000 */
[----:B------:R-:W-:Y:S02]  /*08d0*/  FSEL R16, R16, RZ, !P1 ;  /* 0x000000ff10107208 */ /* 0x000fe40004800000 */
[----:B------:R-:W-:Y:S02]  /*08e0*/  FSEL R17, R17, RZ, !P1 ;  /* 0x000000ff11117208 */ /* 0x000fe40004800000 */
[----:B------:R-:W-:Y:S01]  /*08f0*/  ISETP.GE.AND P1, PT, R12, UR7, PT ;  /* 0x000000070c007c0c */ /* 0x000fe2000bf26270 */
[----:B------:R-:W-:Y:S01]  /*0900*/  VIADD R12, R0, 0x300 ;  /* 0x00000300000c7836 */ /* 0x000fe20000000000 */
[----:B------:R-:W-:-:S02]  /*0910*/  DADD R30, -RZ, -R30 ;  /* 0x00000000ff1e7229 */ /* 0x000fc4000000091e */
[----:B------:R-:W-:Y:S02]  /*0920*/  FSEL R22, R22, RZ, !P1 ;  /* 0x000000ff16167208 */ /* 0x000fe40004800000 */
[----:B------:R-:W-:Y:S02]  /*0930*/  FSEL R23, R23, RZ, !P1 ;  /* 0x000000ff17177208 */ /* 0x000fe40004800000 */
[----:B------:R-:W-:Y:S02]  /*0940*/  FSEL R20, R20, RZ, !P1 ;  /* 0x000000ff14147208 */ /* 0x000fe40004800000 */
[----:B------:R-:W-:Y:S01]  /*0950*/  FSEL R21, R21, RZ, !P1 ;  /* 0x000000ff15157208 */ /* 0x000fe20004800000 */
[----:B------:R-:W-:Y:S01]  /*0960*/  @!P0 IMAD.MOV.U32 R14, RZ, RZ, R2 ;  /* 0x000000ffff0e8224 */ /* 0x000fe200078e0002 */
[----:B------:R-:W-:Y:S01]  /*0970*/  ISETP.GE.AND P1, PT, R12, UR7, PT ;  /* 0x000000070c007c0c */ /* 0x000fe2000bf26270 */
[C---:B------:R-:W-:Y:S02]  /*0980*/  VIADD R12, R0.reuse, 0x380 ;  /* 0x00000380000c7836 */ /* 0x040fe40000000000 */
[----:B------:R-:W-:Y:S01]  /*0990*/  VIADD R2, R0, 0x80 ;  /* 0x0000008000027836 */ /* 0x000fe20000000000 */
[----:B------:R-:W-:Y:S01]  /*09a0*/  FSEL R26, R26, RZ, !P1 ;  /* 0x000000ff1a1a7208 */ /* 0x000fe20004800000 */
[----:B------:R-:W-:Y:S01]  /*09b0*/  @!P0 VIADD R13, R0, UR6 ;  /* 0x00000006000d8c36 */ /* 0x000fe20008000000 */
[----:B------:R-:W-:Y:S01]  /*09c0*/  FSEL R27, R27, RZ, !P1 ;  /* 0x000000ff1b1b7208 */ /* 0x000fe20004800000 */
[----:B------:R-:W-:Y:S01]  /*09d0*/  @!P0 IMAD.MOV.U32 R0, RZ, RZ, R2 ;  /* 0x000000ffff008224 */ /* 0x000fe200078e0002 */
[----:B------:R-:W-:-:S02]  /*09e0*/  FSEL R24, R24, RZ, !P1 ;  /* 0x000000ff18187208 */ /* 0x000fc40004800000 */
[----:B------:R-:W-:Y:S02]  /*09f0*/  FSEL R25, R25, RZ, !P1 ;  /* 0x000000ff19197208 */ /* 0x000fe40004800000 */
[----:B------:R-:W-:-:S04]  /*0a00*/  ISETP.GE.AND P1, PT, R12, UR7, PT ;  /* 0x000000070c007c0c */ /* 0x000fc8000bf26270 */
[----:B------:R-:W-:Y:S02]  /*0a10*/  FSEL R30, R30, RZ, !P1 ;  /* 0x000000ff1e1e7208 */ /* 0x000fe40004800000 */
[----:B------:R-:W-:Y:S02]  /*0a20*/  FSEL R31, R31, RZ, !P1 ;  /* 0x000000ff1f1f7208 */ /* 0x000fe40004800000 */
[----:B------:R-:W-:Y:S02]  /*0a30*/  FSEL R28, R28, RZ, !P1 ;  /* 0x000000ff1c1c7208 */ /* 0x000fe40004800000 */
[----:B------:R-:W-:Y:S02]  /*0a40*/  FSEL R29, R29, RZ, !P1 ;  /* 0x000000ff1d1d7208 */ /* 0x000fe40004800000 */
[----:B------:R-:W-:Y:S01]  /*0a50*/  ISETP.GE.AND P1, PT, R0, UR7, PT ;  /* 0x0000000700007c0c */ /* 0x000fe2000bf26270 */
[----:B0-----:R-:W-:-:S04]  /*0a60*/  @!P0 IMAD.WIDE.U32 R38, R13, 0x10, R38 ;  /* 0x000000100d268825 */ /* 0x001fc800078e0026 */
[----:B------:R-:W-:Y:S02]  /*0a70*/  @!P0 IMAD.MOV.U32 R12, RZ, RZ, R36 ;  /* 0x000000ffff0c8224 */ /* 0x000fe400078e0024 */
[----:B------:R-:W-:Y:S02]  /*0a80*/  @!P0 IMAD.MOV.U32 R13, RZ, RZ, R37 ;  /* 0x000000ffff0d8224 */ /* 0x000fe400078e0025 */
[----:B------:R-:W-:-:S05]  /*0a90*/  @!P0 IMAD.MOV.U32 R15, RZ, RZ, R3 ;  /* 0x000000ffff0f8224 */ /* 0x000fca00078e0003 */
[----:B------:R0:W-:Y:S01]  /*0aa0*/  @!P0 STG.E.128 desc[UR8][R38.64], R12 ;  /* 0x0000000c26008986 */ /* 0x0001e2000c101d08 */
[----:B------:R-:W-:-:S04]  /*0ab0*/  ISETP.GE.AND P0, PT, R2, UR7, PT ;  /* 0x0000000702007c0c */ /* 0x000fc8000bf06270 */
[----:B------:R-:W-:Y:S02]  /*0ac0*/  FSEL R4, R4, RZ, !P0 ;  /* 0x000000ff04047208 */ /* 0x000fe40004000000 */
[----:B------:R-:W-:Y:S02]  /*0ad0*/  FSEL R37, R5, RZ, !P0 ;  /* 0x000000ff05257208 */ /* 0x000fe40004000000 */
[----:B------:R-:W-:Y:S02]  /*0ae0*/  FSEL R6, R6, RZ, !P0 ;  /* 0x000000ff06067208 */ /* 0x000fe40004000000 */
[----:B------:R-:W-:Y:S01]  /*0af0*/  FSEL R7, R7, RZ, !P0 ;  /* 0x000000ff07077208 */ /* 0x000fe20004000000 */
[----:B------:R-:W-:Y:S06]  /*0b00*/  @P1 BRA `(.L_x_1133) ;  /* 0x0000000000341947 */ /* 0x000fec0003800000 */
[----:B------:R-:W1:Y:S01]  /*0b10*/  LDC.64 R2, c[0x0][0x218] ;  /* 0x00008600ff027b82 */ /* 0x000e620000000a00 */
[C---:B------:R-:W-:Y:S02]  /*0b20*/  VIADD R5, R0.reuse, UR6 ;  /* 0x0000000600057c36 */ /* 0x040fe40008000000 */
[----:B------:R-:W-:-:S05]  /*0b30*/  VIADD R0, R0, 0x80 ;  /* 0x0000008000007836 */ /* 0x000fca0000000000 */
[----:B------:R-:W-:Y:S01]  /*0b40*/  ISETP.GE.AND P0, PT, R0, UR7, PT ;  /* 0x0000000700007c0c */ /* 0x000fe2000bf06270 */
[----:B-1----:R-:W-:-:S04]  /*0b50*/  IMAD.WIDE.U32 R2, R5, 0x10, R2 ;  /* 0x0000001005027825 */ /* 0x002fc800078e0002 */
[----:B------:R-:W-:-:S05]  /*0b60*/  IMAD.MOV.U32 R5, RZ, RZ, R37 ;  /* 0x000000ffff057224 */ /* 0x000fca00078e0025 */
[----:B------:R1:W-:Y:S03]  /*0b70*/  STG.E.128 desc[UR8][R2.64], R4 ;  /* 0x0000000402007986 */ /* 0x0003e6000c101d08 */
[----:B------:R-:W-:Y:S05]  /*0b80*/  @P0 BRA `(.L_x_1134) ;  /* 0x0000000000400947 */ /* 0x000fea0003800000 */
[----:B-1----:R-:W1:Y:S01]  /*0b90*/  LDC.64 R2, c[0x0][0x218] ;  /* 0x00008600ff027b82 */ /* 0x002e620000000a00 */
[C---:B------:R-:W-:Y:S02]  /*0ba0*/  VIADD R5, R0.reuse, UR6 ;  /* 0x0000000600057c36 */ /* 0x040fe40008000000 */
[----:B------:R-:W-:Y:S02]  /*0bb0*/  VIADD R0, R0, 0x80 ;  /* 0x0000008000007836 */ /* 0x000fe40000000000 */
[----:B-1----:R-:W-:-:S05]  /*0bc0*/  IMAD.WIDE.U32 R2, R5, 0x10, R2 ;  /* 0x0000001005027825 */ /* 0x002fca00078e0002 */
[----:B------:R1:W-:Y:S02]  /*0bd0*/  STG.E.128 desc[UR8][R2.64], R8 ;  /* 0x0000000802007986 */ /* 0x0003e4000c101d08 */
.L_x_1133:
[----:B------:R-:W-:-:S13]  /*0be0*/  ISETP.GE.AND P0, PT, R0, UR7, PT ;  /* 0x0000000700007c0c */ /* 0x000fda000bf06270 */
[----:B------:R-:W-:Y:S05]  /*0bf0*/  @P0 BRA `(.L_x_1135) ;  /* 0x0000000000400947 */ /* 0x000fea0003800000 */
[----:B-1----:R-:W1:Y:S01]  /*0c00*/  LDC.64 R2, c[0x0][0x218] ;  /* 0x00008600ff027b82 */ /* 0x002e620000000a00 */
[C---:B------:R-:W-:Y:S02]  /*0c10*/  VIADD R5, R0.reuse, UR6 ;  /* 0x0000000600057c36 */ /* 0x040fe40008000000 */
[----:B------:R-:W-:Y:S02]  /*0c20*/  IMAD.MOV.U32 R4, RZ, RZ, R34 ;  /* 0x000000ffff047224 */ /* 0x000fe400078e0022 */
[----:B------:R-:W-:Y:S02]  /*0c30*/  IMAD.MOV.U32 R6, RZ, RZ, R32 ;  /* 0x000000ffff067224 */ /* 0x000fe400078e0020 */
[----:B------:R-:W-:Y:S02]  /*0c40*/  IMAD.MOV.U32 R7, RZ, RZ, R33 ;  /* 0x000000ffff077224 */ /* 0x000fe400078e0021 */
[----:B------:R-:W-:Y:S02]  /*0c50*/  VIADD R0, R0, 0x80 ;  /* 0x0000008000007836 */ /* 0x000fe40000000000 */
[----:B-1----:R-:W-:-:S04]  /*0c60*/  IMAD.WIDE.U32 R2, R5, 0x10, R2 ;  /* 0x0000001005027825 */ /* 0x002fc800078e0002 */
[----:B------:R-:W-:-:S05]  /*0c70*/  IMAD.MOV.U32 R5, RZ, RZ, R35 ;  /* 0x000000ffff057224 */ /* 0x000fca00078e0023 */
[----:B------:R2:W-:Y:S02]  /*0c80*/  STG.E.128 desc[UR8][R2.64], R4 ;  /* 0x0000000402007986 */ /* 0x0005e4000c101d08 */
.L_x_1134:
[----:B------:R-:W-:-:S13]  /*0c90*/  ISETP.GE.AND P0, PT, R0, UR7, PT ;  /* 0x0000000700007c0c */ /* 0x000fda000bf06270 */
[----:B------:R-:W-:Y:S05]  /*0ca0*/  @P0 BRA `(.L_x_1136) ;  /* 0x0000000000340947 */ /* 0x000fea0003800000 */
[----:B-12---:R-:W1:Y:S01]  /*0cb0*/  LDC.64 R2, c[0x0][0x218] ;  /* 0x00008600ff027b82 */ /* 0x006e620000000a00 */
[C---:B------:R-:W-:Y:S02]  /*0cc0*/  VIADD R5, R0.reuse, UR6 ;  /* 0x0000000600057c36 */ /* 0x040fe40008000000 */
[----:B------:R-:W-:Y:S02]  /*0cd0*/  VIADD R0, R0, 0x80 ;  /* 0x0000008000007836 */ /* 0x000fe40000000000 */
[----:B-1----:R-:W-:-:S05]  /*0ce0*/  IMAD.WIDE.U32 R2, R5, 0x10, R2 ;  /* 0x0000001005027825 */ /* 0x002fca00078e0002 */
[----:B------:R2:W-:Y:S02]  /*0cf0*/  STG.E.128 desc[UR8][R2.64], R16 ;  /* 0x0000001002007986 */ /* 0x0005e4000c101d08 */
.L_x_1135:
[----:B------:R-:W-:-:S13]  /*0d00*/  ISETP.GE.AND P0, PT, R0, UR7, PT ;  /* 0x0000000700007c0c */ /* 0x000fda000bf06270 */
[----:B------:R-:W-:Y:S05]  /*0d10*/  @P0 BREAK B1 ;  /* 0x0000000000010942 */ /* 0x000fea0003800000 */
[----:B------:R-:W-:Y:S05]  /*0d20*/  @P0 BRA `(.L_x_1137) ;  /* 0x0000000000300947 */ /* 0x000fea0003800000 */
[----:B-12---:R-:W1:Y:S01]  /*0d30*/  LDC.64 R2, c[0x0][0x218] ;  /* 0x00008600ff027b82 */ /* 0x006e620000000a00 */
[C---:B------:R-:W-:Y:S02]  /*0d40*/  VIADD R5, R0.reuse, UR6 ;  /* 0x0000000600057c36 */ /* 0x040fe40008000000 */
[----:B------:R-:W-:Y:S02]  /*0d50*/  VIADD R0, R0, 0x80 ;  /* 0x0000008000007836 */ /* 0x000fe40000000000 */
[----:B-1----:R-:W-:-:S05]  /*0d60*/  IMAD.WIDE.U32 R2, R5, 0x10, R2 ;  /* 0x0000001005027825 */ /* 0x002fca00078e0002 */
[----:B------:R3:W-:Y:S02]  /*0d70*/  STG.E.128 desc[UR8][R2.64], R20 ;  /* 0x0000001402007986 */ /* 0x0007e4000c101d08 */
.L_x_1136:
[----:B------:R-:W-:Y:S05]  /*0d80*/  BSYNC B1 ;  /* 0x0000000000017941 */ /* 0x000fea0003800000 */
.L_x_1132:
[----:B------:R-:W-:-:S13]  /*0d90*/  ISETP.GE.AND P0, PT, R0, UR7, PT ;  /* 0x0000000700007c0c */ /* 0x000fda000bf06270 */
[----:B-123--:R-:W1:Y:S01]  /*0da0*/  @!P0 LDC.64 R2, c[0x0][0x218] ;  /* 0x00008600ff028b82 */ /* 0x00ee620000000a00 */
[C---:B------:R-:W-:Y:S02]  /*0db0*/  @!P0 VIADD R5, R0.reuse, UR6 ;  /* 0x0000000600058c36 */ /* 0x040fe40008000000 */
[----:B------:R-:W-:Y:S02]  /*0dc0*/  @!P0 VIADD R0, R0, 0x80 ;  /* 0x0000008000008836 */ /* 0x000fe40000000000 */
[----:B-1----:R-:W-:-:S05]  /*0dd0*/  @!P0 IMAD.WIDE.U32 R2, R5, 0x10, R2 ;  /* 0x0000001005028825 */ /* 0x002fca00078e0002 */
[----:B------:R3:W-:Y:S02]  /*0de0*/  @!P0 STG.E.128 desc[UR8][R2.64], R24 ;  /* 0x0000001802008986 */ /* 0x0007e4000c101d08 */
.L_x_1137:
[----:B------:R-:W-:Y:S05]  /*0df0*/  BSYNC B0 ;  /* 0x0000000000007941 */ /* 0x000fea0003800000 */
.L_x_1131:
[----:B------:R-:W-:Y:S05]  /*0e00*/  WARPSYNC.ALL ;  /* 0x0000000000007948 */ /* 0x000fea0003800000 */
[----:B------:R-:W-:-:S13]  /*0e10*/  ISETP.GE.AND P0, PT, R0, UR7, PT ;  /* 0x0000000700007c0c */ /* 0x000fda000bf06270 */
[----:B------:R-:W-:Y:S05]  /*0e20*/  @P0 EXIT ;  /* 0x000000000000094d */ /* 0x000fea0003800000 */
[----:B-123--:R-:W1:Y:S01]  /*0e30*/  LDC.64 R2, c[0x0][0x218] ;  /* 0x00008600ff027b82 */ /* 0x00ee620000000a00 */
[----:B------:R-:W-:-:S04]  /*0e40*/  VIADD R5, R0, UR6 ;  /* 0x0000000600057c36 */ /* 0x000fc80008000000 */
[----:B-1----:R-:W-:-:S05]  /*0e50*/  IMAD.WIDE.U32 R2, R5, 0x10, R2 ;  /* 0x0000001005027825 */ /* 0x002fca00078e0002 */
[----:B------:R-:W-:Y:S01]  /*0e60*/  STG.E.128 desc[UR8][R2.64], R28 ;  /* 0x0000001c02007986 */ /* 0x000fe2000c101d08 */
[----:B------:R-:W-:Y:S05]  /*0e70*/  EXIT ;  /* 0x000000000000794d */ /* 0x000fea0003800000 */
.L_x_1138:
        /* <DEDUP_REMOVED lines=16> */
.L_x_2309:


//--------------------- .text._ZN2at6native29vectorized_elementwise_kernelILi4EZZZNS0_16conj_kernel_cudaERNS_18TensorIteratorBaseEENKUlvE0_clEvENKUlvE9_clEvEUlN3c107complexIdEEE_St5arrayIPcLm2EEEEviT0_T1_ --------------------------
	.section	.text._ZN2at6native29vectorized_elementwise_kernelILi4EZZZNS0_16conj_kernel_cudaERNS_18TensorIteratorBaseEENKUlvE0_clEvENKUlvE9_clEvEUlN3c107complexIdEEE_St5arrayIPcLm2EEEEviT0_T1_,"ax",@progbits
	.align	128
        .global         _ZN2at6native29vectorized_elementwise_kernelILi4EZZZNS0_16conj_kernel_cudaERNS_18TensorIteratorBaseEENKUlvE0_clEvENKUlvE9_clEvEUlN3c107complexIdEEE_St5arrayIPcLm2EEEEviT0_T1_
        .type           _ZN2at6native29vectorized_elementwise_kernelILi4EZZZNS0_16conj_kernel_cudaERNS_18TensorIteratorBaseEENKUlvE0_clEvENKUlvE9_clEvEUlN3c107complexIdEEE_St5arrayIPcLm2EEEEviT0_T1_,@function
        .size           _ZN2at6native29vectorized_elementwise_kernelILi4EZZZNS0_16conj_kernel_cudaERNS_18TensorIteratorBaseEENKUlvE0_clEvENKUlvE9_clEvEUlN3c107complexIdEEE_St5arrayIPcLm2EEEEviT0_T1_,(.L_x_2310 - _ZN2at6native29vectorized_elementwise_kernelILi4EZZZNS0_16conj_kernel_cudaERNS_18TensorIteratorBaseEENKUlvE0_clEvENKUlvE9_clEvEUlN3c107complexIdEEE_St5arrayIPcLm2EEEEviT0_T1_)
        .other          _ZN2at6native29vectorized_elementwise_kernelILi4EZZZNS0_16conj_kernel_cudaERNS_18TensorIteratorBaseEENKUlvE0_clEvENKUlvE9_clEvEUlN3c107complexIdEEE_St5arrayIPcLm2EEEEviT0_T1_,@"STO_CUDA_ENTRY STV_DEFAULT"
_ZN2at6native29vectorized_elementwise_kernelILi4EZZZNS0_16conj_kernel_cudaERNS_18TensorIteratorBaseEENKUlvE0_clEvENKUlvE9_clEvEUlN3c107complexIdEEE_St5arrayIPcLm2EEEEviT0_T1_:
.text._ZN2at6native29vectorized_elementwise_kernelILi4EZZZNS0_16conj_kernel_cudaERNS_18TensorIteratorBaseEENKUlvE0_clEvENKUlvE9_clEvEUlN3c107complexIdEEE_St5arrayIPcLm2EEEEviT0_T1_:
        /* <DEDUP_REMOVED lines=44> */
.L_x_1139:
        /* <DEDUP_REMOVED lines=146> */
.L_x_1142:
        /* <DEDUP_REMOVED lines=11> */
.L_x_1143:
[----:B------:R-:W-:-:S13]  /*0c90*/  ISETP.GE.AND P0, PT, R0, UR7, PT ;  /* 0x0000000700007c0c */ /* 0x000fda000bf06270 */
[----:B------:R-:W-:Y:S05]  /*0ca0*/  @P0 BRA `(.L_x_1145) ;  /* 0x0000000000340947 */ /* 0x000fea0003800000 */
[----:B-12---:R-:W1:Y:S01]  /*0cb0*/  LDC.64 R2, c[0x0][0x218] ;  /* 0x00008600ff027b82 */ /* 0x006e620000000a00 */
[C---:B------:R-:W-:Y:S02]  /*0cc0*/  VIADD R5, R0.reuse, UR6 ;  /* 0x0000000600057c36 */ /* 0x040fe40008000000 */
[----:B------:R-:W-:Y:S02]  /*0cd0*/  VIADD R0, R0, 0x80 ;  /* 0x0000008000007836 */ /* 0x000fe40000000000 */
[----:B-1----:R-:W-:-:S05]  /*0ce0*/  IMAD.WIDE.U32 R2, R5, 0x10, R2 ;  /* 0x0000001005027825 */ /* 0x002fca00078e0002 */
[----:B------:R2:W-:Y:S02]  /*0cf0*/  STG.E.128 desc[UR8][R2.64], R16 ;  /* 0x0000001002007986 */ /* 0x0005e4000c101d08 */
.L_x_1144:
        /* <DEDUP_REMOVED lines=8> */
.L_x_1145:
[----:B------:R-:W-:Y:S05]  /*0d80*/  BSYNC B1 ;  /* 0x0000000000017941 */ /* 0x000fea0003800000 */
.L_x_1141:
[----:B------:R-:W-:-:S13]  /*0d90*/  ISETP.GE.AND P0, PT, R0, UR7, PT ;  /* 0x0000000700007c0c */ /* 0x000fda000bf06270 */
[----:B-123--:R-:W1:Y:S01]  /*0da0*/  @!P0 LDC.64 R2, c[0x0][0x218] ;  /* 0x00008600ff028b82 */ /* 0x00ee620000000a00 */
[C---:B------:R-:W-:Y:S02]  /*0db0*/  @!P0 VIADD R5, R0.reuse, UR6 ;  /* 0x0000000600058c36 */ /* 0x040fe40008000000 */
[----:B------:R-:W-:Y:S02]  /*0dc0*/  @!P0 VIADD R0, R0, 0x80 ;  /* 0x0000008000008836 */ /* 0x000fe40000000000 */
[----:B-1----:R-:W-:-:S05]  /*0dd0*/  @!P0 IMAD.WIDE.U32 R2, R5, 0x10, R2 ;  /* 0x0000001005028825 */ /* 0x002fca00078e0002 */
[----:B------:R3:W-:Y:S02]  /*0de0*/  @!P0 STG.E.128 desc[UR8][R2.64], R24 ;  /* 0x0000001802008986 */ /* 0x0007e4000c101d08 */
.L_x_1146:
[----:B------:R-:W-:Y:S05]  /*0df0*/  BSYNC B0 ;  /* 0x0000000000007941 */ /* 0x000fea0003800000 */
.L_x_1140:
        /* <DEDUP_REMOVED lines=8> */
.L_x_1147:
        /* <DEDUP_REMOVED lines=16> */
.L_x_2310:


//--------------------- .text._ZN2at6native29vectorized_elementwise_kernelILi8EZZZNS0_16conj_kernel_cudaERNS_18TensorIteratorBaseEENKUlvE0_clEvENKUlvE9_clEvEUlN3c107complexIdEEE_St5arrayIPcLm2EEEEviT0_T1_ --------------------------
	.section	.text._ZN2at6native29vectorized_elementwise_kernelILi8EZZZNS0_16conj_kernel_cudaERNS_18TensorIteratorBaseEENKUlvE0_clEvENKUlvE9_clEvEUlN3c107complexIdEEE_St5arrayIPcLm2EEEEviT0_T1_,"ax",@progbits
	.align	128
        .global         _ZN2at6native29vectorized_elementwise_kernelILi8EZZZNS0_16conj_kernel_cudaERNS_18TensorIteratorBaseEENKUlvE0_clEvENKUlvE9_clEvEUlN3c107complexIdEEE_St5arrayIPcLm2EEEEviT0_T1_
        .type           _ZN2at6native29vectorized_elementwise_kernelILi8EZZZNS0_16conj_kernel_cudaERNS_18TensorIteratorBaseEENKUlvE0_clEvENKUlvE9_clEvEUlN3c107complexIdEEE_St5arrayIPcLm2EEEEviT0_T1_,@function
        .size           _ZN2at6native29vectorized_elementwise_kernelILi8EZZZNS0_16conj_kernel_cudaERNS_18TensorIteratorBaseEENKUlvE0_clEvENKUlvE9_clEvEUlN3c107complexIdEEE_St5arrayIPcLm2EEEEviT0_T1_,(.L_x_2311 - _ZN2at6native29vectorized_elementwise_kernelILi8EZZZNS0_16conj_kernel_cudaERNS_18TensorIteratorBaseEENKUlvE0_clEvENKUlvE9_clEvEUlN3c107complexIdEEE_St5arrayIPcLm2EEEEviT0_T1_)
        .other          _ZN2at6native29vectorized_elementwise_kernelILi8EZZZNS0_16conj_kernel_cudaERNS_18TensorIteratorBaseEENKUlvE0_clEvENKUlvE9_clEvEUlN3c107complexIdEEE_St5arrayIPcLm2EEEEviT0_T1_,@"STO_CUDA_ENTRY STV_DEFAULT"
_ZN2at6native29vectorized_elementwise_kernelILi8EZZZNS0_16conj_kernel_cudaERNS_18TensorIteratorBaseEENKUlvE0_clEvENKUlvE9_clEvEUlN3c107complexIdEEE_St5arrayIPcLm2EEEEviT0_T1_:
.text._ZN2at6native29vectorized_elementwise_kernelILi8EZZZNS0_16conj_kernel_cudaERNS_18TensorIteratorBaseEENKUlvE0_clEvENKUlvE9_clEvEUlN3c107complexIdEEE_St5arrayIPcLm2EEEEviT0_T1_:
        /* <DEDUP_REMOVED lines=44> */
.L_x_1148:
        /* <DEDUP_REMOVED lines=146> */
.L_x_1151:
        /* <DEDUP_REMOVED lines=11> */
.L_x_1152:
[----:B------:R-:W-:-:S13]  /*0c90*/  ISETP.GE.AND P0, PT, R0, UR7, PT ;  /* 0x0000000700007c0c */ /* 0x000fda000bf06270 */
[----:B------:R-:W-:Y:S05]  /*0ca0*/  @P0 BRA `(.L_x_1154) ;  /* 0x0000000000340947 */ /* 0x000fea0003800000 */
[----:B-12---:R-:W1:Y:S01]  /*0cb0*/  LDC.64 R2, c[0x0][0x218] ;  /* 0x00008600ff027b82 */ /* 0x006e620000000a00 */
[C---:B------:R-:W-:Y:S02]  /*0cc0*/  VIADD R5, R0.reuse, UR6 ;  /* 0x0000000600057c36 */ /* 0x040fe40008000000 */
[----:B------:R-:W-:Y:S02]  /*0cd0*/  VIADD R0, R0, 0x80 ;  /* 0x0000008000007836 */ /* 0x000fe40000000000 */
[----:B-1----:R-:W-:-:S05]  /*0ce0*/  IMAD.WIDE.U32 R2, R5, 0x10, R2 ;  /* 0x0000001005027825 */ /* 0x002fca00078e0002 */
[----:B------:R2:W-:Y:S02]  /*0cf0*/  STG.E.128 desc[UR8][R2.64], R16 ;  /* 0x0000001002007986 */ /* 0x0005e4000c101d08 */
.L_x_1153:
        /* <DEDUP_REMOVED lines=8> */
.L_x_1154:
[----:B------:R-:W-:Y:S05]  /*0d80*/  BSYNC B1 ;  /* 0x0000000000017941 */ /* 0x000fea0003800000 */
.L_x_1150:
[----:B------:R-:W-:-:S13]  /*0d90*/  ISETP.GE.AND P0, PT, R0, UR7, PT ;  /* 0x0000000700007c0c */ /* 0x000fda000bf06270 */
[----:B-123--:R-:W1:Y:S01]  /*0da0*/  @!P0 LDC.64 R2, c[0x0][0x218] ;  /* 0x00008600ff028b82 */ /* 0x00ee620000000a00 */
[C---:B------:R-:W-:Y:S02]  /*0db0*/  @!P0 VIADD R5, R0.reuse, UR6 ;  /* 0x0000000600058c36 */ /* 0x040fe40008000000 */
[----:B------:R-:W-:Y:S02]  /*0dc0*/  @!P0 VIADD R0, R0, 0x80 ;  /* 0x0000008000008836 */ /* 0x000fe40000000000 */
[----:B-1----:R-:W-:-:S05]  /*0dd0*/  @!P0 IMAD.WIDE.U32 R2, R5, 0x10, R2 ;  /* 0x0000001005028825 */ /* 0x002fca00078e0002 */
[----:B------:R3:W-:Y:S02]  /*0de0*/  @!P0 STG.E.128 desc[UR8][R2.64], R24 ;  /* 0x0000001802008986 */ /* 0x0007e4000c101d08 */
.L_x_1155:
[----:B------:R-:W-:Y:S05]  /*0df0*/  BSYNC B0 ;  /* 0x0000000000007941 */ /* 0x000fea0003800000 */
.L_x_1149:
        /* <DEDUP_REMOVED lines=8> */
.L_x_1156:
        /* <DEDUP_REMOVED lines=16> */
.L_x_2311:


//--------------------- .text._ZN2at6native18elementwise_kernelILi128ELi4EZNS0_15gpu_kernel_implIZZZNS0_17angle_kernel_cudaERNS_18TensorIteratorBaseEENKUlvE0_clEvENKUlvE0_clEvEUlfE_EEvS4_RKT_EUliE_EEviT1_ --------------------------
	.section	.text._ZN2at6native18elementwise_kernelILi128ELi4EZNS0_15gpu_kernel_implIZZZNS0_17angle_kernel_cudaERNS_18TensorIteratorBaseEENKUlvE0_clEvENKUlvE0_clEvEUlfE_EEvS4_RKT_EUliE_EEviT1_,"ax",@progbits
	.align	128
        .global         _ZN2at6native18elementwise_kernelILi128ELi4EZNS0_15gpu_kernel_implIZZZNS0_17angle_kernel_cudaERNS_18TensorIteratorBaseEENKUlvE0_clEvENKUlvE0_clEvEUlfE_EEvS4_RKT_EUliE_EEviT1_
        .type           _ZN2at6native18elementwise_kernelILi128ELi4EZNS0_15gpu_kernel_implIZZZNS0_17angle_kernel_cudaERNS_18TensorIteratorBaseEENKUlvE0_clEvENKUlvE0_clEvEUlfE_EEvS4_RKT_EUliE_EEviT1_,@function
        .size           _ZN2at6native18elementwise_kernelILi128ELi4EZNS0_15gpu_kernel_implIZZZNS0_17angle_kernel_cudaERNS_18TensorIteratorBaseEENKUlvE0_clEvENKUlvE0_clEvEUlfE_EEvS4_RKT_EUliE_EEviT1_,(.L_x_2312 - _ZN2at6native18elementwise_kernelILi128ELi4EZNS0_15gpu_kernel_implIZZZNS0_17angle_kernel_cudaERNS_18TensorIteratorBaseEENKUlvE0_clEvENKUlvE0_clEvEUlfE_EEvS4_RKT_EUliE_EEviT1_)
        .other          _ZN2at6native18elementwise_kernelILi128ELi4EZNS0_15gpu_kernel_implIZZZNS0_17angle_kernel_cudaERNS_18TensorIteratorBaseEENKUlvE0_clEvENKUlvE0_clEvEUlfE_EEvS4_RKT_EUliE_EEviT1_,@"STO_CUDA_ENTRY STV_DEFAULT"
_ZN2at6native18elementwise_kernelILi128ELi4EZNS0_15gpu_kernel_implIZZZNS0_17angle_kernel_cudaERNS_18TensorIteratorBaseEENKUlvE0_clEvENKUlvE0_clEvEUlfE_EEvS4_RKT_EUliE_EEviT1_:
.text._ZN2at6native18elementwise_kernelILi128ELi4EZNS0_15gpu_kernel_implIZZZNS0_17angle_kernel_cudaERNS_18TensorIteratorBaseEENKUlvE0_clEvENKUlvE0_clEvEUlfE_EEvS4_RKT_EUliE_EEviT1_:
        /* <DEDUP_REMOVED lines=313> */
.L_x_1159:
        /* <DEDUP_REMOVED lines=19> */
[----:B------:R-:W2:Y:S02]  /*14c0*/  LDG.E.S8 R0, desc[UR36][R2.64] ;  /* 0x0000002402007981 */ /* 0x000ea4000c1e1300 */
[----:B--2---:R-:W0:Y:S01]  /*14d0*/  I2F.S16 R0, R0 ;  /* 0x0000000000007306 */ /* 0x004e220000101400 */
[----:B------:R-:W-:Y:S05]  /*14e0*/  BRA `(.L_x_1166) ;  /* 0x0000000c00387947 */ /* 0x000fea0003800000 */
.L_x_1164:
[----:B------:R-:W2:Y:S02]  /*14f0*/  LDG.E.U8 R0, desc[UR36][R2.64] ;  /* 0x0000002402007981 */ /* 0x000ea4000c1e1100 */
[----:B--2---:R-:W-:Y:S01]  /*1500*/  I2FP.F32.U32 R0, R0 ;  /* 0x0000000000007245 */ /* 0x004fe20000201000 */
[----:B------:R-:W-:Y:S06]  /*1510*/  BRA `(.L_x_1166) ;  /* 0x0000000c002c7947 */ /* 0x000fec0003800000 */
.L_x_1163:
[----:B------:R-:W-:-:S13]  /*1520*/  ISETP.NE.AND P0, PT, R4, 0x2, PT ;  /* 0x000000020400780c */ /* 0x000fda0003f05270 */
[----:B------:R-:W-:Y:S05]  /*1530*/  @!P0 BRA `(.L_x_1167) ;  /* 0x0000000000288947 */ /* 0x000fea0003800000 */
[----:B------:R-:W-:-:S13]  /*1540*/  ISETP.NE.AND P0, PT, R4, 0x3, PT ;  /* 0x000000030400780c */ /* 0x000fda0003f05270 */
[----:B------:R-:W-:Y:S05]  /*1550*/  @!P0 BRA `(.L_x_1168) ;  /* 0x0000000000148947 */ /* 0x000fea0003800000 */
[----:B------:R-:W-:-:S13]  /*1560*/  ISETP.NE.AND P0, PT, R4, 0x4, PT ;  /* 0x000000040400780c */ /* 0x000fda0003f05270 */
[----:B------:R-:W-:Y:S05]  /*1570*/  @P0 BRA `(.L_x_1165) ;  /* 0x0000000800b80947 */ /* 0x000fea0003800000 */
[----:B------:R-:W2:Y:S02]  /*1580*/  LDG.E.64 R2, desc[UR36][R2.64] ;  /* 0x0000002402027981 */ /* 0x000ea4000c1e1b00 */
[----:B--2---:R4:W0:Y:S01]  /*1590*/  I2F.S64 R0, R2 ;  /* 0x0000000200007312 */ /* 0x0048220000301400 */
[----:B------:R-:W-:Y:S05]  /*15a0*/  BRA `(.L_x_1166) ;  /* 0x0000000c00087947 */ /* 0x000fea0003800000 */
.L_x_1168:
[----:B------:R-:W2:Y:S02]  /*15b0*/  LDG.E R0, desc[UR36][R2.64] ;  /* 0x0000002402007981 */ /* 0x000ea4000c1e1900 */
[----:B--2---:R-:W-:Y:S01]  /*15c0*/  I2FP.F32.S32 R0, R0 ;  /* 0x0000000000007245 */ /* 0x004fe20000201400 */
[----:B------:R-:W-:Y:S06]  /*15d0*/  BRA `(.L_x_1166) ;  /* 0x0000000800fc7947 */ /* 0x000fec0003800000 */
.L_x_1167:
[----:B------:R-:W2:Y:S02]  /*15e0*/  LDG.E.U16 R0, desc[UR36][R2.64] ;  /* 0x0000002402007981 */ /* 0x000ea4000c1e1500 */
[----:B--2---:R-:W0:Y:S01]  /*15f0*/  I2F.S16 R0, R0 ;  /* 0x0000000000007306 */ /* 0x004e220000101400 */
[----:B------:R-:W-:Y:S05]  /*1600*/  BRA `(.L_x_1166) ;  /* 0x0000000800f07947 */ /* 0x000fea0003800000 */
.L_x_1162:
[----:B------:R-:W-:-:S13]  /*1610*/  ISETP.GT.AND P0, PT, R4, 0x6, PT ;  /* 0x000000060400780c */ /* 0x000fda0003f04270 */
[----:B------:R-:W-:Y:S05]  /*1620*/  @P0 BRA `(.L_x_1169) ;  /* 0x0000000000240947 */ /* 0x000fea0003800000 */
[----:B------:R-:W-:-:S13]  /*1630*/  ISETP.NE.AND P0, PT, R4, 0x5, PT ;  /* 0x000000050400780c */ /* 0x000fda0003f05270 */
[----:B------:R-:W-:Y:S05]  /*1640*/  @!P0 BRA `(.L_x_1170) ;  /* 0x0000000000108947 */ /* 0x000fea0003800000 */
[----:B------:R-:W-:-:S13]  /*1650*/  ISETP.NE.AND P0, PT, R4, 0x6, PT ;  /* 0x000000060400780c */ /* 0x000fda0003f05270 */
[----:B------:R-:W-:Y:S05]  /*1660*/  @P0 BRA `(.L_x_1165) ;  /* 0x00000008007c0947 */ /* 0x000fea0003800000 */
[----:B------:R2:W5:Y:S01]  /*1670*/  LDG.E R0, desc[UR36][R2.64] ;  /* 0x0000002402007981 */ /* 0x000562000c1e1900 */
[----:B------:R-:W-:Y:S05]  /*1680*/  BRA `(.L_x_1166) ;  /* 0x0000000800d07947 */ /* 0x000fea0003800000 */
.L_x_1170:
[----:B------:R-:W2:Y:S02]  /*1690*/  LDG.E.U16 R0, desc[UR36][R2.64] ;  /* 0x0000002402007981 */ /* 0x000ea4000c1e1500 */
[----:B--2---:R-:W-:Y:S01]  /*16a0*/  HADD2.F32 R0, -RZ, R0.H0_H0 ;  /* 0x20000000ff007230 */ /* 0x004fe20000004100 */
[----:B------:R-:W-:Y:S06]  /*16b0*/  BRA `(.L_x_1166) ;  /* 0x0000000800c47947 */ /* 0x000fec0003800000 */
.L_x_1169:
[----:B------:R-:W-:-:S13]  /*16c0*/  ISETP.NE.AND P0, PT, R4, 0x7, PT ;  /* 0x000000070400780c */ /* 0x000fda0003f05270 */
[----:B------:R-:W-:Y:S05]  /*16d0*/  @!P0 BRA `(.L_x_1171) ;  /* 0x0000000000248947 */ /* 0x000fea0003800000 */
[----:B------:R-:W-:-:S13]  /*16e0*/  ISETP.NE.AND P0, PT, R4, 0x8, PT ;  /* 0x000000080400780c */ /* 0x000fda0003f05270 */
[----:B------:R-:W-:Y:S05]  /*16f0*/  @!P0 BRA `(.L_x_1172) ;  /* 0x0000000000108947 */ /* 0x000fea0003800000 */
[----:B------:R-:W-:-:S13]  /*1700*/  ISETP.NE.AND P0, PT, R4, 0x9, PT ;  /* 0x000000090400780c */ /* 0x000fda0003f05270 */
[----:B------:R-:W-:Y:S05]  /*1710*/  @P0 BRA `(.L_x_1165) ;  /* 0x0000000800500947 */ /* 0x000fea0003800000 */
[----:B------:R3:W5:Y:S01]  /*1720*/  LDG.E R0, desc[UR36][R2.64] ;  /* 0x0000002402007981 */ /* 0x000762000c1e1900 */
[----:B------:R-:W-:Y:S05]  /*1730*/  BRA `(.L_x_1166) ;  /* 0x0000000800a47947 */ /* 0x000fea0003800000 */
.L_x_1172:
[----:B------:R-:W2:Y:S02]  /*1740*/  LDG.E.U16 R0, desc[UR36][R2.64] ;  /* 0x0000002402007981 */ /* 0x000ea4000c1e1500 */
[----:B--2---:R-:W-:Y:S01]  /*1750*/  HADD2.F32 R0, -RZ, R0.H0_H0 ;  /* 0x20000000ff007230 */ /* 0x004fe20000004100 */
[----:B------:R-:W-:Y:S06]  /*1760*/  BRA `(.L_x_1166) ;  /* 0x0000000800987947 */ /* 0x000fec0003800000 */
.L_x_1171:
[----:B------:R-:W2:Y:S01]  /*1770*/  LDG.E.64 R2, desc[UR36][R2.64] ;  /* 0x0000002402027981 */ /* 0x000ea2000c1e1b00 */
[----:B------:R-:W-:Y:S01]  /*1780*/  UMOV UR4, 0xf0000000 ;  /* 0xf000000000047882 */ /* 0x000fe20000000000 */
[----:B------:R-:W-:Y:S01]  /*1790*/  UMOV UR5, 0x380fffff ;  /* 0x380fffff00057882 */ /* 0x000fe20000000000 */
[----:B--2---:R-:W0:Y:S01]  /*17a0*/  F2F.F32.F64 R0, R2 ;  /* 0x0000000200007310 */ /* 0x004e220000301000 */
[----:B------:R-:W-:-:S14]  /*17b0*/  DSETP.GEU.AND P0, PT, |R2|, UR4, PT ;  /* 0x0000000402007e2a */ /* 0x000fdc000bf0e200 */
[----:B0-----:R-:W-:Y:S01]  /*17c0*/  @!P0 FMUL R0, R0, 1.175494350822287508e-38 ;  /* 0x0080000000008820 */ /* 0x001fe20000400000 */
[----:B------:R-:W-:Y:S06]  /*17d0*/  BRA `(.L_x_1166) ;  /* 0x00000008007c7947 */ /* 0x000fec0003800000 */
.L_x_1161:
        /* <DEDUP_REMOVED lines=8> */
[----:B------:R-:W2:Y:S02]  /*1860*/  LDG.E.U8 R2, desc[UR36][R2.64] ;  /* 0x0000002402027981 */ /* 0x000ea4000c1e1100 */
[----:B--2---:R-:W-:-:S04]  /*1870*/  ISETP.NE.AND P0, PT, R2, RZ, PT ;  /* 0x000000ff0200720c */ /* 0x004fc80003f05270 */
[----:B------:R-:W-:Y:S01]  /*1880*/  FSEL R0, RZ, 1, !P0 ;  /* 0x3f800000ff007808 */ /* 0x000fe20004000000 */
[----:B------:R-:W-:Y:S08]  /*1890*/  BRA `(.L_x_1166) ;  /* 0x00000008004c7947 */ /* 0x000ff00003800000 */
.L_x_1175:
[----:B------:R-:W2:Y:S01]  /*18a0*/  LDG.E.64 R2, desc[UR36][R2.64] ;  /* 0x0000002402027981 */ /* 0x000ea2000c1e1b00 */
[----:B------:R-:W-:Y:S01]  /*18b0*/  UMOV UR4, 0xf0000000 ;  /* 0xf000000000047882 */ /* 0x000fe20000000000 */
[----:B------:R-:W-:Y:S01]  /*18c0*/  UMOV UR5, 0x380fffff ;  /* 0x380fffff00057882 */ /* 0x000fe20000000000 */
[----:B--2---:R-:W0:Y:S01]  /*18d0*/  F2F.F32.F64 R0, R2 ;  /* 0x0000000200007310 */ /* 0x004e220000301000 */
[----:B------:R-:W-:-:S14]  /*18e0*/  DSETP.GEU.AND P0, PT, |R2|, UR4, PT ;  /* 0x0000000402007e2a */ /* 0x000fdc000bf0e200 */
[----:B0-----:R-:W-:Y:S01]  /*18f0*/  @!P0 FMUL R0, R0, 1.175494350822287508e-38 ;  /* 0x0080000000008820 */ /* 0x001fe20000400000 */
[----:B------:R-:W-:Y:S06]  /*1900*/  BRA `(.L_x_1166) ;  /* 0x0000000800307947 */ /* 0x000fec0003800000 */
.L_x_1174:
        /* <DEDUP_REMOVED lines=24> */
[----:B------:R-:W-:Y:S01]  /*1a90*/  LOP3.LUT R0, R5, 0x80000000, R0, 0xf8, !PT ;  /* 0x8000000005007812 */ /* 0x000fe200078ef800 */
[----:B------:R-:W-:Y:S06]  /*1aa0*/  BRA `(.L_x_1166) ;  /* 0x0000000400c87947 */ /* 0x000fec0003800000 */
.L_x_1177:
[----:B------:R-:W2:Y:S02]  /*1ab0*/  LDG.E.U8 R2, desc[UR36][R2.64] ;  /* 0x0000002402027981 */ /* 0x000ea4000c1e1100 */
        /* <DEDUP_REMOVED lines=12> */
.L_x_1176:
[----:B------:R-:W2:Y:S02]  /*1b80*/  LDG.E.U16 R0, desc[UR36][R2.64] ;  /* 0x0000002402007981 */ /* 0x000ea4000c1e1500 */
[----:B--2---:R-:W-:Y:S01]  /*1b90*/  IMAD.U32 R0, R0, 0x10000, RZ ;  /* 0x0001000000007824 */ /* 0x004fe200078e00ff */
[----:B------:R-:W-:Y:S06]  /*1ba0*/  BRA `(.L_x_1166) ;  /* 0x0000000400887947 */ /* 0x000fec0003800000 */
.L_x_1173:
        /* <DEDUP_REMOVED lines=8> */
[----:B------:R-:W2:Y:S02]  /*1c30*/  LDG.E.U16 R0, desc[UR36][R2.64] ;  /* 0x0000002402007981 */ /* 0x000ea4000c1e1500 */
[----:B--2---:R-:W-:Y:S01]  /*1c40*/  I2FP.F32.U32 R0, R0 ;  /* 0x0000000000007245 */ /* 0x004fe20000201000 */
[----:B------:R-:W-:Y:S06]  /*1c50*/  BRA `(.L_x_1166) ;  /* 0x00000004005c7947 */ /* 0x000fec0003800000 */
.L_x_1180:
[----:B------:R-:W2:Y:S01]  /*1c60*/  LDG.E.U8 R2, desc[UR36][R2.64] ;  /* 0x0000002402027981 */ /* 0x000ea2000c1e1100 */
        /* <DEDUP_REMOVED lines=19> */
.L_x_1182:
[----:B------:R-:W-:Y:S05]  /*1da0*/  BSYNC B0 ;  /* 0x0000000000007941 */ /* 0x000fea0003800000 */
.L_x_1181:
[----:B------:R-:W-:Y:S01]  /*1db0*/  LEA R3, R0, 0x3b800000, 0x17 ;  /* 0x3b80000000037811 */ /* 0x000fe200078eb8ff */
[----:B------:R-:W-:-:S05]  /*1dc0*/  IMAD.SHL.U32 R0, R2, 0x100000, RZ ;  /* 0x0010000002007824 */ /* 0x000fca00078e00ff */
[----:B------:R-:W-:Y:S01]  /*1dd0*/  LOP3.LUT R0, R3, R0, R4, 0xfe, !PT ;  /* 0x0000000003007212 */ /* 0x000fe200078efe04 */
[----:B------:R-:W-:Y:S06]  /*1de0*/  BRA `(.L_x_1166) ;  /* 0x0000000000f87947 */ /* 0x000fec0003800000 */
.L_x_1179:
        /* <DEDUP_REMOVED lines=20> */
.L_x_1184:
[----:B------:R-:W-:Y:S05]  /*1f30*/  BSYNC B0 ;  /* 0x0000000000007941 */ /* 0x000fea0003800000 */
.L_x_1183:
[----:B------:R-:W-:Y:S01]  /*1f40*/  LEA R3, R0, 0x37800000, 0x17 ;  /* 0x3780000000037811 */ /* 0x000fe200078eb8ff */
[----:B------:R-:W-:-:S05]  /*1f50*/  IMAD.SHL.U32 R0, R2, 0x200000, RZ ;  /* 0x0020000002007824 */ /* 0x000fca00078e00ff */
[----:B------:R-:W-:Y:S01]  /*1f60*/  LOP3.LUT R0, R3, R0, R4, 0xfe, !PT ;  /* 0x0000000003007212 */ /* 0x000fe200078efe04 */
[----:B------:R-:W-:Y:S06]  /*1f70*/  BRA `(.L_x_1166) ;  /* 0x0000000000947947 */ /* 0x000fec0003800000 */
.L_x_1178:
[----:B------:R-:W-:-:S13]  /*1f80*/  ISETP.NE.AND P0, PT, R4, 0x1c, PT ;  /* 0x0000001c0400780c */ /* 0x000fda0003f05270 */
[----:B------:R-:W-:Y:S05]  /*1f90*/  @!P0 BRA `(.L_x_1185) ;  /* 0x0000000000848947 */ /* 0x000fea0003800000 */
[----:B------:R-:W-:-:S13]  /*1fa0*/  ISETP.NE.AND P0, PT, R4, 0x1d, PT ;  /* 0x0000001d0400780c */ /* 0x000fda0003f05270 */
[----:B------:R-:W-:Y:S05]  /*1fb0*/  @!P0 BRA `(.L_x_1186) ;  /* 0x0000000000708947 */ /* 0x000fea0003800000 */
[----:B------:R-:W-:-:S13]  /*1fc0*/  ISETP.NE.AND P0, PT, R4, 0x2c, PT ;  /* 0x0000002c0400780c */ /* 0x000fda0003f05270 */
[----:B------:R-:W-:Y:S05]  /*1fd0*/  @P0 BRA `(.L_x_1165) ;  /* 0x0000000000200947 */ /* 0x000fea0003800000 */
[----:B------:R-:W2:Y:S01]  /*1fe0*/  LDG.E.U8 R2, desc[UR36][R2.64] ;  /* 0x0000002402027981 */ /* 0x000ea2000c1e1100 */
[----:B------:R-:W-:Y:S01]  /*1ff0*/  IMAD.MOV.U32 R0, RZ, RZ, 0x400000 ;  /* 0x00400000ff007424 */ /* 0x000fe200078e00ff */
[----:B--2---:R-:W-:-:S13]  /*2000*/  ISETP.NE.AND P0, PT, R2, RZ, PT ;  /* 0x000000ff0200720c */ /* 0x004fda0003f05270 */
[----:B------:R-:W-:Y:S05]  /*2010*/  @!P0 BRA `(.L_x_1166) ;  /* 0x00000000006c8947 */ /* 0x000fea0003800000 */
[----:B------:R-:W-:-:S13]  /*2020*/  ISETP.NE.AND P0, PT, R2, 0xff, PT ;  /* 0x000000ff0200780c */ /* 0x000fda0003f05270 */
[----:B------:R-:W-:Y:S02]  /*2030*/  @!P0 IMAD.MOV.U32 R0, RZ, RZ, 0x7f800001 ;  /* 0x7f800001ff008424 */ /* 0x000fe400078e00ff */
[----:B------:R-:W-:Y:S01]  /*2040*/  @P0 IMAD.SHL.U32 R0, R2, 0x800000, RZ ;  /* 0x0080000002000824 */ /* 0x000fe200078e00ff */
[----:B------:R-:W-:Y:S06]  /*2050*/  BRA `(.L_x_1166) ;  /* 0x00000000005c7947 */ /* 0x000fec0003800000 */
.L_x_1165:
        /* <DEDUP_REMOVED lines=16> */
.L_x_1187:
[----:B------:R-:W-:Y:S01]  /*2160*/  IMAD.MOV.U32 R0, RZ, RZ, RZ ;  /* 0x000000ffff007224 */ /* 0x000fe200078e00ff */
[----:B------:R-:W-:Y:S06]  /*2170*/  BRA `(.L_x_1166) ;  /* 0x0000000000147947 */ /* 0x000fec0003800000 */
.L_x_1186:
[----:B------:R-:W2:Y:S02]  /*2180*/  LDG.E.64 R2, desc[UR36][R2.64] ;  /* 0x0000002402027981 */ /* 0x000ea4000c1e1b00 */
[----:B--2---:R0:W1:Y:S01]  /*2190*/  I2F.U64 R0, R2 ;  /* 0x0000000200007312 */ /* 0x0040620000301000 */
[----:B------:R-:W-:Y:S05]  /*21a0*/  BRA `(.L_x_1166) ;  /* 0x0000000000087947 */ /* 0x000fea0003800000 */
.L_x_1185:
[----:B------:R-:W2:Y:S02]  /*21b0*/  LDG.E R0, desc[UR36][R2.64] ;  /* 0x0000002402007981 */ /* 0x000ea4000c1e1900 */
[----:B--2---:R-:W-:-:S07]  /*21c0*/  I2FP.F32.U32 R0, R0 ;  /* 0x0000000000007245 */ /* 0x004fce0000201000 */
.L_x_1166:
[----:B------:R-:W-:Y:S05]  /*21d0*/  BSYNC B6 ;  /* 0x0000000000067941 */ /* 0x000fea0003800000 */
.L_x_1160:
[----:B0-234-:R-:W0:Y:S01]  /*21e0*/  LDC.U8 R3, c[0x0][0x421] ;  /* 0x00010840ff037b82 */ /* 0x01de220000000000 */
[----:B-1---5:R-:W-:-:S05]  /*21f0*/  IMAD.MOV.U32 R2, RZ, RZ, R0 ;  /* 0x000000ffff027224 */ /* 0x022fca00078e0000 */
[C---:B------:R-:W-:Y:S02]  /*2200*/  FSETP.GTU.FTZ.AND P0, PT, |R2|.reuse, +INF , PT ;  /* 0x7f8000000200780b */ /* 0x040fe40003f1c200 */
[----:B------:R-:W-:-:S11]  /*2210*/  FSETP.GEU.FTZ.AND P1, PT, R2, RZ, PT ;  /* 0x000000ff0200720b */ /* 0x000fd60003f3e000 */
[----:B------:R-:W-:Y:S02]  /*2220*/  @!P0 FSEL R2, RZ, 3.1415927410125732422, P1 ;  /* 0x40490fdbff028808 */ /* 0x000fe40000800000 */
        /* <DEDUP_REMOVED lines=14> */
.L_x_1191:
[----:B------:R-:W0:Y:S02]  /*2310*/  F2I.S64.TRUNC R2, R2 ;  /* 0x0000000200027311 */ /* 0x000e24000020d900 */
[----:B0-----:R-:W-:-:S05]  /*2320*/  IMAD.MOV.U32 R5, RZ, RZ, R2 ;  /* 0x000000ffff057224 */ /* 0x001fca00078e0002 */
[----:B------:R0:W-:Y:S01]  /*2330*/  STG.E.U8 desc[UR36][R16.64], R5 ;  /* 0x0000000510007986 */ /* 0x0001e2000c101124 */
[----:B------:R-:W-:Y:S05]  /*2340*/  BRA `(.L_x_1193) ;  /* 0x0000000c00407947 */ /* 0x000fea0003800000 */
.L_x_1190:
        /* <DEDUP_REMOVED lines=9> */
.L_x_1195:
[----:B------:R-:W0:Y:S02]  /*23e0*/  F2I.FTZ.TRUNC.NTZ R3, R2 ;  /* 0x0000000200037305 */ /* 0x000e24000021f100 */
[----:B0-----:R0:W-:Y:S01]  /*23f0*/  STG.E desc[UR36][R16.64], R3 ;  /* 0x0000000310007986 */ /* 0x0011e2000c101924 */
[----:B------:R-:W-:Y:S05]  /*2400*/  BRA `(.L_x_1193) ;  /* 0x0000000c00107947 */ /* 0x000fea0003800000 */
.L_x_1194:
[----:B------:R-:W0:Y:S02]  /*2410*/  F2I.FTZ.TRUNC.NTZ R3, R2 ;  /* 0x0000000200037305 */ /* 0x000e24000021f100 */
[----:B0-----:R0:W-:Y:S01]  /*2420*/  STG.E.U16 desc[UR36][R16.64], R3 ;  /* 0x0000000310007986 */ /* 0x0011e2000c101524 */
[----:B------:R-:W-:Y:S05]  /*2430*/  BRA `(.L_x_1193) ;  /* 0x0000000c00047947 */ /* 0x000fea0003800000 */
.L_x_1189:
        /* <DEDUP_REMOVED lines=8> */
.L_x_1197:
[----:B------:R-:W-:-:S05]  /*24c0*/  F2FP.F16.F32.PACK_AB R2, RZ, R2 ;  /* 0x00000002ff02723e */ /* 0x000fca00000000ff */
[----:B------:R0:W-:Y:S01]  /*24d0*/  STG.E.U16 desc[UR36][R16.64], R2 ;  /* 0x0000000210007986 */ /* 0x0001e2000c101524 */
[----:B------:R-:W-:Y:S05]  /*24e0*/  BRA `(.L_x_1193) ;  /* 0x0000000800d87947 */ /* 0x000fea0003800000 */
.L_x_1196:
[----:B------:R-:W-:-:S13]  /*24f0*/  ISETP.NE.AND P0, PT, R0, 0x7, PT ;  /* 0x000000070000780c */ /* 0x000fda0003f05270 */
[----:B------:R-:W-:Y:S05]  /*2500*/  @!P0 BRA `(.L_x_1198) ;  /* 0x00000000002c8947 */ /* 0x000fea0003800000 */
[----:B------:R-:W-:-:S13]  /*2510*/  ISETP.NE.AND P0, PT, R0, 0x8, PT ;  /* 0x000000080000780c */ /* 0x000fda0003f05270 */
[----:B------:R-:W-:Y:S05]  /*2520*/  @!P0 BRA `(.L_x_1199) ;  /* 0x0000000000148947 */ /* 0x000fea0003800000 */
[----:B------:R-:W-:-:S13]  /*2530*/  ISETP.NE.AND P0, PT, R0, 0x9, PT ;  /* 0x000000090000780c */ /* 0x000fda0003f05270 */
[----:B------:R-:W-:Y:S05]  /*2540*/  @P0 BRA `(.L_x_1192) ;  /* 0x0000000800680947 */ /* 0x000fea0003800000 */
[----:B------:R-:W-:-:S05]  /*2550*/  IMAD.MOV.U32 R3, RZ, RZ, RZ ;  /* 0x000000ffff037224 */ /* 0x000fca00078e00ff */
[----:B------:R0:W-:Y:S01]  /*2560*/  STG.E.64 desc[UR36][R16.64], R2 ;  /* 0x0000000210007986 */ /* 0x0001e2000c101b24 */
[----:B------:R-:W-:Y:S05]  /*2570*/  BRA `(.L_x_1193) ;  /* 0x0000000800b47947 */ /* 0x000fea0003800000 */
.L_x_1199:
[----:B------:R-:W-:-:S04]  /*2580*/  F2FP.F16.F32.PACK_AB R3, RZ, R2 ;  /* 0x00000002ff03723e */ /* 0x000fc800000000ff */
[----:B------:R-:W-:-:S05]  /*2590*/  PRMT R3, R3, 0x5410, RZ ;  /* 0x0000541003037816 */ /* 0x000fca00000000ff */
[----:B------:R0:W-:Y:S01]  /*25a0*/  STG.E desc[UR36][R16.64], R3 ;  /* 0x0000000310007986 */ /* 0x0001e2000c101924 */
[----:B------:R-:W-:Y:S05]  /*25b0*/  BRA `(.L_x_1193) ;  /* 0x0000000800a47947 */ /* 0x000fea0003800000 */
.L_x_1198:
[----:B------:R-:W-:-:S06]  /*25c0*/  FMUL.FTZ R2, R2, 1 ;  /* 0x3f80000002027820 */ /* 0x000fcc0000410000 */
[----:B------:R-:W0:Y:S02]  /*25d0*/  F2F.F64.F32 R2, R2 ;  /* 0x0000000200027310 */ /* 0x000e240000201800 */
[----:B0-----:R0:W-:Y:S01]  /*25e0*/  STG.E.64 desc[UR36][R16.64], R2 ;  /* 0x0000000210007986 */ /* 0x0011e2000c101b24 */
[----:B------:R-:W-:Y:S05]  /*25f0*/  BRA `(.L_x_1193) ;  /* 0x0000000800947947 */ /* 0x000fea0003800000 */
.L_x_1188:
        /* <DEDUP_REMOVED lines=8> */
[----:B------:R-:W-:-:S04]  /*2680*/  FSETP.NEU.FTZ.AND P0, PT, R2, RZ, PT ;  /* 0x000000ff0200720b */ /* 0x000fc80003f1d000 */
[----:B------:R-:W-:-:S05]  /*2690*/  SEL R3, RZ, 0x1, !P0 ;  /* 0x00000001ff037807 */ /* 0x000fca0004000000 */
[----:B------:R0:W-:Y:S01]  /*26a0*/  STG.E.U8 desc[UR36][R16.64], R3 ;  /* 0x0000000310007986 */ /* 0x0001e2000c101124 */
[----:B------:R-:W-:Y:S05]  /*26b0*/  BRA `(.L_x_1193) ;  /* 0x0000000800647947 */ /* 0x000fea0003800000 */
.L_x_1202:
[----:B------:R-:W-:Y:S01]  /*26c0*/  FMUL.FTZ R4, R2, 1 ;  /* 0x3f80000002047820 */ /* 0x000fe20000410000 */
[----:B------:R-:W-:-:S05]  /*26d0*/  CS2R R6, SRZ ;  /* 0x0000000000067805 */ /* 0x000fca000001ff00 */
[----:B------:R-:W0:Y:S02]  /*26e0*/  F2F.F64.F32 R4, R4 ;  /* 0x0000000400047310 */ /* 0x000e240000201800 */
[----:B0-----:R0:W-:Y:S01]  /*26f0*/  STG.E.128 desc[UR36][R16.64], R4 ;  /* 0x0000000410007986 */ /* 0x0011e2000c101d24 */
[----:B------:R-:W-:Y:S05]  /*2700*/  BRA `(.L_x_1193) ;  /* 0x0000000800507947 */ /* 0x000fea0003800000 */
.L_x_1201:
        /* <DEDUP_REMOVED lines=20> */
.L_x_1206:
[----:B------:R-:W-:Y:S05]  /*2850*/  BSYNC B0 ;  /* 0x0000000000007941 */ /* 0x000fea0003800000 */
.L_x_1205:
[----:B------:R-:W-:-:S05]  /*2860*/  LOP3.LUT R5, R0, R5, RZ, 0xfc, !PT ;  /* 0x0000000500057212 */ /* 0x000fca00078efcff */
[----:B------:R0:W-:Y:S01]  /*2870*/  STG.E.U8 desc[UR36][R16.64], R5 ;  /* 0x0000000510007986 */ /* 0x0001e2000c101124 */
[----:B------:R-:W-:Y:S05]  /*2880*/  BRA `(.L_x_1193) ;  /* 0x0000000400f07947 */ /* 0x000fea0003800000 */
.L_x_1204:
        /* <DEDUP_REMOVED lines=12> */
.L_x_1208:
[----:B------:R-:W-:Y:S01]  /*2950*/  IMAD.MOV.U32 R0, RZ, RZ, 0x7f ;  /* 0x0000007fff007424 */ /* 0x000fe200078e00ff */
[----:B------:R-:W-:-:S04]  /*2960*/  ISETP.GT.U32.AND P0, PT, R4, 0x7f800000, PT ;  /* 0x7f8000000400780c */ /* 0x000fc80003f04070 */
[----:B------:R-:W-:-:S09]  /*2970*/  SEL R0, R0, 0x7c, P0 ;  /* 0x0000007c00007807 */ /* 0x000fd20000000000 */
.L_x_1209:
[----:B------:R-:W-:Y:S05]  /*2980*/  BSYNC B0 ;  /* 0x0000000000007941 */ /* 0x000fea0003800000 */
.L_x_1207:
[----:B------:R-:W-:-:S04]  /*2990*/  LOP3.LUT R2, R2, 0x80000000, RZ, 0xc0, !PT ;  /* 0x8000000002027812 */ /* 0x000fc800078ec0ff */
[----:B------:R-:W-:-:S04]  /*29a0*/  SHF.R.U32.HI R3, RZ, 0x18, R2 ;  /* 0x00000018ff037819 */ /* 0x000fc80000011602 */
[----:B------:R-:W-:-:S05]  /*29b0*/  LOP3.LUT R3, R0, R3, RZ, 0xfc, !PT ;  /* 0x0000000300037212 */ /* 0x000fca00078efcff */
[----:B------:R0:W-:Y:S01]  /*29c0*/  STG.E.U8 desc[UR36][R16.64], R3 ;  /* 0x0000000310007986 */ /* 0x0001e2000c101124 */
[----:B------:R-:W-:Y:S05]  /*29d0*/  BRA `(.L_x_1193) ;  /* 0x00000004009c7947 */ /* 0x000fea0003800000 */
.L_x_1203:
[----:B------:R-:W-:-:S05]  /*29e0*/  F2FP.BF16.F32.PACK_AB R2, RZ, R2 ;  /* 0x00000002ff02723e */ /* 0x000fca00000010ff */
[----:B------:R0:W-:Y:S01]  /*29f0*/  STG.E.U16 desc[UR36][R16.64], R2 ;  /* 0x0000000210007986 */ /* 0x0001e2000c101524 */
[----:B------:R-:W-:Y:S05]  /*2a00*/  BRA `(.L_x_1193) ;  /* 0x0000000400907947 */ /* 0x000fea0003800000 */
.L_x_1200:
        /* <DEDUP_REMOVED lines=11> */
.L_x_1212:
        /* <DEDUP_REMOVED lines=16> */
.L_x_1215:
[----:B------:R-:W-:-:S04]  /*2bc0*/  LOP3.LUT R2, R2, 0x80000000, RZ, 0xc0, !PT ;  /* 0x8000000002027812 */ /* 0x000fc800078ec0ff */
[----:B------:R-:W-:-:S04]  /*2bd0*/  SHF.R.U32.HI R3, RZ, 0x18, R2 ;  /* 0x00000018ff037819 */ /* 0x000fc80000011602 */
[----:B------:R-:W-:-:S04]  /*2be0*/  LOP3.LUT R0, R0, R3, RZ, 0xfc, !PT ;  /* 0x0000000300007212 */ /* 0x000fc800078efcff */
[----:B------:R-:W-:-:S07]  /*2bf0*/  PRMT R8, R0, 0x7610, R8 ;  /* 0x0000761000087816 */ /* 0x000fce0000000008 */
.L_x_1214:
[----:B------:R-:W-:Y:S05]  /*2c00*/  BSYNC B0 ;  /* 0x0000000000007941 */ /* 0x000fea0003800000 */
.L_x_1213:
[----:B------:R0:W-:Y:S01]  /*2c10*/  STG.E.U8 desc[UR36][R16.64], R8 ;  /* 0x0000000810007986 */ /* 0x0001e2000c101124 */
[----:B------:R-:W-:Y:S05]  /*2c20*/  BRA `(.L_x_1193) ;  /* 0x0000000400087947 */ /* 0x000fea0003800000 */
.L_x_1211:
        /* <DEDUP_REMOVED lines=16> */
.L_x_1218:
[----:B------:R-:W-:-:S04]  /*2d30*/  LOP3.LUT R2, R2, 0x80000000, RZ, 0xc0, !PT ;  /* 0x8000000002027812 */ /* 0x000fc800078ec0ff */
[----:B------:R-:W-:-:S04]  /*2d40*/  SHF.R.U32.HI R3, RZ, 0x18, R2 ;  /* 0x00000018ff037819 */ /* 0x000fc80000011602 */
[----:B------:R-:W-:-:S04]  /*2d50*/  LOP3.LUT R0, R0, R3, RZ, 0xfc, !PT ;  /* 0x0000000300007212 */ /* 0x000fc800078efcff */
[----:B------:R-:W-:-:S07]  /*2d60*/  PRMT R8, R0, 0x7610, R8 ;  /* 0x0000761000087816 */ /* 0x000fce0000000008 */
.L_x_1217:
[----:B------:R-:W-:Y:S05]  /*2d70*/  BSYNC B0 ;  /* 0x0000000000007941 */ /* 0x000fea0003800000 */
.L_x_1216:
[----:B------:R3:W-:Y:S01]  /*2d80*/  STG.E.U8 desc[UR36][R16.64], R8 ;  /* 0x0000000810007986 */ /* 0x0007e2000c101124 */
[----:B------:R-:W-:Y:S05]  /*2d90*/  BRA `(.L_x_1193) ;  /* 0x0000000000ac7947 */ /* 0x000fea0003800000 */
.L_x_1210:
        /* <DEDUP_REMOVED lines=21> */
.L_x_1192:
        /* <DEDUP_REMOVED lines=16> */
.L_x_1221:
[----:B------:R-:W-:Y:S05]  /*2ff0*/  BRA `(.L_x_1193) ;  /* 0x0000000000147947 */ /* 0x000fea0003800000 */
.L_x_1220:
[----:B------:R-:W0:Y:S02]  /*3000*/  F2I.U64.TRUNC R2, R2 ;  /* 0x0000000200027311 */ /* 0x000e24000020d800 */
[----:B0-----:R2:W-:Y:S01]  /*3010*/  STG.E.64 desc[UR36][R16.64], R2 ;  /* 0x0000000210007986 */ /* 0x0015e2000c101b24 */
[----:B------:R-:W-:Y:S05]  /*3020*/  BRA `(.L_x_1193) ;  /* 0x0000000000087947 */ /* 0x000fea0003800000 */
.L_x_1219:
[----:B------:R-:W0:Y:S02]  /*3030*/  F2I.FTZ.U32.TRUNC.NTZ R3, R2 ;  /* 0x0000000200037305 */ /* 0x000e24000021f000 */
[----:B0-----:R0:W-:Y:S02]  /*3040*/  STG.E desc[UR36][R16.64], R3 ;  /* 0x0000000310007986 */ /* 0x0011e4000c101924 */
.L_x_1193:
[----:B------:R-:W-:-:S04]  /*3050*/  IMAD R18, R23, 0x200, R18 ;  /* 0x0000020017127824 */ /* 0x000fc800078e0212 */
[----:B------:R-:W-:-:S07]  /*3060*/  VIADD R19, R18, 0x80 ;  /* 0x0000008012137836 */ /* 0x000fce0000000000 */
.L_x_1158:
[----:B------:R-:W-:Y:S05]  /*3070*/  BSYNC B7 ;  /* 0x0000000000077941 */ /* 0x000fea0003800000 */
.L_x_1157:
        /* <DEDUP_REMOVED lines=307> */
.L_x_1224:
        /* <DEDUP_REMOVED lines=22> */
.L_x_1229:
[----:B------:R-:W2:Y:S02]  /*4510*/  LDG.E.U8 R0, desc[UR36][R2.64] ;  /* 0x0000002402007981 */ /* 0x000ea4000c1e1100 */
[----:B--2---:R-:W-:Y:S01]  /*4520*/  I2FP.F32.U32 R0, R0 ;  /* 0x0000000000007245 */ /* 0x004fe20000201000 */
[----:B------:R-:W-:Y:S06]  /*4530*/  BRA `(.L_x_1231) ;  /* 0x0000000c002c7947 */ /* 0x000fec0003800000 */
.L_x_1228:
[----:B------:R-:W-:-:S13]  /*4540*/  ISETP.NE.AND P0, PT, R4, 0x2, PT ;  /* 0x000000020400780c */ /* 0x000fda0003f05270 */
[----:B------:R-:W-:Y:S05]  /*4550*/  @!P0 BRA `(.L_x_1232) ;  /* 0x0000000000288947 */ /* 0x000fea0003800000 */
[----:B------:R-:W-:-:S13]  /*4560*/  ISETP.NE.AND P0, PT, R4, 0x3, PT ;  /* 0x000000030400780c */ /* 0x000fda0003f05270 */
[----:B------:R-:W-:Y:S05]  /*4570*/  @!P0 BRA `(.L_x_1233) ;  /* 0x0000000000148947 */ /* 0x000fea0003800000 */
[----:B------:R-:W-:-:S13]  /*4580*/  ISETP.NE.AND P0, PT, R4, 0x4, PT ;  /* 0x000000040400780c */ /* 0x000fda0003f05270 */
[----:B------:R-:W-:Y:S05]  /*4590*/  @P0 BRA `(.L_x_1230) ;  /* 0x0000000800b80947 */ /* 0x000fea0003800000 */
[----:B------:R-:W2:Y:S02]  /*45a0*/  LDG.E.64 R2, desc[UR36][R2.64] ;  /* 0x0000002402027981 */ /* 0x000ea4000c1e1b00 */
[----:B--2---:R2:W3:Y:S01]  /*45b0*/  I2F.S64 R0, R2 ;  /* 0x0000000200007312 */ /* 0x0044e20000301400 */
[----:B------:R-:W-:Y:S05]  /*45c0*/  BRA `(.L_x_1231) ;  /* 0x0000000c00087947 */ /* 0x000fea0003800000 */
.L_x_1233:
[----:B------:R-:W2:Y:S02]  /*45d0*/  LDG.E R0, desc[UR36][R2.64] ;  /* 0x0000002402007981 */ /* 0x000ea4000c1e1900 */
[----:B--2---:R-:W-:Y:S01]  /*45e0*/  I2FP.F32.S32 R0, R0 ;  /* 0x0000000000007245 */ /* 0x004fe20000201400 */
[----:B------:R-:W-:Y:S06]  /*45f0*/  BRA `(.L_x_1231) ;  /* 0x0000000800fc7947 */ /* 0x000fec0003800000 */
.L_x_1232:
[----:B------:R-:W2:Y:S02]  /*4600*/  LDG.E.U16 R0, desc[UR36][R2.64] ;  /* 0x0000002402007981 */ /* 0x000ea4000c1e1500 */
[----:B--2---:R-:W1:Y:S01]  /*4610*/  I2F.S16 R0, R0 ;  /* 0x0000000000007306 */ /* 0x004e620000101400 */
[----:B------:R-:W-:Y:S05]  /*4620*/  BRA `(.L_x_1231) ;  /* 0x0000000800f07947 */ /* 0x000fea0003800000 */
.L_x_1227:
        /* <DEDUP_REMOVED lines=8> */
.L_x_1235:
[----:B------:R-:W2:Y:S02]  /*46b0*/  LDG.E.U16 R0, desc[UR36][R2.64] ;  /* 0x0000002402007981 */ /* 0x000ea4000c1e1500 */
[----:B--2---:R-:W-:Y:S01]  /*46c0*/  HADD2.F32 R0, -RZ, R0.H0_H0 ;  /* 0x20000000ff007230 */ /* 0x004fe20000004100 */
[----:B------:R-:W-:Y:S06]  /*46d0*/  BRA `(.L_x_1231) ;  /* 0x0000000800c47947 */ /* 0x000fec0003800000 */
.L_x_1234:
        /* <DEDUP_REMOVED lines=8> */
.L_x_1237:
[----:B------:R-:W2:Y:S02]  /*4760*/  LDG.E.U16 R0, desc[UR36][R2.64] ;  /* 0x0000002402007981 */ /* 0x000ea4000c1e1500 */
[----:B--2---:R-:W-:Y:S01]  /*4770*/  HADD2.F32 R0, -RZ, R0.H0_H0 ;  /* 0x20000000ff007230 */ /* 0x004fe20000004100 */
[----:B------:R-:W-:Y:S06]  /*4780*/  BRA `(.L_x_1231) ;  /* 0x0000000800987947 */ /* 0x000fec0003800000 */
.L_x_1236:
[----:B------:R-:W2:Y:S01]  /*4790*/  LDG.E.64 R2, desc[UR36][R2.64] ;  /* 0x0000002402027981 */ /* 0x000ea2000c1e1b00 */
[----:B------:R-:W-:Y:S01]  /*47a0*/  UMOV UR4, 0xf0000000 ;  /* 0xf000000000047882 */ /* 0x000fe20000000000 */
[----:B------:R-:W-:Y:S01]  /*47b0*/  UMOV UR5, 0x380fffff ;  /* 0x380fffff00057882 */ /* 0x000fe20000000000 */
[----:B--2---:R-:W0:Y:S01]  /*47c0*/  F2F.F32.F64 R0, R2 ;  /* 0x0000000200007310 */ /* 0x004e220000301000 */
[----:B------:R-:W-:-:S14]  /*47d0*/  DSETP.GEU.AND P0, PT, |R2|, UR4, PT ;  /* 0x0000000402007e2a */ /* 0x000fdc000bf0e200 */
[----:B0-----:R-:W-:Y:S01]  /*47e0*/  @!P0 FMUL R0, R0, 1.175494350822287508e-38 ;  /* 0x0080000000008820 */ /* 0x001fe20000400000 */
[----:B------:R-:W-:Y:S06]  /*47f0*/  BRA `(.L_x_1231) ;  /* 0x00000008007c7947 */ /* 0x000fec0003800000 */
.L_x_1226:
        /* <DEDUP_REMOVED lines=12> */
.L_x_1240:
[----:B------:R-:W2:Y:S01]  /*48c0*/  LDG.E.64 R2, desc[UR36][R2.64] ;  /* 0x0000002402027981 */ /* 0x000ea2000c1e1b00 */
[----:B------:R-:W-:Y:S01]  /*48d0*/  UMOV UR4, 0xf0000000 ;  /* 0xf000000000047882 */ /* 0x000fe20000000000 */
[----:B------:R-:W-:Y:S01]  /*48e0*/  UMOV UR5, 0x380fffff ;  /* 0x380fffff00057882 */ /* 0x000fe20000000000 */
[----:B--2---:R-:W0:Y:S01]  /*48f0*/  F2F.F32.F64 R0, R2 ;  /* 0x0000000200007310 */ /* 0x004e220000301000 */
[----:B------:R-:W-:-:S14]  /*4900*/  DSETP.GEU.AND P0, PT, |R2|, UR4, PT ;  /* 0x0000000402007e2a */ /* 0x000fdc000bf0e200 */
[----:B0-----:R-:W-:Y:S01]  /*4910*/  @!P0 FMUL R0, R0, 1.175494350822287508e-38 ;  /* 0x0080000000008820 */ /* 0x001fe20000400000 */
[----:B------:R-:W-:Y:S06]  /*4920*/  BRA `(.L_x_1231) ;  /* 0x0000000800307947 */ /* 0x000fec0003800000 */
.L_x_1239:
        /* <DEDUP_REMOVED lines=26> */
.L_x_1242:
        /* <DEDUP_REMOVED lines=13> */
.L_x_1241:
[----:B------:R-:W2:Y:S02]  /*4ba0*/  LDG.E.U16 R0, desc[UR36][R2.64] ;  /* 0x0000002402007981 */ /* 0x000ea4000c1e1500 */
[----:B--2---:R-:W-:Y:S01]  /*4bb0*/  IMAD.U32 R0, R0, 0x10000, RZ ;  /* 0x0001000000007824 */ /* 0x004fe200078e00ff */
[----:B------:R-:W-:Y:S06]  /*4bc0*/  BRA `(.L_x_1231) ;  /* 0x0000000400887947 */ /* 0x000fec0003800000 */
.L_x_1238:
        /* <DEDUP_REMOVED lines=11> */
.L_x_1245:
        /* <DEDUP_REMOVED lines=20> */
.L_x_1247:
[----:B------:R-:W-:Y:S05]  /*4dc0*/  BSYNC B0 ;  /* 0x0000000000007941 */ /* 0x000fea0003800000 */
.L_x_1246:
[----:B------:R-:W-:Y:S01]  /*4dd0*/  LEA R3, R0, 0x3b800000, 0x17 ;  /* 0x3b80000000037811 */ /* 0x000fe200078eb8ff */
[----:B------:R-:W-:-:S05]  /*4de0*/  IMAD.SHL.U32 R0, R2, 0x100000, RZ ;  /* 0x0010000002007824 */ /* 0x000fca00078e00ff */
[----:B------:R-:W-:Y:S01]  /*4df0*/  LOP3.LUT R0, R3, R0, R4, 0xfe, !PT ;  /* 0x0000000003007212 */ /* 0x000fe200078efe04 */
[----:B------:R-:W-:Y:S06]  /*4e00*/  BRA `(.L_x_1231) ;  /* 0x0000000000f87947 */ /* 0x000fec0003800000 */
.L_x_1244:
        /* <DEDUP_REMOVED lines=20> */
.L_x_1249:
[----:B------:R-:W-:Y:S05]  /*4f50*/  BSYNC B0 ;  /* 0x0000000000007941 */ /* 0x000fea0003800000 */
.L_x_1248:
[----:B------:R-:W-:Y:S01]  /*4f60*/  LEA R3, R0, 0x37800000, 0x17 ;  /* 0x3780000000037811 */ /* 0x000fe200078eb8ff */
[----:B------:R-:W-:-:S05]  /*4f70*/  IMAD.SHL.U32 R0, R2, 0x200000, RZ ;  /* 0x0020000002007824 */ /* 0x000fca00078e00ff */
[----:B------:R-:W-:Y:S01]  /*4f80*/  LOP3.LUT R0, R3, R0, R4, 0xfe, !PT ;  /* 0x0000000003007212 */ /* 0x000fe200078efe04 */
[----:B------:R-:W-:Y:S06]  /*4f90*/  BRA `(.L_x_1231) ;  /* 0x0000000000947947 */ /* 0x000fec0003800000 */
.L_x_1243:
        /* <DEDUP_REMOVED lines=14> */
.L_x_1230:
        /* <DEDUP_REMOVED lines=16> */
.L_x_1252:
[----:B------:R-:W-:Y:S01]  /*5180*/  IMAD.MOV.U32 R0, RZ, RZ, RZ ;  /* 0x000000ffff007224 */ /* 0x000fe200078e00ff */
[----:B------:R-:W-:Y:S06]  /*5190*/  BRA `(.L_x_1231) ;  /* 0x0000000000147947 */ /* 0x000fec0003800000 */
.L_x_1251:
[----:B------:R-:W2:Y:S02]  /*51a0*/  LDG.E.64 R2, desc[UR36][R2.64] ;  /* 0x0000002402027981 */ /* 0x000ea4000c1e1b00 */
[----:B--2---:R0:W1:Y:S01]  /*51b0*/  I2F.U64 R0, R2 ;  /* 0x0000000200007312 */ /* 0x0040620000301000 */
[----:B------:R-:W-:Y:S05]  /*51c0*/  BRA `(.L_x_1231) ;  /* 0x0000000000087947 */ /* 0x000fea0003800000 */
.L_x_1250:
[----:B------:R-:W2:Y:S02]  /*51d0*/  LDG.E R0, desc[UR36][R2.64] ;  /* 0x0000002402007981 */ /* 0x000ea4000c1e1900 */
[----:B--2---:R-:W-:-:S07]  /*51e0*/  I2FP.F32.U32 R0, R0 ;  /* 0x0000000000007245 */ /* 0x004fce0000201000 */
.L_x_1231:
[----:B------:R-:W-:Y:S05]  /*51f0*/  BSYNC B6 ;  /* 0x0000000000067941 */ /* 0x000fea0003800000 */
.L_x_1225:
[----:B0-2-4-:R-:W0:Y:S01]  /*5200*/  LDC.U8 R3, c[0x0][0x421] ;  /* 0x00010840ff037b82 */ /* 0x015e220000000000 */
[----:B-1-3-5:R-:W-:-:S05]  /*5210*/  IMAD.MOV.U32 R2, RZ, RZ, R0 ;  /* 0x000000ffff027224 */ /* 0x02afca00078e0000 */
        /* <DEDUP_REMOVED lines=17> */
.L_x_1256:
[----:B------:R-:W0:Y:S02]  /*5330*/  F2I.S64.TRUNC R2, R2 ;  /* 0x0000000200027311 */ /* 0x000e24000020d900 */
[----:B0-----:R-:W-:-:S05]  /*5340*/  IMAD.MOV.U32 R5, RZ, RZ, R2 ;  /* 0x000000ffff057224 */ /* 0x001fca00078e0002 */
[----:B------:R4:W-:Y:S01]  /*5350*/  STG.E.U8 desc[UR36][R16.64], R5 ;  /* 0x0000000510007986 */ /* 0x0009e2000c101124 */
[----:B------:R-:W-:Y:S05]  /*5360*/  BRA `(.L_x_1258) ;  /* 0x0000000c00407947 */ /* 0x000fea0003800000 */
.L_x_1255:
        /* <DEDUP_REMOVED lines=9> */
.L_x_1260:
[----:B------:R-:W0:Y:S02]  /*5400*/  F2I.FTZ.TRUNC.NTZ R3, R2 ;  /* 0x0000000200037305 */ /* 0x000e24000021f100 */
[----:B0-----:R2:W-:Y:S01]  /*5410*/  STG.E desc[UR36][R16.64], R3 ;  /* 0x0000000310007986 */ /* 0x0015e2000c101924 */
[----:B------:R-:W-:Y:S05]  /*5420*/  BRA `(.L_x_1258) ;  /* 0x0000000c00107947 */ /* 0x000fea0003800000 */
.L_x_1259:
[----:B------:R-:W0:Y:S02]  /*5430*/  F2I.FTZ.TRUNC.NTZ R3, R2 ;  /* 0x0000000200037305 */ /* 0x000e24000021f100 */
[----:B0-----:R0:W-:Y:S01]  /*5440*/  STG.E.U16 desc[UR36][R16.64], R3 ;  /* 0x0000000310007986 */ /* 0x0011e2000c101524 */
[----:B------:R-:W-:Y:S05]  /*5450*/  BRA `(.L_x_1258) ;  /* 0x0000000c00047947 */ /* 0x000fea0003800000 */
.L_x_1254:
        /* <DEDUP_REMOVED lines=8> */
.L_x_1262:
[----:B------:R-:W-:-:S05]  /*54e0*/  F2FP.F16.F32.PACK_AB R2, RZ, R2 ;  /* 0x00000002ff02723e */ /* 0x000fca00000000ff */
[----:B------:R0:W-:Y:S01]  /*54f0*/  STG.E.U16 desc[UR36][R16.64], R2 ;  /* 0x0000000210007986 */ /* 0x0001e2000c101524 */
[----:B------:R-:W-:Y:S05]  /*5500*/  BRA `(.L_x_1258) ;  /* 0x0000000800d87947 */ /* 0x000fea0003800000 */
.L_x_1261:
        /* <DEDUP_REMOVED lines=9> */
.L_x_1264:
[----:B------:R-:W-:-:S04]  /*55a0*/  F2FP.F16.F32.PACK_AB R3, RZ, R2 ;  /* 0x00000002ff03723e */ /* 0x000fc800000000ff */
[----:B------:R-:W-:-:S05]  /*55b0*/  PRMT R3, R3, 0x5410, RZ ;  /* 0x0000541003037816 */ /* 0x000fca00000000ff */
[----:B------:R0:W-:Y:S01]  /*55c0*/  STG.E desc[UR36][R16.64], R3 ;  /* 0x0000000310007986 */ /* 0x0001e2000c101924 */
[----:B------:R-:W-:Y:S05]  /*55d0*/  BRA `(.L_x_1258) ;  /* 0x0000000800a47947 */ /* 0x000fea0003800000 */
.L_x_1263:
[----:B------:R-:W-:-:S06]  /*55e0*/  FMUL.FTZ R2, R2, 1 ;  /* 0x3f80000002027820 */ /* 0x000fcc0000410000 */
[----:B------:R-:W0:Y:S02]  /*55f0*/  F2F.F64.F32 R2, R2 ;  /* 0x0000000200027310 */ /* 0x000e240000201800 */
[----:B0-----:R0:W-:Y:S01]  /*5600*/  STG.E.64 desc[UR36][R16.64], R2 ;  /* 0x0000000210007986 */ /* 0x0011e2000c101b24 */
[----:B------:R-:W-:Y:S05]  /*5610*/  BRA `(.L_x_1258) ;  /* 0x0000000800947947 */ /* 0x000fea0003800000 */
.L_x_1253:
        /* <DEDUP_REMOVED lines=12> */
.L_x_1267:
[----:B------:R-:W-:Y:S01]  /*56e0*/  FMUL.FTZ R4, R2, 1 ;  /* 0x3f80000002047820 */ /* 0x000fe20000410000 */
[----:B------:R-:W-:-:S05]  /*56f0*/  CS2R R6, SRZ ;  /* 0x0000000000067805 */ /* 0x000fca000001ff00 */
[----:B------:R-:W0:Y:S02]  /*5700*/  F2F.F64.F32 R4, R4 ;  /* 0x0000000400047310 */ /* 0x000e240000201800 */
[----:B0-----:R0:W-:Y:S01]  /*5710*/  STG.E.128 desc[UR36][R16.64], R4 ;  /* 0x0000000410007986 */ /* 0x0011e2000c101d24 */
[----:B------:R-:W-:Y:S05]  /*5720*/  BRA `(.L_x_1258) ;  /* 0x0000000800507947 */ /* 0x000fea0003800000 */
.L_x_1266:
        /* <DEDUP_REMOVED lines=20> */
.L_x_1271:
[----:B------:R-:W-:Y:S05]  /*5870*/  BSYNC B0 ;  /* 0x0000000000007941 */ /* 0x000fea0003800000 */
.L_x_1270:
[----:B------:R-:W-:-:S05]  /*5880*/  LOP3.LUT R5, R0, R5, RZ, 0xfc, !PT ;  /* 0x0000000500057212 */ /* 0x000fca00078efcff */
[----:B------:R0:W-:Y:S01]  /*5890*/  STG.E.U8 desc[UR36][R16.64], R5 ;  /* 0x0000000510007986 */ /* 0x0001e2000c101124 */
[----:B------:R-:W-:Y:S05]  /*58a0*/  BRA `(.L_x_1258) ;  /* 0x0000000400f07947 */ /* 0x000fea0003800000 */
.L_x_1269:
        /* <DEDUP_REMOVED lines=12> */
.L_x_1273:
[----:B------:R-:W-:Y:S01]  /*5970*/  IMAD.MOV.U32 R0, RZ, RZ, 0x7f ;  /* 0x0000007fff007424 */ /* 0x000fe200078e00ff */
[----:B------:R-:W-:-:S04]  /*5980*/  ISETP.GT.U32.AND P0, PT, R4, 0x7f800000, PT ;  /* 0x7f8000000400780c */ /* 0x000fc80003f04070 */
[----:B------:R-:W-:-:S09]  /*5990*/  SEL R0, R0, 0x7c, P0 ;  /* 0x0000007c00007807 */ /* 0x000fd20000000000 */
.L_x_1274:
[----:B------:R-:W-:Y:S05]  /*59a0*/  BSYNC B0 ;  /* 0x0000000000007941 */ /* 0x000fea0003800000 */
.L_x_1272:
[----:B------:R-:W-:-:S04]  /*59b0*/  LOP3.LUT R2, R2, 0x80000000, RZ, 0xc0, !PT ;  /* 0x8000000002027812 */ /* 0x000fc800078ec0ff */
[----:B------:R-:W-:-:S04]  /*59c0*/  SHF.R.U32.HI R3, RZ, 0x18, R2 ;  /* 0x00000018ff037819 */ /* 0x000fc80000011602 */
[----:B------:R-:W-:-:S05]  /*59d0*/  LOP3.LUT R3, R0, R3, RZ, 0xfc, !PT ;  /* 0x0000000300037212 */ /* 0x000fca00078efcff */
[----:B------:R0:W-:Y:S01]  /*59e0*/  STG.E.U8 desc[UR36][R16.64], R3 ;  /* 0x0000000310007986 */ /* 0x0001e2000c101124 */
[----:B------:R-:W-:Y:S05]  /*59f0*/  BRA `(.L_x_1258) ;  /* 0x00000004009c7947 */ /* 0x000fea0003800000 */
.L_x_1268:
[----:B------:R-:W-:-:S05]  /*5a00*/  F2FP.BF16.F32.PACK_AB R2, RZ, R2 ;  /* 0x00000002ff02723e */ /* 0x000fca00000010ff */
[----:B------:R0:W-:Y:S01]  /*5a10*/  STG.E.U16 desc[UR36][R16.64], R2 ;  /* 0x0000000210007986 */ /* 0x0001e2000c101524 */
[----:B------:R-:W-:Y:S05]  /*5a20*/  BRA `(.L_x_1258) ;  /* 0x0000000400907947 */ /* 0x000fea0003800000 */
.L_x_1265:
        /* <DEDUP_REMOVED lines=11> */
.L_x_1277:
        /* <DEDUP_REMOVED lines=16> */
.L_x_1280:
[----:B------:R-:W-:-:S04]  /*5be0*/  LOP3.LUT R2, R2, 0x80000000, RZ, 0xc0, !PT ;  /* 0x8000000002027812 */ /* 0x000fc800078ec0ff */
[----:B------:R-:W-:-:S04]  /*5bf0*/  SHF.R.U32.HI R3, RZ, 0x18, R2 ;  /* 0x00000018ff037819 */ /* 0x000fc80000011602 */
[----:B------:R-:W-:-:S04]  /*5c00*/  LOP3.LUT R0, R0, R3, RZ, 0xfc, !PT ;  /* 0x0000000300007212 */ /* 0x000fc800078efcff */
[----:B------:R-:W-:-:S07]  /*5c10*/  PRMT R8, R0, 0x7610, R8 ;  /* 0x0000761000087816 */ /* 0x000fce0000000008 */
.L_x_1279:
[----:B------:R-:W-:Y:S05]  /*5c20*/  BSYNC B0 ;  /* 0x0000000000007941 */ /* 0x000fea0003800000 */
.L_x_1278:
[----:B------:R0:W-:Y:S01]  /*5c30*/  STG.E.U8 desc[UR36][R16.64], R8 ;  /* 0x0000000810007986 */ /* 0x0001e2000c101124 */
[----:B------:R-:W-:Y:S05]  /*5c40*/  BRA `(.L_x_1258) ;  /* 0x0000000400087947 */ /* 0x000fea0003800000 */
.L_x_1276:
        /* <DEDUP_REMOVED lines=16> */
.L_x_1283:
[----:B------:R-:W-:-:S04]  /*5d50*/  LOP3.LUT R2, R2, 0x80000000, RZ, 0xc0, !PT ;  /* 0x8000000002027812 */ /* 0x000fc800078ec0ff */
[----:B------:R-:W-:-:S04]  /*5d60*/  SHF.R.U32.HI R3, RZ, 0x18, R2 ;  /* 0x00000018ff037819 */ /* 0x000fc80000011602 */
[----:B------:R-:W-:-:S04]  /*5d70*/  LOP3.LUT R0, R0, R3, RZ, 0xfc, !PT ;  /* 0x0000000300007212 */ /* 0x000fc800078efcff */
[----:B------:R-:W-:-:S07]  /*5d80*/  PRMT R8, R0, 0x7610, R8 ;  /* 0x0000761000087816 */ /* 0x000fce0000000008 */
.L_x_1282:
[----:B------:R-:W-:Y:S05]  /*5d90*/  BSYNC B0 ;  /* 0x0000000000007941 */ /* 0x000fea0003800000 */
.L_x_1281:
[----:B------:R0:W-:Y:S01]  /*5da0*/  STG.E.U8 desc[UR36][R16.64], R8 ;  /* 0x0000000810007986 */ /* 0x0001e2000c101124 */
[----:B------:R-:W-:Y:S05]  /*5db0*/  BRA `(.L_x_1258) ;  /* 0x0000000000ac7947 */ /* 0x000fea0003800000 */
.L_x_1275:
        /* <DEDUP_REMOVED lines=21> */
.L_x_1257:
        /* <DEDUP_REMOVED lines=16> */
.L_x_1286:
[----:B------:R-:W-:Y:S05]  /*6010*/  BRA `(.L_x_1258) ;  /* 0x0000000000147947 */ /* 0x000fea0003800000 */
.L_x_1285:
[----:B------:R-:W0:Y:S02]  /*6020*/  F2I.U64.TRUNC R2, R2 ;  /* 0x0000000200027311 */ /* 0x000e24000020d800 */
[----:B0-----:R0:W-:Y:S01]  /*6030*/  STG.E.64 desc[UR36][R16.64], R2 ;  /* 0x0000000210007986 */ /* 0x0011e2000c101b24 */
[----:B------:R-:W-:Y:S05]  /*6040*/  BRA `(.L_x_1258) ;  /* 0x0000000000087947 */ /* 0x000fea0003800000 */
.L_x_1284:
[----:B------:R-:W0:Y:S02]  /*6050*/  F2I.FTZ.U32.TRUNC.NTZ R3, R2 ;  /* 0x0000000200037305 */ /* 0x000e24000021f000 */
[----:B0-----:R0:W-:Y:S02]  /*6060*/  STG.E desc[UR36][R16.64], R3 ;  /* 0x0000000310007986 */ /* 0x0011e4000c101924 */
.L_x_1258:
[----:B------:R-:W-:-:S07]  /*6070*/  VIADD R19, R19, 0x80 ;  /* 0x0000008013137836 */ /* 0x000fce0000000000 */
.L_x_1223:
[----:B------:R-:W-:Y:S05]  /*6080*/  BSYNC B7 ;  /* 0x0000000000077941 */ /* 0x000fea0003800000 */
.L_x_1222:
        /* <DEDUP_REMOVED lines=307> */
.L_x_1289:
        /* <DEDUP_REMOVED lines=20> */
[----:B--2---:R-:W3:Y:S01]  /*7500*/  I2F.S16 R0, R0 ;  /* 0x0000000000007306 */ /* 0x004ee20000101400 */
[----:B------:R-:W-:Y:S05]  /*7510*/  BRA `(.L_x_1296) ;  /* 0x0000000c00387947 */ /* 0x000fea0003800000 */
.L_x_1294:
[----:B------:R-:W2:Y:S02]  /*7520*/  LDG.E.U8 R0, desc[UR36][R2.64] ;  /* 0x0000002402007981 */ /* 0x000ea4000c1e1100 */
[----:B--2---:R-:W-:Y:S01]  /*7530*/  I2FP.F32.U32 R0, R0 ;  /* 0x0000000000007245 */ /* 0x004fe20000201000 */
[----:B------:R-:W-:Y:S06]  /*7540*/  BRA `(.L_x_1296) ;  /* 0x0000000c002c7947 */ /* 0x000fec0003800000 */
.L_x_1293:
[----:B------:R-:W-:-:S13]  /*7550*/  ISETP.NE.AND P0, PT, R4, 0x2, PT ;  /* 0x000000020400780c */ /* 0x000fda0003f05270 */
[----:B------:R-:W-:Y:S05]  /*7560*/  @!P0 BRA `(.L_x_1297) ;  /* 0x0000000000288947 */ /* 0x000fea0003800000 */
[----:B------:R-:W-:-:S13]  /*7570*/  ISETP.NE.AND P0, PT, R4, 0x3, PT ;  /* 0x000000030400780c */ /* 0x000fda0003f05270 */
[----:B------:R-:W-:Y:S05]  /*7580*/  @!P0 BRA `(.L_x_1298) ;  /* 0x0000000000148947 */ /* 0x000fea0003800000 */
[----:B------:R-:W-:-:S13]  /*7590*/  ISETP.NE.AND P0, PT, R4, 0x4, PT ;  /* 0x000000040400780c */ /* 0x000fda0003f05270 */
[----:B------:R-:W-:Y:S05]  /*75a0*/  @P0 BRA `(.L_x_1295) ;  /* 0x0000000800b80947 */ /* 0x000fea0003800000 */
[----:B------:R-:W2:Y:S02]  /*75b0*/  LDG.E.64 R2, desc[UR36][R2.64] ;  /* 0x0000002402027981 */ /* 0x000ea4000c1e1b00 */
[----:B--2---:R1:W2:Y:S01]  /*75c0*/  I2F.S64 R0, R2 ;  /* 0x0000000200007312 */ /* 0x0042a20000301400 */
[----:B------:R-:W-:Y:S05]  /*75d0*/  BRA `(.L_x_1296) ;  /* 0x0000000c00087947 */ /* 0x000fea0003800000 */
.L_x_1298:
[----:B------:R-:W2:Y:S02]  /*75e0*/  LDG.E R0, desc[UR36][R2.64] ;  /* 0x0000002402007981 */ /* 0x000ea4000c1e1900 */
[----:B--2---:R-:W-:Y:S01]  /*75f0*/  I2FP.F32.S32 R0, R0 ;  /* 0x0000000000007245 */ /* 0x004fe20000201400 */
[----:B------:R-:W-:Y:S06]  /*7600*/  BRA `(.L_x_1296) ;  /* 0x0000000800fc7947 */ /* 0x000fec0003800000 */
.L_x_1297:
[----:B------:R-:W2:Y:S02]  /*7610*/  LDG.E.U16 R0, desc[UR36][R2.64] ;  /* 0x0000002402007981 */ /* 0x000ea4000c1e1500 */
[----:B--2---:R-:W0:Y:S01]  /*7620*/  I2F.S16 R0, R0 ;  /* 0x0000000000007306 */ /* 0x004e220000101400 */
[----:B------:R-:W-:Y:S05]  /*7630*/  BRA `(.L_x_1296) ;  /* 0x0000000800f07947 */ /* 0x000fea0003800000 */
.L_x_1292:
        /* <DEDUP_REMOVED lines=8> */
.L_x_1300:
[----:B------:R-:W2:Y:S02]  /*76c0*/  LDG.E.U16 R0, desc[UR36][R2.64] ;  /* 0x0000002402007981 */ /* 0x000ea4000c1e1500 */
[----:B--2---:R-:W-:Y:S01]  /*76d0*/  HADD2.F32 R0, -RZ, R0.H0_H0 ;  /* 0x20000000ff007230 */ /* 0x004fe20000004100 */
[----:B------:R-:W-:Y:S06]  /*76e0*/  BRA `(.L_x_1296) ;  /* 0x0000000800c47947 */ /* 0x000fec0003800000 */
.L_x_1299:
        /* <DEDUP_REMOVED lines=8> */
.L_x_1302:
[----:B------:R-:W2:Y:S02]  /*7770*/  LDG.E.U16 R0, desc[UR36][R2.64] ;  /* 0x0000002402007981 */ /* 0x000ea4000c1e1500 */
[----:B--2---:R-:W-:Y:S01]  /*7780*/  HADD2.F32 R0, -RZ, R0.H0_H0 ;  /* 0x20000000ff007230 */ /* 0x004fe20000004100 */
[----:B------:R-:W-:Y:S06]  /*7790*/  BRA `(.L_x_1296) ;  /* 0x0000000800987947 */ /* 0x000fec0003800000 */
.L_x_1301:
[----:B------:R-:W2:Y:S01]  /*77a0*/  LDG.E.64 R2, desc[UR36][R2.64] ;  /* 0x0000002402027981 */ /* 0x000ea2000c1e1b00 */
[----:B------:R-:W-:Y:S01]  /*77b0*/  UMOV UR4, 0xf0000000 ;  /* 0xf000000000047882 */ /* 0x000fe20000000000 */
[----:B------:R-:W-:Y:S01]  /*77c0*/  UMOV UR5, 0x380fffff ;  /* 0x380fffff00057882 */ /* 0x000fe20000000000 */
[----:B--2---:R-:W0:Y:S01]  /*77d0*/  F2F.F32.F64 R0, R2 ;  /* 0x0000000200007310 */ /* 0x004e220000301000 */
[----:B------:R-:W-:-:S14]  /*77e0*/  DSETP.GEU.AND P0, PT, |R2|, UR4, PT ;  /* 0x0000000402007e2a */ /* 0x000fdc000bf0e200 */
[----:B0-----:R-:W-:Y:S01]  /*77f0*/  @!P0 FMUL R0, R0, 1.175494350822287508e-38 ;  /* 0x0080000000008820 */ /* 0x001fe20000400000 */
[----:B------:R-:W-:Y:S06]  /*7800*/  BRA `(.L_x_1296) ;  /* 0x00000008007c7947 */ /* 0x000fec0003800000 */
.L_x_1291:
        /* <DEDUP_REMOVED lines=12> */
.L_x_1305:
[----:B------:R-:W2:Y:S01]  /*78d0*/  LDG.E.64 R2, desc[UR36][R2.64] ;  /* 0x0000002402027981 */ /* 0x000ea2000c1e1b00 */
[----:B------:R-:W-:Y:S01]  /*78e0*/  UMOV UR4, 0xf0000000 ;  /* 0xf000000000047882 */ /* 0x000fe20000000000 */
[----:B------:R-:W-:Y:S01]  /*78f0*/  UMOV UR5, 0x380fffff ;  /* 0x380fffff00057882 */ /* 0x000fe20000000000 */
[----:B--2---:R-:W0:Y:S01]  /*7900*/  F2F.F32.F64 R0, R2 ;  /* 0x0000000200007310 */ /* 0x004e220000301000 */
[----:B------:R-:W-:-:S14]  /*7910*/  DSETP.GEU.AND P0, PT, |R2|, UR4, PT ;  /* 0x0000000402007e2a */ /* 0x000fdc000bf0e200 */
[----:B0-----:R-:W-:Y:S01]  /*7920*/  @!P0 FMUL R0, R0, 1.175494350822287508e-38 ;  /* 0x0080000000008820 */ /* 0x001fe20000400000 */
[----:B------:R-:W-:Y:S06]  /*7930*/  BRA `(.L_x_1296) ;  /* 0x0000000800307947 */ /* 0x000fec0003800000 */
.L_x_1304:
        /* <DEDUP_REMOVED lines=26> */
.L_x_1307:
        /* <DEDUP_REMOVED lines=13> */
.L_x_1306:
[----:B------:R-:W2:Y:S02]  /*7bb0*/  LDG.E.U16 R0, desc[UR36][R2.64] ;  /* 0x0000002402007981 */ /* 0x000ea4000c1e1500 */
[----:B--2---:R-:W-:Y:S01]  /*7bc0*/  IMAD.U32 R0, R0, 0x10000, RZ ;  /* 0x0001000000007824 */ /* 0x004fe200078e00ff */
[----:B------:R-:W-:Y:S06]  /*7bd0*/  BRA `(.L_x_1296) ;  /* 0x0000000400887947 */ /* 0x000fec0003800000 */
.L_x_1303:
        /* <DEDUP_REMOVED lines=11> */
.L_x_1310:
        /* <DEDUP_REMOVED lines=20> */
.L_x_1312:
[----:B------:R-:W-:Y:S05]  /*7dd0*/  BSYNC B0 ;  /* 0x0000000000007941 */ /* 0x000fea0003800000 */
.L_x_1311:
[----:B------:R-:W-:Y:S01]  /*7de0*/  LEA R3, R0, 0x3b800000, 0x17 ;  /* 0x3b80000000037811 */ /* 0x000fe200078eb8ff */
[----:B------:R-:W-:-:S05]  /*7df0*/  IMAD.SHL.U32 R0, R2, 0x100000, RZ ;  /* 0x0010000002007824 */ /* 0x000fca00078e00ff */
[----:B------:R-:W-:Y:S01]  /*7e00*/  LOP3.LUT R0, R3, R0, R4, 0xfe, !PT ;  /* 0x0000000003007212 */ /* 0x000fe200078efe04 */
[----:B------:R-:W-:Y:S06]  /*7e10*/  BRA `(.L_x_1296) ;  /* 0x0000000000f87947 */ /* 0x000fec0003800000 */
.L_x_1309:
        /* <DEDUP_REMOVED lines=20> */
.L_x_1314:
[----:B------:R-:W-:Y:S05]  /*7f60*/  BSYNC B0 ;  /* 0x0000000000007941 */ /* 0x000fea0003800000 */
.L_x_1313:
[----:B------:R-:W-:Y:S01]  /*7f70*/  LEA R3, R0, 0x37800000, 0x17 ;  /* 0x3780000000037811 */ /* 0x000fe200078eb8ff */
[----:B------:R-:W-:-:S05]  /*7f80*/  IMAD.SHL.U32 R0, R2, 0x200000, RZ ;  /* 0x0020000002007824 */ /* 0x000fca00078e00ff */
[----:B------:R-:W-:Y:S01]  /*7f90*/  LOP3.LUT R0, R3, R0, R4, 0xfe, !PT ;  /* 0x0000000003007212 */ /* 0x000fe200078efe04 */
[----:B------:R-:W-:Y:S06]  /*7fa0*/  BRA `(.L_x_1296) ;  /* 0x0000000000947947 */ /* 0x000fec0003800000 */
.L_x_1308:
        /* <DEDUP_REMOVED lines=14> */
.L_x_1295:
        /* <DEDUP_REMOVED lines=16> */
.L_x_1317:
[----:B------:R-:W-:Y:S01]  /*8190*/  IMAD.MOV.U32 R0, RZ, RZ, RZ ;  /* 0x000000ffff007224 */ /* 0x000fe200078e00ff */
[----:B------:R-:W-:Y:S06]  /*81a0*/  BRA `(.L_x_1296) ;  /* 0x0000000000147947 */ /* 0x000fec0003800000 */
.L_x_1316:
[----:B------:R-:W2:Y:S02]  /*81b0*/  LDG.E.64 R2, desc[UR36][R2.64] ;  /* 0x0000002402027981 */ /* 0x000ea4000c1e1b00 */
[----:B--2---:R0:W1:Y:S01]  /*81c0*/  I2F.U64 R0, R2 ;  /* 0x0000000200007312 */ /* 0x0040620000301000 */
[----:B------:R-:W-:Y:S05]  /*81d0*/  BRA `(.L_x_1296) ;  /* 0x0000000000087947 */ /* 0x000fea0003800000 */
.L_x_1315:
[----:B------:R-:W2:Y:S02]  /*81e0*/  LDG.E R0, desc[UR36][R2.64] ;  /* 0x0000002402007981 */ /* 0x000ea4000c1e1900 */
[----:B--2---:R-:W-:-:S07]  /*81f0*/  I2FP.F32.U32 R0, R0 ;  /* 0x0000000000007245 */ /* 0x004fce0000201000 */
.L_x_1296:
[----:B------:R-:W-:Y:S05]  /*8200*/  BSYNC B6 ;  /* 0x0000000000067941 */ /* 0x000fea0003800000 */
.L_x_1290:
[----:B01--4-:R-:W0:Y:S01]  /*8210*/  LDC.U8 R3, c[0x0][0x421] ;  /* 0x00010840ff037b82 */ /* 0x013e220000000000 */
[----:B--23-5:R-:W-:-:S05]  /*8220*/  IMAD.MOV.U32 R2, RZ, RZ, R0 ;  /* 0x000000ffff027224 */ /* 0x02cfca00078e0000 */
        /* <DEDUP_REMOVED lines=17> */
.L_x_1321:
[----:B------:R-:W0:Y:S02]  /*8340*/  F2I.S64.TRUNC R2, R2 ;  /* 0x0000000200027311 */ /* 0x000e24000020d900 */
[----:B0-----:R-:W-:-:S05]  /*8350*/  IMAD.MOV.U32 R5, RZ, RZ, R2 ;  /* 0x000000ffff057224 */ /* 0x001fca00078e0002 */
[----:B------:R0:W-:Y:S01]  /*8360*/  STG.E.U8 desc[UR36][R16.64], R5 ;  /* 0x0000000510007986 */ /* 0x0001e2000c101124 */
[----:B------:R-:W-:Y:S05]  /*8370*/  BRA `(.L_x_1323) ;  /* 0x0000000c00407947 */ /* 0x000fea0003800000 */
.L_x_1320:
        /* <DEDUP_REMOVED lines=9> */
.L_x_1325:
[----:B------:R-:W0:Y:S02]  /*8410*/  F2I.FTZ.TRUNC.NTZ R3, R2 ;  /* 0x0000000200037305 */ /* 0x000e24000021f100 */
[----:B0-----:R0:W-:Y:S01]  /*8420*/  STG.E desc[UR36][R16.64], R3 ;  /* 0x0000000310007986 */ /* 0x0011e2000c101924 */
[----:B------:R-:W-:Y:S05]  /*8430*/  BRA `(.L_x_1323) ;  /* 0x0000000c00107947 */ /* 0x000fea0003800000 */
.L_x_1324:
[----:B------:R-:W0:Y:S02]  /*8440*/  F2I.FTZ.TRUNC.NTZ R3, R2 ;  /* 0x0000000200037305 */ /* 0x000e24000021f100 */
[----:B0-----:R0:W-:Y:S01]  /*8450*/  STG.E.U16 desc[UR36][R16.64], R3 ;  /* 0x0000000310007986 */ /* 0x0011e2000c101524 */
[----:B------:R-:W-:Y:S05]  /*8460*/  BRA `(.L_x_1323) ;  /* 0x0000000c00047947 */ /* 0x000fea0003800000 */
.L_x_1319:
        /* <DEDUP_REMOVED lines=8> */
.L_x_1327:
[----:B------:R-:W-:-:S05]  /*84f0*/  F2FP.F16.F32.PACK_AB R2, RZ, R2 ;  /* 0x00000002ff02723e */ /* 0x000fca00000000ff */
[----:B------:R0:W-:Y:S01]  /*8500*/  STG.E.U16 desc[UR36][R16.64], R2 ;  /* 0x0000000210007986 */ /* 0x0001e2000c101524 */
[----:B------:R-:W-:Y:S05]  /*8510*/  BRA `(.L_x_1323) ;  /* 0x0000000800d87947 */ /* 0x000fea0003800000 */
.L_x_1326:
        /* <DEDUP_REMOVED lines=9> */
.L_x_1329:
[----:B------:R-:W-:-:S04]  /*85b0*/  F2FP.F16.F32.PACK_AB R3, RZ, R2 ;  /* 0x00000002ff03723e */ /* 0x000fc800000000ff */
[----:B------:R-:W-:-:S05]  /*85c0*/  PRMT R3, R3, 0x5410, RZ ;  /* 0x0000541003037816 */ /* 0x000fca00000000ff */
[----:B------:R0:W-:Y:S01]  /*85d0*/  STG.E desc[UR36][R16.64], R3 ;  /* 0x0000000310007986 */ /* 0x0001e2000c101924 */
[----:B------:R-:W-:Y:S05]  /*85e0*/  BRA `(.L_x_1323) ;  /* 0x0000000800a47947 */ /* 0x000fea0003800000 */
.L_x_1328:
[----:B------:R-:W-:-:S06]  /*85f0*/  FMUL.FTZ R2, R2, 1 ;  /* 0x3f80000002027820 */ /* 0x000fcc0000410000 */
[----:B------:R-:W0:Y:S02]  /*8600*/  F2F.F64.F32 R2, R2 ;  /* 0x0000000200027310 */ /* 0x000e240000201800 */
[----:B0-----:R0:W-:Y:S01]  /*8610*/  STG.E.64 desc[UR36][R16.64], R2 ;  /* 0x0000000210007986 */ /* 0x0011e2000c101b24 */
[----:B------:R-:W-:Y:S05]  /*8620*/  BRA `(.L_x_1323) ;  /* 0x0000000800947947 */ /* 0x000fea0003800000 */
.L_x_1318:
        /* <DEDUP_REMOVED lines=12> */
.L_x_1332:
[----:B------:R-:W-:Y:S01]  /*86f0*/  FMUL.FTZ R4, R2, 1 ;  /* 0x3f80000002047820 */ /* 0x000fe20000410000 */
[----:B------:R-:W-:-:S05]  /*8700*/  CS2R R6, SRZ ;  /* 0x0000000000067805 */ /* 0x000fca000001ff00 */
[----:B------:R-:W0:Y:S02]  /*8710*/  F2F.F64.F32 R4, R4 ;  /* 0x0000000400047310 */ /* 0x000e240000201800 */
[----:B0-----:R0:W-:Y:S01]  /*8720*/  STG.E.128 desc[UR36][R16.64], R4 ;  /* 0x0000000410007986 */ /* 0x0011e2000c101d24 */
[----:B------:R-:W-:Y:S05]  /*8730*/  BRA `(.L_x_1323) ;  /* 0x0000000800507947 */ /* 0x000fea0003800000 */
.L_x_1331:
        /* <DEDUP_REMOVED lines=20> */
.L_x_1336:
[----:B------:R-:W-:Y:S05]  /*8880*/  BSYNC B0 ;  /* 0x0000000000007941 */ /* 0x000fea0003800000 */
.L_x_1335:
[----:B------:R-:W-:-:S05]  /*8890*/  LOP3.LUT R5, R0, R5, RZ, 0xfc, !PT ;  /* 0x0000000500057212 */ /* 0x000fca00078efcff */
[----:B------:R0:W-:Y:S01]  /*88a0*/  STG.E.U8 desc[UR36][R16.64], R5 ;  /* 0x0000000510007986 */ /* 0x0001e2000c101124 */
[----:B------:R-:W-:Y:S05]  /*88b0*/  BRA `(.L_x_1323) ;  /* 0x0000000400f07947 */ /* 0x000fea0003800000 */
.L_x_1334:
        /* <DEDUP_REMOVED lines=12> */
.L_x_1338:
[----:B------:R-:W-:Y:S01]  /*8980*/  IMAD.MOV.U32 R0, RZ, RZ, 0x7f ;  /* 0x0000007fff007424 */ /* 0x000fe200078e00ff */
[----:B------:R-:W-:-:S04]  /*8990*/  ISETP.GT.U32.AND P0, PT, R4, 0x7f800000, PT ;  /* 0x7f8000000400780c */ /* 0x000fc80003f04070 */
[----:B------:R-:W-:-:S09]  /*89a0*/  SEL R0, R0, 0x7c, P0 ;  /* 0x0000007c00007807 */ /* 0x000fd20000000000 */
.L_x_1339:
[----:B------:R-:W-:Y:S05]  /*89b0*/  BSYNC B0 ;  /* 0x0000000000007941 */ /* 0x000fea0003800000 */
.L_x_1337:
[----:B------:R-:W-:-:S04]  /*89c0*/  LOP3.LUT R2, R2, 0x80000000, RZ, 0xc0, !PT ;  /* 0x8000000002027812 */ /* 0x000fc800078ec0ff */
[----:B------:R-:W-:-:S04]  /*89d0*/  SHF.R.U32.HI R3, RZ, 0x18, R2 ;  /* 0x00000018ff037819 */ /* 0x000fc80000011602 */
[----:B------:R-:W-:-:S05]  /*89e0*/  LOP3.LUT R3, R0, R3, RZ, 0xfc, !PT ;  /* 0x0000000300037212 */ /* 0x000fca00078efcff */
[----:B------:R0:W-:Y:S01]  /*89f0*/  STG.E.U8 desc[UR36][R16.64], R3 ;  /* 0x0000000310007986 */ /* 0x0001e2000c101124 */
[----:B------:R-:W-:Y:S05]  /*8a00*/  BRA `(.L_x_1323) ;  /* 0x00000004009c7947 */ /* 0x000fea0003800000 */
.L_x_1333:
[----:B------:R-:W-:-:S05]  /*8a10*/  F2FP.BF16.F32.PACK_AB R2, RZ, R2 ;  /* 0x00000002ff02723e */ /* 0x000fca00000010ff */
[----:B------:R0:W-:Y:S01]  /*8a20*/  STG.E.U16 desc[UR36][R16.64], R2 ;  /* 0x0000000210007986 */ /* 0x0001e2000c101524 */
[----:B------:R-:W-:Y:S05]  /*8a30*/  BRA `(.L_x_1323) ;  /* 0x0000000400907947 */ /* 0x000fea0003800000 */
.L_x_1330:
        /* <DEDUP_REMOVED lines=11> */
.L_x_1342:
        /* <DEDUP_REMOVED lines=16> */
.L_x_1345:
[----:B------:R-:W-:-:S04]  /*8bf0*/  LOP3.LUT R2, R2, 0x80000000, RZ, 0xc0, !PT ;  /* 0x8000000002027812 */ /* 0x000fc800078ec0ff */
[----:B------:R-:W-:-:S04]  /*8c00*/  SHF.R.U32.HI R3, RZ, 0x18, R2 ;  /* 0x00000018ff037819 */ /* 0x000fc80000011602 */
[----:B------:R-:W-:-:S04]  /*8c10*/  LOP3.LUT R0, R0, R3, RZ, 0xfc, !PT ;  /* 0x0000000300007212 */ /* 0x000fc800078efcff */
[----:B------:R-:W-:-:S07]  /*8c20*/  PRMT R8, R0, 0x7610, R8 ;  /* 0x0000761000087816 */ /* 0x000fce0000000008 */
.L_x_1344:
[----:B------:R-:W-:Y:S05]  /*8c30*/  BSYNC B0 ;  /* 0x0000000000007941 */ /* 0x000fea0003800000 */
.L_x_1343:
[----:B------:R3:W-:Y:S01]  /*8c40*/  STG.E.U8 desc[UR36][R16.64], R8 ;  /* 0x0000000810007986 */ /* 0x0007e2000c101124 */
[----:B------:R-:W-:Y:S05]  /*8c50*/  BRA `(.L_x_1323) ;  /* 0x0000000400087947 */ /* 0x000fea0003800000 */
.L_x_1341:
        /* <DEDUP_REMOVED lines=16> */
.L_x_1348:
[----:B------:R-:W-:-:S04]  /*8d60*/  LOP3.LUT R2, R2, 0x80000000, RZ, 0xc0, !PT ;  /* 0x8000000002027812 */ /* 0x000fc800078ec0ff */
[----:B------:R-:W-:-:S04]  /*8d70*/  SHF.R.U32.HI R3, RZ, 0x18, R2 ;  /* 0x00000018ff037819 */ /* 0x000fc80000011602 */
[----:B------:R-:W-:-:S04]  /*8d80*/  LOP3.LUT R0, R0, R3, RZ, 0xfc, !PT ;  /* 0x0000000300007212 */ /* 0x000fc800078efcff */
[----:B------:R-:W-:-:S07]  /*8d90*/  PRMT R8, R0, 0x7610, R8 ;  /* 0x0000761000087816 */ /* 0x000fce0000000008 */
.L_x_1347:
[----:B------:R-:W-:Y:S05]  /*8da0*/  BSYNC B0 ;  /* 0x0000000000007941 */ /* 0x000fea0003800000 */
.L_x_1346:
[----:B------:R0:W-:Y:S01]  /*8db0*/  STG.E.U8 desc[UR36][R16.64], R8 ;  /* 0x0000000810007986 */ /* 0x0001e2000c101124 */
[----:B------:R-:W-:Y:S05]  /*8dc0*/  BRA `(.L_x_1323) ;  /* 0x0000000000ac7947 */ /* 0x000fea0003800000 */
.L_x_1340:
        /* <DEDUP_REMOVED lines=21> */
.L_x_1322:
        /* <DEDUP_REMOVED lines=16> */
.L_x_1351:
[----:B------:R-:W-:Y:S05]  /*9020*/  BRA `(.L_x_1323) ;  /* 0x0000000000147947 */ /* 0x000fea0003800000 */
.L_x_1350:
[----:B------:R-:W0:Y:S02]  /*9030*/  F2I.U64.TRUNC R2, R2 ;  /* 0x0000000200027311 */ /* 0x000e24000020d800 */
[----:B0-----:R2:W-:Y:S01]  /*9040*/  STG.E.64 desc[UR36][R16.64], R2 ;  /* 0x0000000210007986 */ /* 0x0015e2000c101b24 */
[----:B------:R-:W-:Y:S05]  /*9050*/  BRA `(.L_x_1323) ;  /* 0x0000000000087947 */ /* 0x000fea0003800000 */
.L_x_1349:
[----:B------:R-:W0:Y:S02]  /*9060*/  F2I.FTZ.U32.TRUNC.NTZ R3, R2 ;  /* 0x0000000200037305 */ /* 0x000e24000021f000 */
[----:B0-----:R0:W-:Y:S02]  /*9070*/  STG.E desc[UR36][R16.64], R3 ;  /* 0x0000000310007986 */ /* 0x0011e4000c101924 */
.L_x_1323:
[----:B------:R-:W-:-:S07]  /*9080*/  VIADD R19, R19, 0x80 ;  /* 0x0000008013137836 */ /* 0x000fce0000000000 */
.L_x_1288:
[----:B------:R-:W-:Y:S05]  /*9090*/  BSYNC B7 ;  /* 0x0000000000077941 */ /* 0x000fea0003800000 */
.L_x_1287:
        /* <DEDUP_REMOVED lines=306> */
.L_x_1352:
        /* <DEDUP_REMOVED lines=20> */
[----:B--2---:R-:W2:Y:S01]  /*a500*/  I2F.S16 R0, R0 ;  /* 0x0000000000007306 */ /* 0x004ea20000101400 */
[----:B------:R-:W-:Y:S05]  /*a510*/  BRA `(.L_x_1359) ;  /* 0x0000000c00387947 */ /* 0x000fea0003800000 */
.L_x_1357:
[----:B------:R-:W2:Y:S02]  /*a520*/  LDG.E.U8 R0, desc[UR36][R2.64] ;  /* 0x0000002402007981 */ /* 0x000ea4000c1e1100 */
[----:B--2---:R-:W-:Y:S01]  /*a530*/  I2FP.F32.U32 R0, R0 ;  /* 0x0000000000007245 */ /* 0x004fe20000201000 */
[----:B------:R-:W-:Y:S06]  /*a540*/  BRA `(.L_x_1359) ;  /* 0x0000000c002c7947 */ /* 0x000fec0003800000 */
.L_x_1356:
[----:B------:R-:W-:-:S13]  /*a550*/  ISETP.NE.AND P0, PT, R4, 0x2, PT ;  /* 0x000000020400780c */ /* 0x000fda0003f05270 */
[----:B------:R-:W-:Y:S05]  /*a560*/  @!P0 BRA `(.L_x_1360) ;  /* 0x0000000000288947 */ /* 0x000fea0003800000 */
[----:B------:R-:W-:-:S13]  /*a570*/  ISETP.NE.AND P0, PT, R4, 0x3, PT ;  /* 0x000000030400780c */ /* 0x000fda0003f05270 */
[----:B------:R-:W-:Y:S05]  /*a580*/  @!P0 BRA `(.L_x_1361) ;  /* 0x0000000000148947 */ /* 0x000fea0003800000 */
[----:B------:R-:W-:-:S13]  /*a590*/  ISETP.NE.AND P0, PT, R4, 0x4, PT ;  /* 0x000000040400780c */ /* 0x000fda0003f05270 */
[----:B------:R-:W-:Y:S05]  /*a5a0*/  @P0 BRA `(.L_x_1358) ;  /* 0x0000000800b80947 */ /* 0x000fea0003800000 */
[----:B------:R-:W2:Y:S02]  /*a5b0*/  LDG.E.64 R2, desc[UR36][R2.64] ;  /* 0x0000002402027981 */ /* 0x000ea4000c1e1b00 */
[----:B--2---:R3:W4:Y:S01]  /*a5c0*/  I2F.S64 R0, R2 ;  /* 0x0000000200007312 */ /* 0x0047220000301400 */
[----:B------:R-:W-:Y:S05]  /*a5d0*/  BRA `(.L_x_1359) ;  /* 0x0000000c00087947 */ /* 0x000fea0003800000 */
.L_x_1361:
[----:B------:R-:W2:Y:S02]  /*a5e0*/  LDG.E R0, desc[UR36][R2.64] ;  /* 0x0000002402007981 */ /* 0x000ea4000c1e1900 */
[----:B--2---:R-:W-:Y:S01]  /*a5f0*/  I2FP.F32.S32 R0, R0 ;  /* 0x0000000000007245 */ /* 0x004fe20000201400 */
[----:B------:R-:W-:Y:S06]  /*a600*/  BRA `(.L_x_1359) ;  /* 0x0000000800fc7947 */ /* 0x000fec0003800000 */
.L_x_1360:
[----:B------:R-:W2:Y:S02]  /*a610*/  LDG.E.U16 R0, desc[UR36][R2.64] ;  /* 0x0000002402007981 */ /* 0x000ea4000c1e1500 */
[----:B--2---:R-:W0:Y:S01]  /*a620*/  I2F.S16 R0, R0 ;  /* 0x0000000000007306 */ /* 0x004e220000101400 */
[----:B------:R-:W-:Y:S05]  /*a630*/  BRA `(.L_x_1359) ;  /* 0x0000000800f07947 */ /* 0x000fea0003800000 */
.L_x_1355:
        /* <DEDUP_REMOVED lines=8> */
.L_x_1363:
[----:B------:R-:W2:Y:S02]  /*a6c0*/  LDG.E.U16 R0, desc[UR36][R2.64] ;  /* 0x0000002402007981 */ /* 0x000ea4000c1e1500 */
[----:B--2---:R-:W-:Y:S01]  /*a6d0*/  HADD2.F32 R0, -RZ, R0.H0_H0 ;  /* 0x20000000ff007230 */ /* 0x004fe20000004100 */
[----:B------:R-:W-:Y:S06]  /*a6e0*/  BRA `(.L_x_1359) ;  /* 0x0000000800c47947 */ /* 0x000fec0003800000 */
.L_x_1362:
        /* <DEDUP_REMOVED lines=8> */
.L_x_1365:
[----:B------:R-:W2:Y:S02]  /*a770*/  LDG.E.U16 R0, desc[UR36][R2.64] ;  /* 0x0000002402007981 */ /* 0x000ea4000c1e1500 */
[----:B--2---:R-:W-:Y:S01]  /*a780*/  HADD2.F32 R0, -RZ, R0.H0_H0 ;  /* 0x20000000ff007230 */ /* 0x004fe20000004100 */
[----:B------:R-:W-:Y:S06]  /*a790*/  BRA `(.L_x_1359) ;  /* 0x0000000800987947 */ /* 0x000fec0003800000 */
.L_x_1364:
[----:B------:R-:W2:Y:S01]  /*a7a0*/  LDG.E.64 R2, desc[UR36][R2.64] ;  /* 0x0000002402027981 */ /* 0x000ea2000c1e1b00 */
[----:B------:R-:W-:Y:S01]  /*a7b0*/  UMOV UR4, 0xf0000000 ;  /* 0xf000000000047882 */ /* 0x000fe20000000000 */
[----:B------:R-:W-:Y:S01]  /*a7c0*/  UMOV UR5, 0x380fffff ;  /* 0x380fffff00057882 */ /* 0x000fe20000000000 */
[----:B--2---:R-:W0:Y:S01]  /*a7d0*/  F2F.F32.F64 R0, R2 ;  /* 0x0000000200007310 */ /* 0x004e220000301000 */
[----:B------:R-:W-:-:S14]  /*a7e0*/  DSETP.GEU.AND P0, PT, |R2|, UR4, PT ;  /* 0x0000000402007e2a */ /* 0x000fdc000bf0e200 */
[----:B0-----:R-:W-:Y:S01]  /*a7f0*/  @!P0 FMUL R0, R0, 1.175494350822287508e-38 ;  /* 0x0080000000008820 */ /* 0x001fe20000400000 */
[----:B------:R-:W-:Y:S06]  /*a800*/  BRA `(.L_x_1359) ;  /* 0x00000008007c7947 */ /* 0x000fec0003800000 */
.L_x_1354:
        /* <DEDUP_REMOVED lines=12> */
.L_x_1368:
[----:B------:R-:W2:Y:S01]  /*a8d0*/  LDG.E.64 R2, desc[UR36][R2.64] ;  /* 0x0000002402027981 */ /* 0x000ea2000c1e1b00 */
[----:B------:R-:W-:Y:S01]  /*a8e0*/  UMOV UR4, 0xf0000000 ;  /* 0xf000000000047882 */ /* 0x000fe20000000000 */
[----:B------:R-:W-:Y:S01]  /*a8f0*/  UMOV UR5, 0x380fffff ;  /* 0x380fffff00057882 */ /* 0x000fe20000000000 */
[----:B--2---:R-:W0:Y:S01]  /*a900*/  F2F.F32.F64 R0, R2 ;  /* 0x0000000200007310 */ /* 0x004e220000301000 */
[----:B------:R-:W-:-:S14]  /*a910*/  DSETP.GEU.AND P0, PT, |R2|, UR4, PT ;  /* 0x0000000402007e2a */ /* 0x000fdc000bf0e200 */
[----:B0-----:R-:W-:Y:S01]  /*a920*/  @!P0 FMUL R0, R0, 1.175494350822287508e-38 ;  /* 0x0080000000008820 */ /* 0x001fe20000400000 */
[----:B------:R-:W-:Y:S06]  /*a930*/  BRA `(.L_x_1359) ;  /* 0x0000000800307947 */ /* 0x000fec0003800000 */
.L_x_1367:
        /* <DEDUP_REMOVED lines=26> */
.L_x_1370:
        /* <DEDUP_REMOVED lines=13> */
.L_x_1369:
[----:B------:R-:W2:Y:S02]  /*abb0*/  LDG.E.U16 R0, desc[UR36][R2.64] ;  /* 0x0000002402007981 */ /* 0x000ea4000c1e1500 */
[----:B--2---:R-:W-:Y:S01]  /*abc0*/  IMAD.U32 R0, R0, 0x10000, RZ ;  /* 0x0001000000007824 */ /* 0x004fe200078e00ff */
[----:B------:R-:W-:Y:S06]  /*abd0*/  BRA `(.L_x_1359) ;  /* 0x0000000400887947 */ /* 0x000fec0003800000 */
.L_x_1366:
        /* <DEDUP_REMOVED lines=11> */
.L_x_1373:
        /* <DEDUP_REMOVED lines=20> */
.L_x_1375:
[----:B------:R-:W-:Y:S05]  /*add0*/  BSYNC B0 ;  /* 0x0000000000007941 */ /* 0x000fea0003800000 */
.L_x_1374:
[----:B------:R-:W-:Y:S01]  /*ade0*/  LEA R3, R0, 0x3b800000, 0x17 ;  /* 0x3b80000000037811 */ /* 0x000fe200078eb8ff */
[----:B------:R-:W-:-:S05]  /*adf0*/  IMAD.SHL.U32 R0, R2, 0x100000, RZ ;  /* 0x0010000002007824 */ /* 0x000fca00078e00ff */
[----:B------:R-:W-:Y:S01]  /*ae00*/  LOP3.LUT R0, R3, R0, R4, 0xfe, !PT ;  /* 0x0000000003007212 */ /* 0x000fe200078efe04 */
[----:B------:R-:W-:Y:S06]  /*ae10*/  BRA `(.L_x_1359) ;  /* 0x0000000000f87947 */ /* 0x000fec0003800000 */
.L_x_1372:
        /* <DEDUP_REMOVED lines=20> */
.L_x_1377:
[----:B------:R-:W-:Y:S05]  /*af60*/  BSYNC B0 ;  /* 0x0000000000007941 */ /* 0x000fea0003800000 */
.L_x_1376:
[----:B------:R-:W-:Y:S01]  /*af70*/  LEA R3, R0, 0x37800000, 0x17 ;  /* 0x3780000000037811 */ /* 0x000fe200078eb8ff */
[----:B------:R-:W-:-:S05]  /*af80*/  IMAD.SHL.U32 R0, R2, 0x200000, RZ ;  /* 0x0020000002007824 */ /* 0x000fca00078e00ff */
[----:B------:R-:W-:Y:S01]  /*af90*/  LOP3.LUT R0, R3, R0, R4, 0xfe, !PT ;  /* 0x0000000003007212 */ /* 0x000fe200078efe04 */
[----:B------:R-:W-:Y:S06]  /*afa0*/  BRA `(.L_x_1359) ;  /* 0x0000000000947947 */ /* 0x000fec0003800000 */
.L_x_1371:
        /* <DEDUP_REMOVED lines=14> */
.L_x_1358:
        /* <DEDUP_REMOVED lines=16> */
.L_x_1380:
[----:B------:R-:W-:Y:S01]  /*b190*/  IMAD.MOV.U32 R0, RZ, RZ, RZ ;  /* 0x000000ffff007224 */ /* 0x000fe200078e00ff */
[----:B------:R-:W-:Y:S06]  /*b1a0*/  BRA `(.L_x_1359) ;  /* 0x0000000000147947 */ /* 0x000fec0003800000 */
.L_x_1379:
[----:B------:R-:W2:Y:S02]  /*b1b0*/  LDG.E.64 R2, desc[UR36][R2.64] ;  /* 0x0000002402027981 */ /* 0x000ea4000c1e1b00 */
[----:B--2---:R0:W1:Y:S01]  /*b1c0*/  I2F.U64 R0, R2 ;  /* 0x0000000200007312 */ /* 0x0040620000301000 */
[----:B------:R-:W-:Y:S05]  /*b1d0*/  BRA `(.L_x_1359) ;  /* 0x0000000000087947 */ /* 0x000fea0003800000 */
.L_x_1378:
[----:B------:R-:W2:Y:S02]  /*b1e0*/  LDG.E R0, desc[UR36][R2.64] ;  /* 0x0000002402007981 */ /* 0x000ea4000c1e1900 */
[----:B--2---:R-:W-:-:S07]  /*b1f0*/  I2FP.F32.U32 R0, R0 ;  /* 0x0000000000007245 */ /* 0x004fce0000201000 */
.L_x_1359:
[----:B------:R-:W-:Y:S05]  /*b200*/  BSYNC B6 ;  /* 0x0000000000067941 */ /* 0x000fea0003800000 */
.L_x_1353:
[----:B01-3--:R-:W0:Y:S01]  /*b210*/  LDC.U8 R3, c[0x0][0x421] ;  /* 0x00010840ff037b82 */ /* 0x00be220000000000 */
        /* <DEDUP_REMOVED lines=18> */
.L_x_1384:
[----:B------:R-:W0:Y:S02]  /*b340*/  F2I.S64.TRUNC R2, R2 ;  /* 0x0000000200027311 */ /* 0x000e24000020d900 */
[----:B0-----:R-:W-:-:S05]  /*b350*/  IMAD.MOV.U32 R5, RZ, RZ, R2 ;  /* 0x000000ffff057224 */ /* 0x001fca00078e0002 */
[----:B------:R-:W-:Y:S01]  /*b360*/  STG.E.U8 desc[UR36][R16.64], R5 ;  /* 0x0000000510007986 */ /* 0x000fe2000c101124 */
[----:B------:R-:W-:Y:S05]  /*b370*/  EXIT ;  /* 0x000000000000794d */ /* 0x000fea0003800000 */
.L_x_1383:
        /* <DEDUP_REMOVED lines=9> */
.L_x_1387:
[----:B------:R-:W0:Y:S02]  /*b410*/  F2I.FTZ.TRUNC.NTZ R3, R2 ;  /* 0x0000000200037305 */ /* 0x000e24000021f100 */
[----:B0-----:R-:W-:Y:S01]  /*b420*/  STG.E desc[UR36][R16.64], R3 ;  /* 0x0000000310007986 */ /* 0x001fe2000c101924 */
[----:B------:R-:W-:Y:S05]  /*b430*/  EXIT ;  /* 0x000000000000794d */ /* 0x000fea0003800000 */
.L_x_1386:
[----:B------:R-:W0:Y:S02]  /*b440*/  F2I.FTZ.TRUNC.NTZ R3, R2 ;  /* 0x0000000200037305 */ /* 0x000e24000021f100 */
[----:B0-----:R-:W-:Y:S01]  /*b450*/  STG.E.U16 desc[UR36][R16.64], R3 ;  /* 0x0000000310007986 */ /* 0x001fe2000c101524 */
[----:B------:R-:W-:Y:S05]  /*b460*/  EXIT ;  /* 0x000000000000794d */ /* 0x000fea0003800000 */
.L_x_1382:
        /* <DEDUP_REMOVED lines=8> */
.L_x_1389:
[----:B------:R-:W-:-:S05]  /*b4f0*/  F2FP.F16.F32.PACK_AB R2, RZ, R2 ;  /* 0x00000002ff02723e */ /* 0x000fca00000000ff */
[----:B------:R-:W-:Y:S01]  /*b500*/  STG.E.U16 desc[UR36][R16.64], R2 ;  /* 0x0000000210007986 */ /* 0x000fe2000c101524 */
[----:B------:R-:W-:Y:S05]  /*b510*/  EXIT ;  /* 0x000000000000794d */ /* 0x000fea0003800000 */
.L_x_1388:
[----:B------:R-:W-:-:S13]  /*b520*/  ISETP.NE.AND P0, PT, R0, 0x7, PT ;  /* 0x000000070000780c */ /* 0x000fda0003f05270 */
[----:B------:R-:W-:Y:S05]  /*b530*/  @!P0 BRA `(.L_x_1390) ;  /* 0x00000000002c8947 */ /* 0x000fea0003800000 */
[----:B------:R-:W-:-:S13]  /*b540*/  ISETP.NE.AND P0, PT, R0, 0x8, PT ;  /* 0x000000080000780c */ /* 0x000fda0003f05270 */
[----:B------:R-:W-:Y:S05]  /*b550*/  @!P0 BRA `(.L_x_1391) ;  /* 0x0000000000148947 */ /* 0x000fea0003800000 */
[----:B------:R-:W-:-:S13]  /*b560*/  ISETP.NE.AND P0, PT, R0, 0x9, PT ;  /* 0x000000090000780c */ /* 0x000fda0003f05270 */
[----:B------:R-:W-:Y:S05]  /*b570*/  @P0 BRA `(.L_x_1385) ;  /* 0x0000000800680947 */ /* 0x000fea0003800000 */
[----:B------:R-:W-:-:S05]  /*b580*/  IMAD.MOV.U32 R3, RZ, RZ, RZ ;  /* 0x000000ffff037224 */ /* 0x000fca00078e00ff */
[----:B------:R-:W-:Y:S01]  /*b590*/  STG.E.64 desc[UR36][R16.64], R2 ;  /* 0x0000000210007986 */ /* 0x000fe2000c101b24 */
[----:B------:R-:W-:Y:S05]  /*b5a0*/  EXIT ;  /* 0x000000000000794d */ /* 0x000fea0003800000 */
.L_x_1391:
[----:B------:R-:W-:-:S04]  /*b5b0*/  F2FP.F16.F32.PACK_AB R3, RZ, R2 ;  /* 0x00000002ff03723e */ /* 0x000fc800000000ff */
[----:B------:R-:W-:-:S05]  /*b5c0*/  PRMT R3, R3, 0x5410, RZ ;  /* 0x0000541003037816 */ /* 0x000fca00000000ff */
[----:B------:R-:W-:Y:S01]  /*b5d0*/  STG.E desc[UR36][R16.64], R3 ;  /* 0x0000000310007986 */ /* 0x000fe2000c101924 */
[----:B------:R-:W-:Y:S05]  /*b5e0*/  EXIT ;  /* 0x000000000000794d */ /* 0x000fea0003800000 */
.L_x_1390:
[----:B------:R-:W-:-:S06]  /*b5f0*/  FMUL.FTZ R2, R2, 1 ;  /* 0x3f80000002027820 */ /* 0x000fcc0000410000 */
[----:B------:R-:W0:Y:S02]  /*b600*/  F2F.F64.F32 R2, R2 ;  /* 0x0000000200027310 */ /* 0x000e240000201800 */
[----:B0-----:R-:W-:Y:S01]  /*b610*/  STG.E.64 desc[UR36][R16.64], R2 ;  /* 0x0000000210007986 */ /* 0x001fe2000c101b24 */
[----:B------:R-:W-:Y:S05]  /*b620*/  EXIT ;  /* 0x000000000000794d */ /* 0x000fea0003800000 */
.L_x_1381:
        /* <DEDUP_REMOVED lines=10> */
[----:B------:R-:W-:Y:S01]  /*b6d0*/  STG.E.U8 desc[UR36][R16.64], R3 ;  /* 0x0000000310007986 */ /* 0x000fe2000c101124 */
[----:B------:R-:W-:Y:S05]  /*b6e0*/  EXIT ;  /* 0x000000000000794d */ /* 0x000fea0003800000 */
.L_x_1394:
[----:B------:R-:W-:Y:S01]  /*b6f0*/  FMUL.FTZ R4, R2, 1 ;  /* 0x3f80000002047820 */ /* 0x000fe20000410000 */
[----:B------:R-:W-:-:S05]  /*b700*/  CS2R R6, SRZ ;  /* 0x0000000000067805 */ /* 0x000fca000001ff00 */
[----:B------:R-:W0:Y:S02]  /*b710*/  F2F.F64.F32 R4, R4 ;  /* 0x0000000400047310 */ /* 0x000e240000201800 */
[----:B0-----:R-:W-:Y:S01]  /*b720*/  STG.E.128 desc[UR36][R16.64], R4 ;  /* 0x0000000410007986 */ /* 0x001fe2000c101d24 */
[----:B------:R-:W-:Y:S05]  /*b730*/  EXIT ;  /* 0x000000000000794d */ /* 0x000fea0003800000 */
.L_x_1393:
        /* <DEDUP_REMOVED lines=20> */
.L_x_1398:
[----:B------:R-:W-:Y:S05]  /*b880*/  BSYNC B0 ;  /* 0x0000000000007941 */ /* 0x000fea0003800000 */
.L_x_1397:
[----:B------:R-:W-:-:S05]  /*b890*/  LOP3.LUT R5, R0, R5, RZ, 0xfc, !PT ;  /* 0x0000000500057212 */ /* 0x000fca00078efcff */
[----:B------:R-:W-:Y:S01]  /*b8a0*/  STG.E.U8 desc[UR36][R16.64], R5 ;  /* 0x0000000510007986 */ /* 0x000fe2000c101124 */
[----:B------:R-:W-:Y:S05]  /*b8b0*/  EXIT ;  /* 0x000000000000794d */ /* 0x000fea0003800000 */
.L_x_1396:
        /* <DEDUP_REMOVED lines=12> */
.L_x_1400:
[----:B------:R-:W-:Y:S01]  /*b980*/  IMAD.MOV.U32 R0, RZ, RZ, 0x7f ;  /* 0x0000007fff007424 */ /* 0x000fe200078e00ff */
[----:B------:R-:W-:-:S04]  /*b990*/  ISETP.GT.U32.AND P0, PT, R4, 0x7f800000, PT ;  /* 0x7f8000000400780c */ /* 0x000fc80003f04070 */
[----:B------:R-:W-:-:S09]  /*b9a0*/  SEL R0, R0, 0x7c, P0 ;  /* 0x0000007c00007807 */ /* 0x000fd20000000000 */
.L_x_1401:
[----:B------:R-:W-:Y:S05]  /*b9b0*/  BSYNC B0 ;  /* 0x0000000000007941 */ /* 0x000fea0003800000 */
.L_x_1399:
[----:B------:R-:W-:-:S04]  /*b9c0*/  LOP3.LUT R2, R2, 0x80000000, RZ, 0xc0, !PT ;  /* 0x8000000002027812 */ /* 0x000fc800078ec0ff */
[----:B------:R-:W-:-:S04]  /*b9d0*/  SHF.R.U32.HI R3, RZ, 0x18, R2 ;  /* 0x00000018ff037819 */ /* 0x000fc80000011602 */
[----:B------:R-:W-:-:S05]  /*b9e0*/  LOP3.LUT R3, R0, R3, RZ, 0xfc, !PT ;  /* 0x0000000300037212 */ /* 0x000fca00078efcff */
[----:B------:R-:W-:Y:S01]  /*b9f0*/  STG.E.U8 desc[UR36][R16.64], R3 ;  /* 0x0000000310007986 */ /* 0x000fe2000c101124 */
[----:B------:R-:W-:Y:S05]  /*ba00*/  EXIT ;  /* 0x000000000000794d */ /* 0x000fea0003800000 */
.L_x_1395:
[----:B------:R-:W-:-:S05]  /*ba10*/  F2FP.BF16.F32.PACK_AB R2, RZ, R2 ;  /* 0x00000002ff02723e */ /* 0x000fca00000010ff */
[----:B------:R-:W-:Y:S01]  /*ba20*/  STG.E.U16 desc[UR36][R16.64], R2 ;  /* 0x0000000210007986 */ /* 0x000fe2000c101524 */
[----:B------:R-:W-:Y:S05]  /*ba30*/  EXIT ;  /* 0x000000000000794d */ /* 0x000fea0003800000 */
.L_x_1392:
        /* <DEDUP_REMOVED lines=11> */
.L_x_1404:
        /* <DEDUP_REMOVED lines=16> */
.L_x_1407:
[----:B------:R-:W-:-:S04]  /*bbf0*/  LOP3.LUT R2, R2, 0x80000000, RZ, 0xc0, !PT ;  /* 0x8000000002027812 */ /* 0x000fc800078ec0ff */
[----:B------:R-:W-:-:S04]  /*bc00*/  SHF.R.U32.HI R3, RZ, 0x18, R2 ;  /* 0x00000018ff037819 */ /* 0x000fc80000011602 */
[----:B------:R-:W-:-:S04]  /*bc10*/  LOP3.LUT R0, R0, R3, RZ, 0xfc, !PT ;  /* 0x0000000300007212 */ /* 0x000fc800078efcff */
[----:B------:R-:W-:-:S07]  /*bc20*/  PRMT R8, R0, 0x7610, R8 ;  /* 0x0000761000087816 */ /* 0x000fce0000000008 */
.L_x_1406:
[----:B------:R-:W-:Y:S05]  /*bc30*/  BSYNC B0 ;  /* 0x0000000000007941 */ /* 0x000fea0003800000 */
.L_x_1405:
[----:B------:R-:W-:Y:S01]  /*bc40*/  STG.E.U8 desc[UR36][R16.64], R8 ;  /* 0x0000000810007986 */ /* 0x000fe2000c101124 */
[----:B------:R-:W-:Y:S05]  /*bc50*/  EXIT ;  /* 0x000000000000794d */ /* 0x000fea0003800000 */
.L_x_1403:
        /* <DEDUP_REMOVED lines=16> */
.L_x_1410:
[----:B------:R-:W-:-:S04]  /*bd60*/  LOP3.LUT R2, R2, 0x80000000, RZ, 0xc0, !PT ;  /* 0x8000000002027812 */ /* 0x000fc800078ec0ff */
[----:B------:R-:W-:-:S04]  /*bd70*/  SHF.R.U32.HI R3, RZ, 0x18, R2 ;  /* 0x00000018ff037819 */ /* 0x000fc80000011602 */
[----:B------:R-:W-:-:S04]  /*bd80*/  LOP3.LUT R0, R0, R3, RZ, 0xfc, !PT ;  /* 0x0000000300007212 */ /* 0x000fc800078efcff */
[----:B------:R-:W-:-:S07]  /*bd90*/  PRMT R8, R0, 0x7610, R8 ;  /* 0x0000761000087816 */ /* 0x000fce0000000008 */
.L_x_1409:
[----:B------:R-:W-:Y:S05]  /*bda0*/  BSYNC B0 ;  /* 0x0000000000007941 */ /* 0x000fea0003800000 */
.L_x_1408:
[----:B------:R-:W-:Y:S01]  /*bdb0*/  STG.E.U8 desc[UR36][R16.64], R8 ;  /* 0x0000000810007986 */ /* 0x000fe2000c101124 */
[----:B------:R-:W-:Y:S05]  /*bdc0*/  EXIT ;  /* 0x000000000000794d */ /* 0x000fea0003800000 */
.L_x_1402:
        /* <DEDUP_REMOVED lines=21> */
.L_x_1385:
        /* <DEDUP_REMOVED lines=16> */
.L_x_1413:
[----:B------:R-:W-:Y:S05]  /*c020*/  EXIT ;  /* 0x000000000000794d */ /* 0x000fea0003800000 */
.L_x_1412:
[----:B------:R-:W0:Y:S02]  /*c030*/  F2I.U64.TRUNC R2, R2 ;  /* 0x0000000200027311 */ /* 0x000e24000020d800 */
[----:B0-----:R-:W-:Y:S01]  /*c040*/  STG.E.64 desc[UR36][R16.64], R2 ;  /* 0x0000000210007986 */ /* 0x001fe2000c101b24 */
[----:B------:R-:W-:Y:S05]  /*c050*/  EXIT ;  /* 0x000000000000794d */ /* 0x000fea0003800000 */
.L_x_1411:
[----:B------:R-:W0:Y:S02]  /*c060*/  F2I.FTZ.U32.TRUNC.NTZ R3, R2 ;  /* 0x0000000200037305 */ /* 0x000e24000021f000 */
[----:B0-----:R-:W-:Y:S01]  /*c070*/  STG.E desc[UR36][R16.64], R3 ;  /* 0x0000000310007986 */ /* 0x001fe2000c101924 */
[----:B------:R-:W-:Y:S05]  /*c080*/  EXIT ;  /* 0x000000000000794d */ /* 0x000fea0003800000 */
.L_x_1414:
        /* <DEDUP_REMOVED lines=15> */
.L_x_2312:


//--------------------- .text._ZN2at6native27unrolled_elementwise_kernelIZZZNS0_17angle_kernel_cudaERNS_18TensorIteratorBaseEENKUlvE0_clEvENKUlvE0_clEvEUlfE_St5arrayIPcLm2EELi4E23TrivialOffsetCalculatorILi1EjESB_NS0_6memory12LoadWithCastILi1EEENSC_13StoreWithCastILi1EEEEEviT_T0_T2_T3_T4_T5_ --------------------------
	.section	.text._ZN2at6native27unrolled_elementwise_kernelIZZZNS0_17angle_kernel_cudaERNS_18TensorIteratorBaseEENKUlvE0_clEvENKUlvE0_clEvEUlfE_St5arrayIPcLm2EELi4E23TrivialOffsetCalculatorILi1EjESB_NS0_6memory12LoadWithCastILi1EEENSC_13StoreWithCastILi1EEEEEviT_T0_T2_T3_T4_T5_,"ax",@progbits
	.align	128
        .global         _ZN2at6native27unrolled_elementwise_kernelIZZZNS0_17angle_kernel_cudaERNS_18TensorIteratorBaseEENKUlvE0_clEvENKUlvE0_clEvEUlfE_St5arrayIPcLm2EELi4E23TrivialOffsetCalculatorILi1EjESB_NS0_6memory12LoadWithCastILi1EEENSC_13StoreWithCastILi1EEEEEviT_T0_T2_T3_T4_T5_
        .type           _ZN2at6native27unrolled_elementwise_kernelIZZZNS0_17angle_kernel_cudaERNS_18TensorIteratorBaseEENKUlvE0_clEvENKUlvE0_clEvEUlfE_St5arrayIPcLm2EELi4E23TrivialOffsetCalculatorILi1EjESB_NS0_6memory12LoadWithCastILi1EEENSC_13StoreWithCastILi1EEEEEviT_T0_T2_T3_T4_T5_,@function
        .size           _ZN2at6native27unrolled_elementwise_kernelIZZZNS0_17angle_kernel_cudaERNS_18TensorIteratorBaseEENKUlvE0_clEvENKUlvE0_clEvEUlfE_St5arrayIPcLm2EELi4E23TrivialOffsetCalculatorILi1EjESB_NS0_6memory12LoadWithCastILi1EEENSC_13StoreWithCastILi1EEEEEviT_T0_T2_T3_T4_T5_,(.L_x_2313 - _ZN2at6native27unrolled_elementwise_kernelIZZZNS0_17angle_kernel_cudaERNS_18TensorIteratorBaseEENKUlvE0_clEvENKUlvE0_clEvEUlfE_St5arrayIPcLm2EELi4E23TrivialOffsetCalculatorILi1EjESB_NS0_6memory12LoadWithCastILi1EEENSC_13StoreWithCastILi1EEEEEviT_T0_T2_T3_T4_T5_)
        .other          _ZN2at6native27unrolled_elementwise_kernelIZZZNS0_17angle_kernel_cudaERNS_18TensorIteratorBaseEENKUlvE0_clEvENKUlvE0_clEvEUlfE_St5arrayIPcLm2EELi4E23TrivialOffsetCalculatorILi1EjESB_NS0_6memory12LoadWithCastILi1EEENSC_13StoreWithCastILi1EEEEEviT_T0_T2_T3_T4_T5_,@"STO_CUDA_ENTRY STV_DEFAULT"
_ZN2at6native27unrolled_elementwise_kernelIZZZNS0_17angle_kernel_cudaERNS_18TensorIteratorBaseEENKUlvE0_clEvENKUlvE0_clEvEUlfE_St5arrayIPcLm2EELi4E23TrivialOffsetCalculatorILi1EjESB_NS0_6memory12LoadWithCastILi1EEENSC_13StoreWithCastILi1EEEEEviT_T0_T2_T3_T4_T5_:
.text._ZN2at6native27unrolled_elementwise_kernelIZZZNS0_17angle_kernel_cudaERNS_18TensorIteratorBaseEENKUlvE0_clEvENKUlvE0_clEvEUlfE_St5arrayIPcLm2EELi4E23TrivialOffsetCalculatorILi1EjESB_NS0_6memory12LoadWithCastILi1EEENSC_13StoreWithCastILi1EEEEEviT_T0_T2_T3_T4_T5_:
[----:B------:R-:W0:Y:S01]  /*0000*/  LDC R1, c[0x0][0x28] ;  /* 0x00000a00ff017b82 */ /* 0x000e220000000800 */
[----:B------:R-:W1:Y:S07]  /*0010*/  S2R R2, SR_CTAID.X ;  /* 0x0000000000027919 */ /* 0x000e6e0000002500 */
[----:B------:R-:W1:Y:S01]  /*0020*/  LDC R17, c[0x0][0x210] ;  /* 0x00008400ff117b82 */ /* 0x000e620000000800 */
[----:B------:R-:W-:Y:S01]  /*0030*/  ULDC.64 UR36, c[0x0][0x208] ;  /* 0x0000820000247ab9 */ /* 0x000fe20000000a00 */
[----:B------:R-:W-:Y:S01]  /*0040*/  BSSY B7, `(.L_x_1415) ;  /* 0x00000ef000077945 */ /* 0x000fe20003800000 */
[----:B------:R-:W2:Y:S01]  /*0050*/  S2R R18, SR_TID.X ;  /* 0x0000000000127919 */ /* 0x000ea20000002100 */
[----:B------:R-:W-:-:S02]  /*0060*/  IMAD.MOV.U32 R25, RZ, RZ, RZ ;  /* 0x000000ffff197224 */ /* 0x000fc400078e00ff */
[----:B------:R-:W-:Y:S02]  /*0070*/  IMAD.MOV.U32 R27, RZ, RZ, RZ ;  /* 0x000000ffff1b7224 */ /* 0x000fe400078e00ff */
[----:B------:R-:W3:Y:S01]  /*0080*/  LDC.U8 R19, c[0x0][0x22c] ;  /* 0x00008b00ff137b82 */ /* 0x000ee20000000000 */
[----:B-1----:R-:W-:-:S05]  /*0090*/  IMAD R17, R2, -0x200, R17 ;  /* 0xfffffe0002117824 */ /* 0x002fca00078e0211 */
[----:B--2---:R-:W-:-:S13]  /*00a0*/  ISETP.GE.AND P0, PT, R18, R17, PT ;  /* 0x000000111200720c */ /* 0x004fda0003f06270 */
[----:B0--3--:R-:W-:Y:S05]  /*00b0*/  @P0 BRA `(.L_x_1416) ;  /* 0x0000000c009c0947 */ /* 0x009fea0003800000 */
[----:B------:R-:W0:Y:S01]  /*00c0*/  LDC.64 R4, c[0x0][0x220] ;  /* 0x00008800ff047b82 */ /* 0x000e220000000a00 */
[----:B------:R-:W-:Y:S01]  /*00d0*/  PRMT R0, R19, 0x9910, RZ ;  /* 0x0000991013007816 */ /* 0x000fe200000000ff */
[----:B------:R-:W-:Y:S01]  /*00e0*/  IMAD R18, R2, 0x200, R18 ;  /* 0x0000020002127824 */ /* 0x000fe200078e0212 */
[----:B------:R-:W-:Y:S01]  /*00f0*/  ULDC UR4, c[0x0][0x230] ;  /* 0x00008c0000047ab9 */ /* 0x000fe20000000800 */
[----:B------:R-:W-:Y:S01]  /*0100*/  BSSY B6, `(.L_x_1417) ;  /* 0x00000e0000067945 */ /* 0x000fe20003800000 */
        /* <DEDUP_REMOVED lines=14> */
[----:B--2---:R4:W0:Y:S01]  /*01f0*/  I2F.S16 R27, R4 ;  /* 0x00000004001b7306 */ /* 0x0048220000101400 */
[----:B------:R-:W-:Y:S05]  /*0200*/  BRA `(.L_x_1423) ;  /* 0x0000000c003c7947 */ /* 0x000fea0003800000 */
.L_x_1421:
[----:B------:R-:W2:Y:S02]  /*0210*/  LDG.E.U8 R4, desc[UR36][R4.64] ;  /* 0x0000002404047981 */ /* 0x000ea4000c1e1100 */
[----:B--2---:R-:W-:Y:S01]  /*0220*/  I2FP.F32.U32 R27, R4 ;  /* 0x00000004001b7245 */ /* 0x004fe20000201000 */
[----:B------:R-:W-:Y:S06]  /*0230*/  BRA `(.L_x_1423) ;  /* 0x0000000c00307947 */ /* 0x000fec0003800000 */
.L_x_1420:
[----:B------:R-:W-:-:S13]  /*0240*/  ISETP.NE.AND P0, PT, R0, 0x2, PT ;  /* 0x000000020000780c */ /* 0x000fda0003f05270 */
[----:B------:R-:W-:Y:S05]  /*0250*/  @!P0 BRA `(.L_x_1424) ;  /* 0x0000000000288947 */ /* 0x000fea0003800000 */
[----:B------:R-:W-:-:S13]  /*0260*/  ISETP.NE.AND P0, PT, R0, 0x3, PT ;  /* 0x000000030000780c */ /* 0x000fda0003f05270 */
[----:B------:R-:W-:Y:S05]  /*0270*/  @!P0 BRA `(.L_x_1425) ;  /* 0x0000000000148947 */ /* 0x000fea0003800000 */
[----:B------:R-:W-:-:S13]  /*0280*/  ISETP.NE.AND P0, PT, R0, 0x4, PT ;  /* 0x000000040000780c */ /* 0x000fda0003f05270 */
[----:B------:R-:W-:Y:S05]  /*0290*/  @P0 BRA `(.L_x_1422) ;  /* 0x0000000800bc0947 */ /* 0x000fea0003800000 */
[----:B------:R-:W2:Y:S02]  /*02a0*/  LDG.E.64 R4, desc[UR36][R4.64] ;  /* 0x0000002404047981 */ /* 0x000ea4000c1e1b00 */
[----:B--2---:R0:W1:Y:S01]  /*02b0*/  I2F.S64 R27, R4 ;  /* 0x00000004001b7312 */ /* 0x0040620000301400 */
[----:B------:R-:W-:Y:S05]  /*02c0*/  BRA `(.L_x_1423) ;  /* 0x0000000c000c7947 */ /* 0x000fea0003800000 */
.L_x_1425:
[----:B------:R-:W2:Y:S02]  /*02d0*/  LDG.E R4, desc[UR36][R4.64] ;  /* 0x0000002404047981 */ /* 0x000ea4000c1e1900 */
[----:B--2---:R-:W-:Y:S01]  /*02e0*/  I2FP.F32.S32 R27, R4 ;  /* 0x00000004001b7245 */ /* 0x004fe20000201400 */
[----:B------:R-:W-:Y:S06]  /*02f0*/  BRA `(.L_x_1423) ;  /* 0x0000000c00007947 */ /* 0x000fec0003800000 */
.L_x_1424:
[----:B------:R-:W2:Y:S02]  /*0300*/  LDG.E.U16 R4, desc[UR36][R4.64] ;  /* 0x0000002404047981 */ /* 0x000ea4000c1e1500 */
[----:B--2---:R2:W3:Y:S01]  /*0310*/  I2F.S16 R27, R4 ;  /* 0x00000004001b7306 */ /* 0x0044e20000101400 */
[----:B------:R-:W-:Y:S05]  /*0320*/  BRA `(.L_x_1423) ;  /* 0x0000000800f47947 */ /* 0x000fea0003800000 */
.L_x_1419:
        /* <DEDUP_REMOVED lines=8> */
.L_x_1427:
[----:B------:R-:W2:Y:S02]  /*03b0*/  LDG.E.U16 R4, desc[UR36][R4.64] ;  /* 0x0000002404047981 */ /* 0x000ea4000c1e1500 */
[----:B--2---:R-:W-:Y:S01]  /*03c0*/  HADD2.F32 R27, -RZ, R4.H0_H0 ;  /* 0x20000004ff1b7230 */ /* 0x004fe20000004100 */
[----:B------:R-:W-:Y:S06]  /*03d0*/  BRA `(.L_x_1423) ;  /* 0x0000000800c87947 */ /* 0x000fec0003800000 */
.L_x_1426:
        /* <DEDUP_REMOVED lines=8> */
.L_x_1429:
[----:B------:R-:W2:Y:S02]  /*0460*/  LDG.E.U16 R4, desc[UR36][R4.64] ;  /* 0x0000002404047981 */ /* 0x000ea4000c1e1500 */
[----:B--2---:R-:W-:Y:S01]  /*0470*/  HADD2.F32 R27, -RZ, R4.H0_H0 ;  /* 0x20000004ff1b7230 */ /* 0x004fe20000004100 */
[----:B------:R-:W-:Y:S06]  /*0480*/  BRA `(.L_x_1423) ;  /* 0x00000008009c7947 */ /* 0x000fec0003800000 */
.L_x_1428:
[----:B------:R-:W2:Y:S01]  /*0490*/  LDG.E.64 R4, desc[UR36][R4.64] ;  /* 0x0000002404047981 */ /* 0x000ea2000c1e1b00 */
[----:B------:R-:W-:Y:S01]  /*04a0*/  UMOV UR4, 0xf0000000 ;  /* 0xf000000000047882 */ /* 0x000fe20000000000 */
[----:B------:R-:W-:Y:S01]  /*04b0*/  UMOV UR5, 0x380fffff ;  /* 0x380fffff00057882 */ /* 0x000fe20000000000 */
[----:B--2---:R-:W0:Y:S01]  /*04c0*/  F2F.F32.F64 R27, R4 ;  /* 0x00000004001b7310 */ /* 0x004e220000301000 */
[----:B------:R-:W-:-:S14]  /*04d0*/  DSETP.GEU.AND P0, PT, |R4|, UR4, PT ;  /* 0x0000000404007e2a */ /* 0x000fdc000bf0e200 */
[----:B0-----:R-:W-:Y:S01]  /*04e0*/  @!P0 FMUL R27, R27, 1.175494350822287508e-38 ;  /* 0x008000001b1b8820 */ /* 0x001fe20000400000 */
[----:B------:R-:W-:Y:S06]  /*04f0*/  BRA `(.L_x_1423) ;  /* 0x0000000800807947 */ /* 0x000fec0003800000 */
.L_x_1418:
        /* <DEDUP_REMOVED lines=12> */
.L_x_1432:
[----:B------:R-:W2:Y:S01]  /*05c0*/  LDG.E.64 R4, desc[UR36][R4.64] ;  /* 0x0000002404047981 */ /* 0x000ea2000c1e1b00 */
[----:B------:R-:W-:Y:S01]  /*05d0*/  UMOV UR4, 0xf0000000 ;  /* 0xf000000000047882 */ /* 0x000fe20000000000 */
[----:B------:R-:W-:Y:S01]  /*05e0*/  UMOV UR5, 0x380fffff ;  /* 0x380fffff00057882 */ /* 0x000fe20000000000 */
[----:B--2---:R-:W0:Y:S01]  /*05f0*/  F2F.F32.F64 R27, R4 ;  /* 0x00000004001b7310 */ /* 0x004e220000301000 */
[----:B------:R-:W-:-:S14]  /*0600*/  DSETP.GEU.AND P0, PT, |R4|, UR4, PT ;  /* 0x0000000404007e2a */ /* 0x000fdc000bf0e200 */
[----:B0-----:R-:W-:Y:S01]  /*0610*/  @!P0 FMUL R27, R27, 1.175494350822287508e-38 ;  /* 0x008000001b1b8820 */ /* 0x001fe20000400000 */
[----:B------:R-:W-:Y:S06]  /*0620*/  BRA `(.L_x_1423) ;  /* 0x0000000800347947 */ /* 0x000fec0003800000 */
.L_x_1431:
        /* <DEDUP_REMOVED lines=26> */
.L_x_1434:
[----:B------:R-:W2:Y:S02]  /*07d0*/  LDG.E.U8 R4, desc[UR36][R4.64] ;  /* 0x0000002404047981 */ /* 0x000ea4000c1e1100 */
        /* <DEDUP_REMOVED lines=11> */
[----:B------:R-:W-:Y:S01]  /*0890*/  LOP3.LUT R27, R27, 0x80000000, R0, 0xf8, !PT ;  /* 0x800000001b1b7812 */ /* 0x000fe200078ef800 */
[----:B------:R-:W-:Y:S06]  /*08a0*/  BRA `(.L_x_1423) ;  /* 0x0000000400947947 */ /* 0x000fec0003800000 */
.L_x_1433:
[----:B------:R-:W2:Y:S02]  /*08b0*/  LDG.E.U16 R4, desc[UR36][R4.64] ;  /* 0x0000002404047981 */ /* 0x000ea4000c1e1500 */
[----:B--2---:R-:W-:Y:S01]  /*08c0*/  IMAD.U32 R27, R4, 0x10000, RZ ;  /* 0x00010000041b7824 */ /* 0x004fe200078e00ff */
[----:B------:R-:W-:Y:S06]  /*08d0*/  BRA `(.L_x_1423) ;  /* 0x0000000400887947 */ /* 0x000fec0003800000 */
.L_x_1430:
        /* <DEDUP_REMOVED lines=11> */
.L_x_1437:
        /* <DEDUP_REMOVED lines=20> */
.L_x_1439:
[----:B------:R-:W-:Y:S05]  /*0ad0*/  BSYNC B0 ;  /* 0x0000000000007941 */ /* 0x000fea0003800000 */
.L_x_1438:
[----:B------:R-:W-:Y:S01]  /*0ae0*/  IMAD.SHL.U32 R3, R3, 0x100000, RZ ;  /* 0x0010000003037824 */ /* 0x000fe200078e00ff */
[----:B------:R-:W-:-:S04]  /*0af0*/  LEA R0, R0, 0x3b800000, 0x17 ;  /* 0x3b80000000007811 */ /* 0x000fc800078eb8ff */
[----:B------:R-:W-:Y:S01]  /*0b00*/  LOP3.LUT R27, R0, R3, R27, 0xfe, !PT ;  /* 0x00000003001b7212 */ /* 0x000fe200078efe1b */
[----:B------:R-:W-:Y:S06]  /*0b10*/  BRA `(.L_x_1423) ;  /* 0x0000000000f87947 */ /* 0x000fec0003800000 */
.L_x_1436:
        /* <DEDUP_REMOVED lines=20> */
.L_x_1441:
[----:B------:R-:W-:Y:S05]  /*0c60*/  BSYNC B0 ;  /* 0x0000000000007941 */ /* 0x000fea0003800000 */
.L_x_1440:
[----:B------:R-:W-:Y:S01]  /*0c70*/  IMAD.SHL.U32 R3, R3, 0x200000, RZ ;  /* 0x0020000003037824 */ /* 0x000fe200078e00ff */
[----:B------:R-:W-:-:S04]  /*0c80*/  LEA R0, R0, 0x37800000, 0x17 ;  /* 0x3780000000007811 */ /* 0x000fc800078eb8ff */
[----:B------:R-:W-:Y:S01]  /*0c90*/  LOP3.LUT R27, R0, R3, R27, 0xfe, !PT ;  /* 0x00000003001b7212 */ /* 0x000fe200078efe1b */
[----:B------:R-:W-:Y:S06]  /*0ca0*/  BRA `(.L_x_1423) ;  /* 0x0000000000947947 */ /* 0x000fec0003800000 */
.L_x_1435:
        /* <DEDUP_REMOVED lines=14> */
.L_x_1422:
        /* <DEDUP_REMOVED lines=16> */
.L_x_1444:
[----:B------:R-:W-:Y:S01]  /*0e90*/  IMAD.MOV.U32 R27, RZ, RZ, RZ ;  /* 0x000000ffff1b7224 */ /* 0x000fe200078e00ff */
[----:B------:R-:W-:Y:S06]  /*0ea0*/  BRA `(.L_x_1423) ;  /* 0x0000000000147947 */ /* 0x000fec0003800000 */
.L_x_1443:
[----:B------:R-:W2:Y:S02]  /*0eb0*/  LDG.E.64 R4, desc[UR36][R4.64] ;  /* 0x0000002404047981 */ /* 0x000ea4000c1e1b00 */
[----:B--2---:R0:W1:Y:S01]  /*0ec0*/  I2F.U64 R27, R4 ;  /* 0x00000004001b7312 */ /* 0x0040620000301000 */
[----:B------:R-:W-:Y:S05]  /*0ed0*/  BRA `(.L_x_1423) ;  /* 0x0000000000087947 */ /* 0x000fea0003800000 */
.L_x_1442:
[----:B------:R-:W2:Y:S02]  /*0ee0*/  LDG.E R4, desc[UR36][R4.64] ;  /* 0x0000002404047981 */ /* 0x000ea4000c1e1900 */
[----:B--2---:R-:W-:-:S07]  /*0ef0*/  I2FP.F32.U32 R27, R4 ;  /* 0x00000004001b7245 */ /* 0x004fce0000201000 */
.L_x_1423:
[----:B------:R-:W-:Y:S05]  /*0f00*/  BSYNC B6 ;  /* 0x0000000000067941 */ /* 0x000fea0003800000 */
.L_x_1417:
[----:B------:R-:W2:Y:S02]  /*0f10*/  S2R R18, SR_TID.X ;  /* 0x0000000000127919 */ /* 0x000ea40000002100 */
[----:B--2---:R-:W-:-:S07]  /*0f20*/  VIADD R18, R18, 0x80 ;  /* 0x0000008012127836 */ /* 0x004fce0000000000 */
.L_x_1416:
[----:B------:R-:W-:Y:S05]  /*0f30*/  BSYNC B7 ;  /* 0x0000000000077941 */ /* 0x000fea0003800000 */
.L_x_1415:
[----:B------:R-:W-:Y:S01]  /*0f40*/  ISETP.GE.AND P0, PT, R18, R17, PT ;  /* 0x000000111200720c */ /* 0x000fe20003f06270 */
[----:B------:R-:W-:-:S12]  /*0f50*/  BSSY B7, `(.L_x_1445) ;  /* 0x00000e8000077945 */ /* 0x000fd80003800000 */
[----:B------:R-:W-:Y:S05]  /*0f60*/  @P0 BRA `(.L_x_1446) ;  /* 0x0000000c00980947 */ /* 0x000fea0003800000 */
[----:B0---4-:R-:W0:Y:S01]  /*0f70*/  LDC.64 R4, c[0x0][0x220] ;  /* 0x00008800ff047b82 */ /* 0x011e220000000a00 */
        /* <DEDUP_REMOVED lines=21> */
.L_x_1451:
[----:B------:R-:W2:Y:S02]  /*10d0*/  LDG.E.U8 R4, desc[UR36][R4.64] ;  /* 0x0000002404047981 */ /* 0x000ea4000c1e1100 */
[----:B--2---:R-:W-:Y:S01]  /*10e0*/  I2FP.F32.U32 R25, R4 ;  /* 0x0000000400197245 */ /* 0x004fe20000201000 */
[----:B------:R-:W-:Y:S06]  /*10f0*/  BRA `(.L_x_1453) ;  /* 0x0000000c002c7947 */ /* 0x000fec0003800000 */
.L_x_1450:
        /* <DEDUP_REMOVED lines=9> */
.L_x_1455:
[----:B------:R-:W2:Y:S02]  /*1190*/  LDG.E R4, desc[UR36][R4.64] ;  /* 0x0000002404047981 */ /* 0x000ea4000c1e1900 */
[----:B--2---:R-:W-:Y:S01]  /*11a0*/  I2FP.F32.S32 R25, R4 ;  /* 0x0000000400197245 */ /* 0x004fe20000201400 */
[----:B------:R-:W-:Y:S06]  /*11b0*/  BRA `(.L_x_1453) ;  /* 0x0000000800fc7947 */ /* 0x000fec0003800000 */
.L_x_1454:
[----:B------:R-:W2:Y:S02]  /*11c0*/  LDG.E.U16 R4, desc[UR36][R4.64] ;  /* 0x0000002404047981 */ /* 0x000ea4000c1e1500 */
[----:B--2---:R0:W2:Y:S01]  /*11d0*/  I2F.S16 R25, R4 ;  /* 0x0000000400197306 */ /* 0x0040a20000101400 */
[----:B------:R-:W-:Y:S05]  /*11e0*/  BRA `(.L_x_1453) ;  /* 0x0000000800f07947 */ /* 0x000fea0003800000 */
.L_x_1449:
        /* <DEDUP_REMOVED lines=8> */
.L_x_1457:
[----:B------:R-:W2:Y:S02]  /*1270*/  LDG.E.U16 R4, desc[UR36][R4.64] ;  /* 0x0000002404047981 */ /* 0x000ea4000c1e1500 */
[----:B--2---:R-:W-:Y:S01]  /*1280*/  HADD2.F32 R25, -RZ, R4.H0_H0 ;  /* 0x20000004ff197230 */ /* 0x004fe20000004100 */
[----:B------:R-:W-:Y:S06]  /*1290*/  BRA `(.L_x_1453) ;  /* 0x0000000800c47947 */ /* 0x000fec0003800000 */
.L_x_1456:
        /* <DEDUP_REMOVED lines=8> */
.L_x_1459:
[----:B------:R-:W2:Y:S02]  /*1320*/  LDG.E.U16 R4, desc[UR36][R4.64] ;  /* 0x0000002404047981 */ /* 0x000ea4000c1e1500 */
[----:B--2---:R-:W-:Y:S01]  /*1330*/  HADD2.F32 R25, -RZ, R4.H0_H0 ;  /* 0x20000004ff197230 */ /* 0x004fe20000004100 */
[----:B------:R-:W-:Y:S06]  /*1340*/  BRA `(.L_x_1453) ;  /* 0x0000000800987947 */ /* 0x000fec0003800000 */
.L_x_1458:
[----:B------:R-:W2:Y:S01]  /*1350*/  LDG.E.64 R4, desc[UR36][R4.64] ;  /* 0x0000002404047981 */ /* 0x000ea2000c1e1b00 */
[----:B------:R-:W-:Y:S01]  /*1360*/  UMOV UR4, 0xf0000000 ;  /* 0xf000000000047882 */ /* 0x000fe20000000000 */
[----:B------:R-:W-:Y:S01]  /*1370*/  UMOV UR5, 0x380fffff ;  /* 0x380fffff00057882 */ /* 0x000fe20000000000 */
[----:B--2---:R-:W0:Y:S01]  /*1380*/  F2F.F32.F64 R25, R4 ;  /* 0x0000000400197310 */ /* 0x004e220000301000 */
[----:B------:R-:W-:-:S14]  /*1390*/  DSETP.GEU.AND P0, PT, |R4|, UR4, PT ;  /* 0x0000000404007e2a */ /* 0x000fdc000bf0e200 */
[----:B0-----:R-:W-:Y:S01]  /*13a0*/  @!P0 FMUL R25, R25, 1.175494350822287508e-38 ;  /* 0x0080000019198820 */ /* 0x001fe20000400000 */
[----:B------:R-:W-:Y:S06]  /*13b0*/  BRA `(.L_x_1453) ;  /* 0x00000008007c7947 */ /* 0x000fec0003800000 */
.L_x_1448:
        /* <DEDUP_REMOVED lines=12> */
.L_x_1462:
[----:B------:R-:W2:Y:S01]  /*1480*/  LDG.E.64 R4, desc[UR36][R4.64] ;  /* 0x0000002404047981 */ /* 0x000ea2000c1e1b00 */
[----:B------:R-:W-:Y:S01]  /*1490*/  UMOV UR4, 0xf0000000 ;  /* 0xf000000000047882 */ /* 0x000fe20000000000 */
[----:B------:R-:W-:Y:S01]  /*14a0*/  UMOV UR5, 0x380fffff ;  /* 0x380fffff00057882 */ /* 0x000fe20000000000 */
[----:B--2---:R-:W0:Y:S01]  /*14b0*/  F2F.F32.F64 R25, R4 ;  /* 0x0000000400197310 */ /* 0x004e220000301000 */
[----:B------:R-:W-:-:S14]  /*14c0*/  DSETP.GEU.AND P0, PT, |R4|, UR4, PT ;  /* 0x0000000404007e2a */ /* 0x000fdc000bf0e200 */
[----:B0-----:R-:W-:Y:S01]  /*14d0*/  @!P0 FMUL R25, R25, 1.175494350822287508e-38 ;  /* 0x0080000019198820 */ /* 0x001fe20000400000 */
[----:B------:R-:W-:Y:S06]  /*14e0*/  BRA `(.L_x_1453) ;  /* 0x0000000800307947 */ /* 0x000fec0003800000 */
.L_x_1461:
        /* <DEDUP_REMOVED lines=26> */
.L_x_1464:
[----:B------:R-:W2:Y:S02]  /*1690*/  LDG.E.U8 R4, desc[UR36][R4.64] ;  /* 0x0000002404047981 */ /* 0x000ea4000c1e1100 */
        /* <DEDUP_REMOVED lines=12> */
.L_x_1463:
[----:B------:R-:W2:Y:S02]  /*1760*/  LDG.E.U16 R4, desc[UR36][R4.64] ;  /* 0x0000002404047981 */ /* 0x000ea4000c1e1500 */
[----:B--2---:R-:W-:Y:S01]  /*1770*/  IMAD.U32 R25, R4, 0x10000, RZ ;  /* 0x0001000004197824 */ /* 0x004fe200078e00ff */
[----:B------:R-:W-:Y:S06]  /*1780*/  BRA `(.L_x_1453) ;  /* 0x0000000400887947 */ /* 0x000fec0003800000 */
.L_x_1460:
        /* <DEDUP_REMOVED lines=11> */
.L_x_1467:
        /* <DEDUP_REMOVED lines=20> */
.L_x_1469:
[----:B------:R-:W-:Y:S05]  /*1980*/  BSYNC B0 ;  /* 0x0000000000007941 */ /* 0x000fea0003800000 */
.L_x_1468:
[----:B------:R-:W-:Y:S01]  /*1990*/  IMAD.SHL.U32 R3, R3, 0x100000, RZ ;  /* 0x0010000003037824 */ /* 0x000fe200078e00ff */
[----:B------:R-:W-:-:S04]  /*19a0*/  LEA R0, R0, 0x3b800000, 0x17 ;  /* 0x3b80000000007811 */ /* 0x000fc800078eb8ff */
[----:B------:R-:W-:Y:S01]  /*19b0*/  LOP3.LUT R25, R0, R3, R25, 0xfe, !PT ;  /* 0x0000000300197212 */ /* 0x000fe200078efe19 */
[----:B------:R-:W-:Y:S06]  /*19c0*/  BRA `(.L_x_1453) ;  /* 0x0000000000f87947 */ /* 0x000fec0003800000 */
.L_x_1466:
        /* <DEDUP_REMOVED lines=20> */
.L_x_1471:
[----:B------:R-:W-:Y:S05]  /*1b10*/  BSYNC B0 ;  /* 0x0000000000007941 */ /* 0x000fea0003800000 */
.L_x_1470:
[----:B------:R-:W-:Y:S01]  /*1b20*/  IMAD.SHL.U32 R3, R3, 0x200000, RZ ;  /* 0x0020000003037824 */ /* 0x000fe200078e00ff */
[----:B------:R-:W-:-:S04]  /*1b30*/  LEA R0, R0, 0x37800000, 0x17 ;  /* 0x3780000000007811 */ /* 0x000fc800078eb8ff */
[----:B------:R-:W-:Y:S01]  /*1b40*/  LOP3.LUT R25, R0, R3, R25, 0xfe, !PT ;  /* 0x0000000300197212 */ /* 0x000fe200078efe19 */
[----:B------:R-:W-:Y:S06]  /*1b50*/  BRA `(.L_x_1453) ;  /* 0x0000000000947947 */ /* 0x000fec0003800000 */
.L_x_1465:
        /* <DEDUP_REMOVED lines=14> */
.L_x_1452:
        /* <DEDUP_REMOVED lines=16> */
.L_x_1474:
[----:B------:R-:W-:Y:S01]  /*1d40*/  IMAD.MOV.U32 R25, RZ, RZ, RZ ;  /* 0x000000ffff197224 */ /* 0x000fe200078e00ff */
[----:B------:R-:W-:Y:S06]  /*1d50*/  BRA `(.L_x_1453) ;  /* 0x0000000000147947 */ /* 0x000fec0003800000 */
.L_x_1473:
[----:B------:R-:W2:Y:S02]  /*1d60*/  LDG.E.64 R4, desc[UR36][R4.64] ;  /* 0x0000002404047981 */ /* 0x000ea4000c1e1b00 */
[----:B--2---:R0:W2:Y:S01]  /*1d70*/  I2F.U64 R25, R4 ;  /* 0x0000000400197312 */ /* 0x0040a20000301000 */
[----:B------:R-:W-:Y:S05]  /*1d80*/  BRA `(.L_x_1453) ;  /* 0x0000000000087947 */ /* 0x000fea0003800000 */
.L_x_1472:
[----:B------:R-:W2:Y:S02]  /*1d90*/  LDG.E R4, desc[UR36][R4.64] ;  /* 0x0000002404047981 */ /* 0x000ea4000c1e1900 */
[----:B--2---:R-:W-:-:S07]  /*1da0*/  I2FP.F32.U32 R25, R4 ;  /* 0x0000000400197245 */ /* 0x004fce0000201000 */
.L_x_1453:
[----:B------:R-:W-:Y:S05]  /*1db0*/  BSYNC B6 ;  /* 0x0000000000067941 */ /* 0x000fea0003800000 */
.L_x_1447:
[----:B------:R-:W-:-:S07]  /*1dc0*/  VIADD R18, R18, 0x80 ;  /* 0x0000008012127836 */ /* 0x000fce0000000000 */
.L_x_1446:
[----:B------:R-:W-:Y:S05]  /*1dd0*/  BSYNC B7 ;  /* 0x0000000000077941 */ /* 0x000fea0003800000 */
.L_x_1445:
[----:B------:R-:W-:Y:S01]  /*1de0*/  ISETP.GE.AND P0, PT, R18, R17, PT ;  /* 0x000000111200720c */ /* 0x000fe20003f06270 */
[----:B------:R-:W-:Y:S01]  /*1df0*/  BSSY B7, `(.L_x_1475) ;  /* 0x00000ea000077945 */ /* 0x000fe20003800000 */
[----:B------:R-:W-:Y:S02]  /*1e00*/  IMAD.MOV.U32 R16, RZ, RZ, RZ ;  /* 0x000000ffff107224 */ /* 0x000fe400078e00ff */
[----:B------:R-:W-:-:S09]  /*1e10*/  IMAD.MOV.U32 R23, RZ, RZ, RZ ;  /* 0x000000ffff177224 */ /* 0x000fd200078e00ff */
        /* <DEDUP_REMOVED lines=21> */
[----:B--2---:R0:W2:Y:S01]  /*1f70*/  I2F.S16 R23, R4 ;  /* 0x0000000400177306 */ /* 0x0040a20000101400 */
[----:B------:R-:W-:Y:S05]  /*1f80*/  BRA `(.L_x_1483) ;  /* 0x0000000c00387947 */ /* 0x000fea0003800000 */
.L_x_1481:
[----:B------:R-:W2:Y:S02]  /*1f90*/  LDG.E.U8 R4, desc[UR36][R4.64] ;  /* 0x0000002404047981 */ /* 0x000ea4000c1e1100 */
[----:B--2---:R-:W-:Y:S01]  /*1fa0*/  I2FP.F32.U32 R23, R4 ;  /* 0x0000000400177245 */ /* 0x004fe20000201000 */
[----:B------:R-:W-:Y:S06]  /*1fb0*/  BRA `(.L_x_1483) ;  /* 0x0000000c002c7947 */ /* 0x000fec0003800000 */
.L_x_1480:
        /* <DEDUP_REMOVED lines=9> */
.L_x_1485:
[----:B------:R-:W2:Y:S02]  /*2050*/  LDG.E R4, desc[UR36][R4.64] ;  /* 0x0000002404047981 */ /* 0x000ea4000c1e1900 */
[----:B--2---:R-:W-:Y:S01]  /*2060*/  I2FP.F32.S32 R23, R4 ;  /* 0x0000000400177245 */ /* 0x004fe20000201400 */
[----:B------:R-:W-:Y:S06]  /*2070*/  BRA `(.L_x_1483) ;  /* 0x0000000800fc7947 */ /* 0x000fec0003800000 */
.L_x_1484:
[----:B------:R-:W2:Y:S02]  /*2080*/  LDG.E.U16 R4, desc[UR36][R4.64] ;  /* 0x0000002404047981 */ /* 0x000ea4000c1e1500 */
[----:B--2---:R4:W0:Y:S01]  /*2090*/  I2F.S16 R23, R4 ;  /* 0x0000000400177306 */ /* 0x0048220000101400 */
[----:B------:R-:W-:Y:S05]  /*20a0*/  BRA `(.L_x_1483) ;  /* 0x0000000800f07947 */ /* 0x000fea0003800000 */
.L_x_1479:
        /* <DEDUP_REMOVED lines=8> */
.L_x_1487:
[----:B------:R-:W2:Y:S02]  /*2130*/  LDG.E.U16 R4, desc[UR36][R4.64] ;  /* 0x0000002404047981 */ /* 0x000ea4000c1e1500 */
[----:B--2---:R-:W-:Y:S01]  /*2140*/  HADD2.F32 R23, -RZ, R4.H0_H0 ;  /* 0x20000004ff177230 */ /* 0x004fe20000004100 */
[----:B------:R-:W-:Y:S06]  /*2150*/  BRA `(.L_x_1483) ;  /* 0x0000000800c47947 */ /* 0x000fec0003800000 */
.L_x_1486:
        /* <DEDUP_REMOVED lines=8> */
.L_x_1489:
[----:B------:R-:W2:Y:S02]  /*21e0*/  LDG.E.U16 R4, desc[UR36][R4.64] ;  /* 0x0000002404047981 */ /* 0x000ea4000c1e1500 */
[----:B--2---:R-:W-:Y:S01]  /*21f0*/  HADD2.F32 R23, -RZ, R4.H0_H0 ;  /* 0x20000004ff177230 */ /* 0x004fe20000004100 */
[----:B------:R-:W-:Y:S06]  /*2200*/  BRA `(.L_x_1483) ;  /* 0x0000000800987947 */ /* 0x000fec0003800000 */
.L_x_1488:
[----:B------:R-:W2:Y:S01]  /*2210*/  LDG.E.64 R4, desc[UR36][R4.64] ;  /* 0x0000002404047981 */ /* 0x000ea2000c1e1b00 */
[----:B------:R-:W-:Y:S01]  /*2220*/  UMOV UR4, 0xf0000000 ;  /* 0xf000000000047882 */ /* 0x000fe20000000000 */
[----:B------:R-:W-:Y:S01]  /*2230*/  UMOV UR5, 0x380fffff ;  /* 0x380fffff00057882 */ /* 0x000fe20000000000 */
[----:B--2---:R-:W0:Y:S01]  /*2240*/  F2F.F32.F64 R23, R4 ;  /* 0x0000000400177310 */ /* 0x004e220000301000 */
[----:B------:R-:W-:-:S14]  /*2250*/  DSETP.GEU.AND P0, PT, |R4|, UR4, PT ;  /* 0x0000000404007e2a */ /* 0x000fdc000bf0e200 */
[----:B0-----:R-:W-:Y:S01]  /*2260*/  @!P0 FMUL R23, R23, 1.175494350822287508e-38 ;  /* 0x0080000017178820 */ /* 0x001fe20000400000 */
[----:B------:R-:W-:Y:S06]  /*2270*/  BRA `(.L_x_1483) ;  /* 0x00000008007c7947 */ /* 0x000fec0003800000 */
.L_x_1478:
        /* <DEDUP_REMOVED lines=12> */
.L_x_1492:
[----:B------:R-:W2:Y:S01]  /*2340*/  LDG.E.64 R4, desc[UR36][R4.64] ;  /* 0x0000002404047981 */ /* 0x000ea2000c1e1b00 */
[----:B------:R-:W-:Y:S01]  /*2350*/  UMOV UR4, 0xf0000000 ;  /* 0xf000000000047882 */ /* 0x000fe20000000000 */
[----:B------:R-:W-:Y:S01]  /*2360*/  UMOV UR5, 0x380fffff ;  /* 0x380fffff00057882 */ /* 0x000fe20000000000 */
[----:B--2---:R-:W0:Y:S01]  /*2370*/  F2F.F32.F64 R23, R4 ;  /* 0x0000000400177310 */ /* 0x004e220000301000 */
[----:B------:R-:W-:-:S14]  /*2380*/  DSETP.GEU.AND P0, PT, |R4|, UR4, PT ;  /* 0x0000000404007e2a */ /* 0x000fdc000bf0e200 */
[----:B0-----:R-:W-:Y:S01]  /*2390*/  @!P0 FMUL R23, R23, 1.175494350822287508e-38 ;  /* 0x0080000017178820 */ /* 0x001fe20000400000 */
[----:B------:R-:W-:Y:S06]  /*23a0*/  BRA `(.L_x_1483) ;  /* 0x0000000800307947 */ /* 0x000fec0003800000 */
.L_x_1491:
        /* <DEDUP_REMOVED lines=26> */
.L_x_1494:
        /* <DEDUP_REMOVED lines=13> */
.L_x_1493:
[----:B------:R-:W2:Y:S02]  /*2620*/  LDG.E.U16 R4, desc[UR36][R4.64] ;  /* 0x0000002404047981 */ /* 0x000ea4000c1e1500 */
[----:B--2---:R-:W-:Y:S01]  /*2630*/  IMAD.U32 R23, R4, 0x10000, RZ ;  /* 0x0001000004177824 */ /* 0x004fe200078e00ff */
[----:B------:R-:W-:Y:S06]  /*2640*/  BRA `(.L_x_1483) ;  /* 0x0000000400887947 */ /* 0x000fec0003800000 */
.L_x_1490:
        /* <DEDUP_REMOVED lines=11> */
.L_x_1497:
        /* <DEDUP_REMOVED lines=20> */
.L_x_1499:
[----:B------:R-:W-:Y:S05]  /*2840*/  BSYNC B0 ;  /* 0x0000000000007941 */ /* 0x000fea0003800000 */
.L_x_1498:
[----:B------:R-:W-:Y:S01]  /*2850*/  IMAD.SHL.U32 R3, R3, 0x100000, RZ ;  /* 0x0010000003037824 */ /* 0x000fe200078e00ff */
[----:B------:R-:W-:-:S04]  /*2860*/  LEA R0, R0, 0x3b800000, 0x17 ;  /* 0x3b80000000007811 */ /* 0x000fc800078eb8ff */
[----:B------:R-:W-:Y:S01]  /*2870*/  LOP3.LUT R23, R0, R3, R23, 0xfe, !PT ;  /* 0x0000000300177212 */ /* 0x000fe200078efe17 */
[----:B------:R-:W-:Y:S06]  /*2880*/  BRA `(.L_x_1483) ;  /* 0x0000000000f87947 */ /* 0x000fec0003800000 */
.L_x_1496:
        /* <DEDUP_REMOVED lines=20> */
.L_x_1501:
[----:B------:R-:W-:Y:S05]  /*29d0*/  BSYNC B0 ;  /* 0x0000000000007941 */ /* 0x000fea0003800000 */
.L_x_1500:
[----:B------:R-:W-:Y:S01]  /*29e0*/  IMAD.SHL.U32 R3, R3, 0x200000, RZ ;  /* 0x0020000003037824 */ /* 0x000fe200078e00ff */
[----:B------:R-:W-:-:S04]  /*29f0*/  LEA R0, R0, 0x37800000, 0x17 ;  /* 0x3780000000007811 */ /* 0x000fc800078eb8ff */
[----:B------:R-:W-:Y:S01]  /*2a00*/  LOP3.LUT R23, R0, R3, R23, 0xfe, !PT ;  /* 0x0000000300177212 */ /* 0x000fe200078efe17 */
[----:B------:R-:W-:Y:S06]  /*2a10*/  BRA `(.L_x_1483) ;  /* 0x0000000000947947 */ /* 0x000fec0003800000 */
.L_x_1495:
        /* <DEDUP_REMOVED lines=14> */
.L_x_1482:
        /* <DEDUP_REMOVED lines=16> */
.L_x_1504:
[----:B------:R-:W-:Y:S01]  /*2c00*/  IMAD.MOV.U32 R23, RZ, RZ, RZ ;  /* 0x000000ffff177224 */ /* 0x000fe200078e00ff */
[----:B------:R-:W-:Y:S06]  /*2c10*/  BRA `(.L_x_1483) ;  /* 0x0000000000147947 */ /* 0x000fec0003800000 */
.L_x_1503:
[----:B------:R-:W2:Y:S02]  /*2c20*/  LDG.E.64 R4, desc[UR36][R4.64] ;  /* 0x0000002404047981 */ /* 0x000ea4000c1e1b00 */
[----:B--2---:R0:W2:Y:S01]  /*2c30*/  I2F.U64 R23, R4 ;  /* 0x0000000400177312 */ /* 0x0040a20000301000 */
[----:B------:R-:W-:Y:S05]  /*2c40*/  BRA `(.L_x_1483) ;  /* 0x0000000000087947 */ /* 0x000fea0003800000 */
.L_x_1502:
[----:B------:R-:W2:Y:S02]  /*2c50*/  LDG.E R4, desc[UR36][R4.64] ;  /* 0x0000002404047981 */ /* 0x000ea4000c1e1900 */
[----:B--2---:R-:W-:-:S07]  /*2c60*/  I2FP.F32.U32 R23, R4 ;  /* 0x0000000400177245 */ /* 0x004fce0000201000 */
.L_x_1483:
[----:B------:R-:W-:Y:S05]  /*2c70*/  BSYNC B6 ;  /* 0x0000000000067941 */ /* 0x000fea0003800000 */
.L_x_1477:
[----:B------:R-:W-:-:S07]  /*2c80*/  VIADD R18, R18, 0x80 ;  /* 0x0000008012127836 */ /* 0x000fce0000000000 */
.L_x_1476:
[----:B------:R-:W-:Y:S05]  /*2c90*/  BSYNC B7 ;  /* 0x0000000000077941 */ /* 0x000fea0003800000 */
.L_x_1475:
[----:B------:R-:W-:Y:S01]  /*2ca0*/  ISETP.GE.AND P0, PT, R18, R17, PT ;  /* 0x000000111200720c */ /* 0x000fe20003f06270 */
[----:B------:R-:W-:-:S12]  /*2cb0*/  BSSY B6, `(.L_x_1505) ;  /* 0x00000e1000067945 */ /* 0x000fd80003800000 */
        /* <DEDUP_REMOVED lines=21> */
.L_x_1510:
[----:B------:R-:W2:Y:S02]  /*2e10*/  LDG.E.U8 R4, desc[UR36][R4.64] ;  /* 0x0000002404047981 */ /* 0x000ea4000c1e1100 */
[----:B--2---:R-:W-:Y:S01]  /*2e20*/  I2FP.F32.U32 R16, R4 ;  /* 0x0000000400107245 */ /* 0x004fe20000201000 */
[----:B------:R-:W-:Y:S06]  /*2e30*/  BRA `(.L_x_1506) ;  /* 0x0000000c00207947 */ /* 0x000fec0003800000 */
.L_x_1509:
        /* <DEDUP_REMOVED lines=9> */
.L_x_1513:
[----:B------:R-:W2:Y:S02]  /*2ed0*/  LDG.E R4, desc[UR36][R4.64] ;  /* 0x0000002404047981 */ /* 0x000ea4000c1e1900 */
[----:B--2---:R-:W-:Y:S01]  /*2ee0*/  I2FP.F32.S32 R16, R4 ;  /* 0x0000000400107245 */ /* 0x004fe20000201400 */
[----:B------:R-:W-:Y:S06]  /*2ef0*/  BRA `(.L_x_1506) ;  /* 0x0000000800f07947 */ /* 0x000fec0003800000 */
.L_x_1512:
[----:B------:R-:W2:Y:S02]  /*2f00*/  LDG.E.U16 R4, desc[UR36][R4.64] ;  /* 0x0000002404047981 */ /* 0x000ea4000c1e1500 */
[----:B--2---:R0:W2:Y:S01]  /*2f10*/  I2F.S16 R16, R4 ;  /* 0x0000000400107306 */ /* 0x0040a20000101400 */
[----:B------:R-:W-:Y:S05]  /*2f20*/  BRA `(.L_x_1506) ;  /* 0x0000000800e47947 */ /* 0x000fea0003800000 */
.L_x_1508:
        /* <DEDUP_REMOVED lines=8> */
.L_x_1515:
[----:B------:R-:W2:Y:S02]  /*2fb0*/  LDG.E.U16 R4, desc[UR36][R4.64] ;  /* 0x0000002404047981 */ /* 0x000ea4000c1e1500 */
[----:B--2---:R-:W-:Y:S01]  /*2fc0*/  HADD2.F32 R16, -RZ, R4.H0_H0 ;  /* 0x20000004ff107230 */ /* 0x004fe20000004100 */
[----:B------:R-:W-:Y:S06]  /*2fd0*/  BRA `(.L_x_1506) ;  /* 0x0000000800b87947 */ /* 0x000fec0003800000 */
.L_x_1514:
        /* <DEDUP_REMOVED lines=8> */
.L_x_1517:
[----:B------:R-:W2:Y:S02]  /*3060*/  LDG.E.U16 R4, desc[UR36][R4.64] ;  /* 0x0000002404047981 */ /* 0x000ea4000c1e1500 */
[----:B--2---:R-:W-:Y:S01]  /*3070*/  HADD2.F32 R16, -RZ, R4.H0_H0 ;  /* 0x20000004ff107230 */ /* 0x004fe20000004100 */
[----:B------:R-:W-:Y:S06]  /*3080*/  BRA `(.L_x_1506) ;  /* 0x00000008008c7947 */ /* 0x000fec0003800000 */
.L_x_1516:
[----:B------:R-:W2:Y:S01]  /*3090*/  LDG.E.64 R4, desc[UR36][R4.64] ;  /* 0x0000002404047981 */ /* 0x000ea2000c1e1b00 */
[----:B------:R-:W-:Y:S01]  /*30a0*/  UMOV UR4, 0xf0000000 ;  /* 0xf000000000047882 */ /* 0x000fe20000000000 */
[----:B------:R-:W-:Y:S01]  /*30b0*/  UMOV UR5, 0x380fffff ;  /* 0x380fffff00057882 */ /* 0x000fe20000000000 */
[----:B--2---:R-:W0:Y:S01]  /*30c0*/  F2F.F32.F64 R16, R4 ;  /* 0x0000000400107310 */ /* 0x004e220000301000 */
[----:B------:R-:W-:-:S14]  /*30d0*/  DSETP.GEU.AND P0, PT, |R4|, UR4, PT ;  /* 0x0000000404007e2a */ /* 0x000fdc000bf0e200 */
[----:B0-----:R-:W-:Y:S01]  /*30e0*/  @!P0 FMUL R16, R16, 1.175494350822287508e-38 ;  /* 0x0080000010108820 */ /* 0x001fe20000400000 */
[----:B------:R-:W-:Y:S06]  /*30f0*/  BRA `(.L_x_1506) ;  /* 0x0000000800707947 */ /* 0x000fec0003800000 */
.L_x_1507:
        /* <DEDUP_REMOVED lines=12> */
.L_x_1520:
[----:B------:R-:W2:Y:S01]  /*31c0*/  LDG.E.64 R4, desc[UR36][R4.64] ;  /* 0x0000002404047981 */ /* 0x000ea2000c1e1b00 */
[----:B------:R-:W-:Y:S01]  /*31d0*/  UMOV UR4, 0xf0000000 ;  /* 0xf000000000047882 */ /* 0x000fe20000000000 */
[----:B------:R-:W-:Y:S01]  /*31e0*/  UMOV UR5, 0x380fffff ;  /* 0x380fffff00057882 */ /* 0x000fe20000000000 */
[----:B--2---:R-:W0:Y:S01]  /*31f0*/  F2F.F32.F64 R16, R4 ;  /* 0x0000000400107310 */ /* 0x004e220000301000 */
[----:B------:R-:W-:-:S14]  /*3200*/  DSETP.GEU.AND P0, PT, |R4|, UR4, PT ;  /* 0x0000000404007e2a */ /* 0x000fdc000bf0e200 */
[----:B0-----:R-:W-:Y:S01]  /*3210*/  @!P0 FMUL R16, R16, 1.175494350822287508e-38 ;  /* 0x0080000010108820 */ /* 0x001fe20000400000 */
[----:B------:R-:W-:Y:S06]  /*3220*/  BRA `(.L_x_1506) ;  /* 0x0000000800247947 */ /* 0x000fec0003800000 */
.L_x_1519:
        /* <DEDUP_REMOVED lines=26> */
.L_x_1522:
        /* <DEDUP_REMOVED lines=13> */
.L_x_1521:
[----:B------:R-:W2:Y:S02]  /*34a0*/  LDG.E.U16 R4, desc[UR36][R4.64] ;  /* 0x0000002404047981 */ /* 0x000ea4000c1e1500 */
[----:B--2---:R-:W-:Y:S01]  /*34b0*/  IMAD.U32 R16, R4, 0x10000, RZ ;  /* 0x0001000004107824 */ /* 0x004fe200078e00ff */
[----:B------:R-:W-:Y:S06]  /*34c0*/  BRA `(.L_x_1506) ;  /* 0x00000004007c7947 */ /* 0x000fec0003800000 */
.L_x_1518:
        /* <DEDUP_REMOVED lines=11> */
.L_x_1525:
[----:B------:R-:W2:Y:S02]  /*3580*/  LDG.E.U8 R3, desc[UR36][R4.64] ;  /* 0x0000002404037981 */ /* 0x000ea4000c1e1100 */
        /* <DEDUP_REMOVED lines=18> */
.L_x_1527:
[----:B------:R-:W-:Y:S05]  /*36b0*/  BSYNC B0 ;  /* 0x0000000000007941 */ /* 0x000fea0003800000 */
.L_x_1526:
[----:B------:R-:W-:Y:S01]  /*36c0*/  IMAD.SHL.U32 R3, R3, 0x100000, RZ ;  /* 0x0010000003037824 */ /* 0x000fe200078e00ff */
[----:B------:R-:W-:-:S04]  /*36d0*/  LEA R5, R0, 0x3b800000, 0x17 ;  /* 0x3b80000000057811 */ /* 0x000fc800078eb8ff */
[----:B------:R-:W-:Y:S01]  /*36e0*/  LOP3.LUT R16, R5, R3, R16, 0xfe, !PT ;  /* 0x0000000305107212 */ /* 0x000fe200078efe10 */
[----:B------:R-:W-:Y:S06]  /*36f0*/  BRA `(.L_x_1506) ;  /* 0x0000000000f07947 */ /* 0x000fec0003800000 */
.L_x_1524:
        /* <DEDUP_REMOVED lines=19> */
.L_x_1529:
[----:B------:R-:W-:Y:S05]  /*3830*/  BSYNC B0 ;  /* 0x0000000000007941 */ /* 0x000fea0003800000 */
.L_x_1528:
[----:B------:R-:W-:Y:S01]  /*3840*/  IMAD.SHL.U32 R3, R3, 0x200000, RZ ;  /* 0x0020000003037824 */ /* 0x000fe200078e00ff */
[----:B------:R-:W-:-:S04]  /*3850*/  LEA R5, R0, 0x37800000, 0x17 ;  /* 0x3780000000057811 */ /* 0x000fc800078eb8ff */
[----:B------:R-:W-:Y:S01]  /*3860*/  LOP3.LUT R16, R5, R3, R16, 0xfe, !PT ;  /* 0x0000000305107212 */ /* 0x000fe200078efe10 */
[----:B------:R-:W-:Y:S06]  /*3870*/  BRA `(.L_x_1506) ;  /* 0x0000000000907947 */ /* 0x000fec0003800000 */
.L_x_1523:
        /* <DEDUP_REMOVED lines=14> */
.L_x_1511:
        /* <DEDUP_REMOVED lines=16> */
.L_x_1532:
[----:B------:R-:W-:Y:S05]  /*3a60*/  BRA `(.L_x_1506) ;  /* 0x0000000000147947 */ /* 0x000fea0003800000 */
.L_x_1531:
[----:B------:R-:W2:Y:S02]  /*3a70*/  LDG.E.64 R4, desc[UR36][R4.64] ;  /* 0x0000002404047981 */ /* 0x000ea4000c1e1b00 */
[----:B--2---:R0:W2:Y:S01]  /*3a80*/  I2F.U64 R16, R4 ;  /* 0x0000000400107312 */ /* 0x0040a20000301000 */
[----:B------:R-:W-:Y:S05]  /*3a90*/  BRA `(.L_x_1506) ;  /* 0x0000000000087947 */ /* 0x000fea0003800000 */
.L_x_1530:
[----:B------:R-:W2:Y:S02]  /*3aa0*/  LDG.E R4, desc[UR36][R4.64] ;  /* 0x0000002404047981 */ /* 0x000ea4000c1e1900 */
[----:B--2---:R-:W-:-:S07]  /*3ab0*/  I2FP.F32.U32 R16, R4 ;  /* 0x0000000400107245 */ /* 0x004fce0000201000 */
.L_x_1506:
[----:B------:R-:W-:Y:S05]  /*3ac0*/  BSYNC B6 ;  /* 0x0000000000067941 */ /* 0x000fea0003800000 */
.L_x_1505:
[----:B------:R-:W0:Y:S01]  /*3ad0*/  S2R R19, SR_TID.X ;  /* 0x0000000000137919 */ /* 0x000e220000002100 */
[----:B------:R-:W-:Y:S01]  /*3ae0*/  BSSY B6, `(.L_x_1533) ;  /* 0x000011c000067945 */ /* 0x000fe20003800000 */
[C---:B0-----:R-:W-:Y:S01]  /*3af0*/  VIADD R0, R19.reuse, 0x100 ;  /* 0x0000010013007836 */ /* 0x041fe20000000000 */
[C---:B------:R-:W-:Y:S01]  /*3b00*/  ISETP.GE.AND P1, PT, R19.reuse, R17, PT ;  /* 0x000000111300720c */ /* 0x040fe20003f26270 */
[----:B------:R-:W-:-:S03]  /*3b10*/  VIADD R26, R19, 0x80 ;  /* 0x00000080131a7836 */ /* 0x000fc60000000000 */
[-C--:B------:R-:W-:Y:S01]  /*3b20*/  ISETP.GE.AND P4, PT, R0, R17.reuse, PT ;  /* 0x000000110000720c */ /* 0x080fe20003f86270 */
[----:B------:R-:W-:Y:S01]  /*3b30*/  VIADD R0, R19, 0x180 ;  /* 0x0000018013007836 */ /* 0x000fe20000000000 */
[-C--:B------:R-:W-:Y:S02]  /*3b40*/  ISETP.GE.AND P3, PT, R26, R17.reuse, PT ;  /* 0x000000111a00720c */ /* 0x080fe40003f66270 */
[----:B--2--5:R-:W-:Y:S02]  /*3b50*/  FSETP.GTU.OR P6, PT, |R23|, +INF , P4 ;  /* 0x7f8000001700780b */ /* 0x024fe400027cc600 */
[----:B------:R-:W-:Y:S02]  /*3b60*/  FSETP.GTU.OR P0, PT, |R25|, +INF , P3 ;  /* 0x7f8000001900780b */ /* 0x000fe40001f0c600 */
[----:B------:R-:W-:Y:S01]  /*3b70*/  ISETP.GE.AND P2, PT, R0, R17, PT ;  /* 0x000000110000720c */ /* 0x000fe20003f46270 */
[----:B------:R-:W-:Y:S02]  /*3b80*/  IMAD.MOV.U32 R0, RZ, RZ, R16 ;  /* 0x000000ffff007224 */ /* 0x000fe400078e0010 */
[----:B------:R-:W0:Y:S02]  /*3b90*/  LDC.U8 R16, c[0x0][0x234] ;  /* 0x00008d00ff107b82 */ /* 0x000e240000000000 */
[----:B------:R-:W-:-:S04]  /*3ba0*/  @!P4 FSETP.GEU.FTZ.AND P5, PT, R23, RZ, PT ;  /* 0x000000ff1700c20b */ /* 0x000fc80003fbe000 */
[----:B------:R-:W-:Y:S02]  /*3bb0*/  @!P6 FSEL R23, RZ, 3.1415927410125732422, P5 ;  /* 0x40490fdbff17e808 */ /* 0x000fe40002800000 */
[----:B------:R-:W-:Y:S02]  /*3bc0*/  @!P3 FSETP.GEU.FTZ.AND P6, PT, R25, RZ, PT ;  /* 0x000000ff1900b20b */ /* 0x000fe40003fde000 */
[----:B-1-3--:R-:W-:Y:S01]  /*3bd0*/  FSETP.GTU.OR P5, PT, |R27|, +INF , P1 ;  /* 0x7f8000001b00780b */ /* 0x00afe20000fac600 */
[----:B------:R-:W-:Y:S01]  /*3be0*/  @!P4 IMAD.MOV.U32 R22, RZ, RZ, R23 ;  /* 0x000000ffff16c224 */ /* 0x000fe200078e0017 */
[----:B------:R-:W-:Y:S02]  /*3bf0*/  @!P0 FSEL R25, RZ, 3.1415927410125732422, P6 ;  /* 0x40490fdbff198808 */ /* 0x000fe40003000000 */
[----:B------:R-:W-:Y:S02]  /*3c00*/  @!P2 FSETP.GTU.FTZ.AND P6, PT, |R0|, +INF , PT ;  /* 0x7f8000000000a80b */ /* 0x000fe40003fdc200 */
[----:B------:R-:W-:Y:S01]  /*3c10*/  PLOP3.LUT P0, PT, PT, PT, PT, 0x80, 0x0 ;  /* 0x000000000000781c */ /* 0x000fe20003f0f070 */
[----:B------:R-:W-:Y:S01]  /*3c20*/  @!P3 IMAD.MOV.U32 R24, RZ, RZ, R25 ;  /* 0x000000ffff18b224 */ /* 0x000fe200078e0019 */
[----:B------:R-:W-:-:S02]  /*3c30*/  @!P2 PLOP3.LUT P0, PT, P6, PT, PT, 0x80, 0x0 ;  /* 0x000000000000a81c */ /* 0x000fc4000370f070 */
[----:B------:R-:W-:-:S04]  /*3c40*/  @!P1 FSETP.GEU.FTZ.AND P6, PT, R27, RZ, PT ;  /* 0x000000ff1b00920b */ /* 0x000fc80003fde000 */
[----:B------:R-:W-:Y:S02]  /*3c50*/  @!P5 FSEL R27, RZ, 3.1415927410125732422, P6 ;  /* 0x40490fdbff1bd808 */ /* 0x000fe40003000000 */
[----:B------:R-:W-:-:S03]  /*3c60*/  @!P2 FSETP.GEU.FTZ.AND P5, PT, R0, RZ, PT ;  /* 0x000000ff0000a20b */ /* 0x000fc60003fbe000 */
[----:B----4-:R-:W-:Y:S02]  /*3c70*/  @!P1 IMAD.MOV.U32 R4, RZ, RZ, R27 ;  /* 0x000000ffff049224 */ /* 0x010fe400078e001b */
[----:B------:R-:W-:-:S05]  /*3c80*/  @!P0 FSEL R0, RZ, 3.1415927410125732422, P5 ;  /* 0x40490fdbff008808 */ /* 0x000fca0002800000 */
[----:B------:R-:W-:Y:S01]  /*3c90*/  @!P2 IMAD.MOV.U32 R18, RZ, RZ, R0 ;  /* 0x000000ffff12a224 */ /* 0x000fe200078e0000 */
[----:B------:R-:W-:Y:S06]  /*3ca0*/  @P1 BRA `(.L_x_1534) ;  /* 0x0000000c00fc1947 */ /* 0x000fec0003800000 */
[----:B------:R-:W1:Y:S01]  /*3cb0*/  LDC.64 R8, c[0x0][0x218] ;  /* 0x00008600ff087b82 */ /* 0x000e620000000a00 */
[----:B------:R-:W-:Y:S01]  /*3cc0*/  IMAD R0, R2, 0x200, R19 ;  /* 0x0000020002007824 */ /* 0x000fe200078e0213 */
[----:B0-----:R-:W-:Y:S01]  /*3cd0*/  PRMT R5, R16, 0x9910, RZ ;  /* 0x0000991010057816 */ /* 0x001fe200000000ff */
[----:B------:R-:W-:Y:S02]  /*3ce0*/  ULDC UR4, c[0x0][0x238] ;  /* 0x00008e0000047ab9 */ /* 0x000fe40000000800 */
[----:B------:R-:W-:Y:S02]  /*3cf0*/  IMAD R3, R0, UR4, RZ ;  /* 0x0000000400037c24 */ /* 0x000fe4000f8e02ff */
[----:B------:R-:W-:-:S05]  /*3d00*/  IMAD.MOV.U32 R0, RZ, RZ, R5 ;  /* 0x000000ffff007224 */ /* 0x000fca00078e0005 */
[----:B------:R-:W-:Y:S02]  /*3d10*/  ISETP.GT.AND P0, PT, R0, 0x9, PT ;  /* 0x000000090000780c */ /* 0x000fe40003f04270 */
[----:B-1----:R-:W-:-:S05]  /*3d20*/  IADD3 R8, P1, R3, R8, RZ ;  /* 0x0000000803087210 */ /* 0x002fca0007f3e0ff */
        /* <DEDUP_REMOVED lines=14> */
.L_x_1538:
[----:B------:R-:W0:Y:S01]  /*3e10*/  F2I.S64.TRUNC R4, R4 ;  /* 0x0000000400047311 */ /* 0x000e22000020d900 */
[----:B------:R-:W-:Y:S02]  /*3e20*/  IMAD.MOV.U32 R19, RZ, RZ, R26 ;  /* 0x000000ffff137224 */ /* 0x000fe400078e001a */
[----:B0-----:R-:W-:-:S05]  /*3e30*/  IMAD.MOV.U32 R3, RZ, RZ, R4 ;  /* 0x000000ffff037224 */ /* 0x001fca00078e0004 */
[----:B------:R0:W-:Y:S01]  /*3e40*/  STG.E.U8 desc[UR36][R8.64], R3 ;  /* 0x0000000308007986 */ /* 0x0001e2000c101124 */
[----:B------:R-:W-:Y:S05]  /*3e50*/  BRA `(.L_x_1534) ;  /* 0x0000000c00907947 */ /* 0x000fea0003800000 */
.L_x_1537:
        /* <DEDUP_REMOVED lines=10> */
.L_x_1541:
[----:B------:R-:W0:Y:S01]  /*3f00*/  F2I.FTZ.TRUNC.NTZ R3, R4 ;  /* 0x0000000400037305 */ /* 0x000e22000021f100 */
[----:B------:R-:W-:Y:S01]  /*3f10*/  IMAD.MOV.U32 R19, RZ, RZ, R26 ;  /* 0x000000ffff137224 */ /* 0x000fe200078e001a */
[----:B0-----:R0:W-:Y:S01]  /*3f20*/  STG.E desc[UR36][R8.64], R3 ;  /* 0x0000000308007986 */ /* 0x0011e2000c101924 */
[----:B------:R-:W-:Y:S05]  /*3f30*/  BRA `(.L_x_1534) ;  /* 0x0000000c00587947 */ /* 0x000fea0003800000 */
.L_x_1540:
[----:B------:R-:W0:Y:S01]  /*3f40*/  F2I.FTZ.TRUNC.NTZ R3, R4 ;  /* 0x0000000400037305 */ /* 0x000e22000021f100 */
[----:B------:R-:W-:Y:S01]  /*3f50*/  IMAD.MOV.U32 R19, RZ, RZ, R26 ;  /* 0x000000ffff137224 */ /* 0x000fe200078e001a */
[----:B0-----:R0:W-:Y:S01]  /*3f60*/  STG.E.U16 desc[UR36][R8.64], R3 ;  /* 0x0000000308007986 */ /* 0x0011e2000c101524 */
[----:B------:R-:W-:Y:S05]  /*3f70*/  BRA `(.L_x_1534) ;  /* 0x0000000c00487947 */ /* 0x000fea0003800000 */
.L_x_1536:
        /* <DEDUP_REMOVED lines=9> */
.L_x_1543:
[----:B------:R-:W-:Y:S01]  /*4010*/  F2FP.F16.F32.PACK_AB R4, RZ, R4 ;  /* 0x00000004ff04723e */ /* 0x000fe200000000ff */
[----:B------:R-:W-:-:S04]  /*4020*/  IMAD.MOV.U32 R19, RZ, RZ, R26 ;  /* 0x000000ffff137224 */ /* 0x000fc800078e001a */
[----:B------:R0:W-:Y:S01]  /*4030*/  STG.E.U16 desc[UR36][R8.64], R4 ;  /* 0x0000000408007986 */ /* 0x0001e2000c101524 */
[----:B------:R-:W-:Y:S05]  /*4040*/  BRA `(.L_x_1534) ;  /* 0x0000000c00147947 */ /* 0x000fea0003800000 */
.L_x_1542:
[----:B------:R-:W-:-:S13]  /*4050*/  ISETP.NE.AND P0, PT, R0, 0x7, PT ;  /* 0x000000070000780c */ /* 0x000fda0003f05270 */
[----:B------:R-:W-:Y:S05]  /*4060*/  @!P0 BRA `(.L_x_1544) ;  /* 0x0000000000348947 */ /* 0x000fea0003800000 */
[----:B------:R-:W-:-:S13]  /*4070*/  ISETP.NE.AND P0, PT, R0, 0x8, PT ;  /* 0x000000080000780c */ /* 0x000fda0003f05270 */
[----:B------:R-:W-:Y:S05]  /*4080*/  @!P0 BRA `(.L_x_1545) ;  /* 0x0000000000188947 */ /* 0x000fea0003800000 */
[----:B------:R-:W-:-:S13]  /*4090*/  ISETP.NE.AND P0, PT, R0, 0x9, PT ;  /* 0x000000090000780c */ /* 0x000fda0003f05270 */
[----:B------:R-:W-:Y:S05]  /*40a0*/  @P0 BRA `(.L_x_1539) ;  /* 0x0000000800980947 */ /* 0x000fea0003800000 */
[----:B------:R-:W-:Y:S02]  /*40b0*/  IMAD.MOV.U32 R5, RZ, RZ, RZ ;  /* 0x000000ffff057224 */ /* 0x000fe400078e00ff */
[----:B------:R-:W-:-:S03]  /*40c0*/  IMAD.MOV.U32 R19, RZ, RZ, R26 ;  /* 0x000000ffff137224 */ /* 0x000fc600078e001a */
[----:B------:R0:W-:Y:S01]  /*40d0*/  STG.E.64 desc[UR36][R8.64], R4 ;  /* 0x0000000408007986 */ /* 0x0001e2000c101b24 */
[----:B------:R-:W-:Y:S05]  /*40e0*/  BRA `(.L_x_1534) ;  /* 0x0000000800ec7947 */ /* 0x000fea0003800000 */
.L_x_1545:
[----:B------:R-:W-:Y:S01]  /*40f0*/  F2FP.F16.F32.PACK_AB R3, RZ, R4 ;  /* 0x00000004ff03723e */ /* 0x000fe200000000ff */
[----:B------:R-:W-:-:S03]  /*4100*/  IMAD.MOV.U32 R19, RZ, RZ, R26 ;  /* 0x000000ffff137224 */ /* 0x000fc600078e001a */
[----:B------:R-:W-:-:S05]  /*4110*/  PRMT R3, R3, 0x5410, RZ ;  /* 0x0000541003037816 */ /* 0x000fca00000000ff */
[----:B------:R0:W-:Y:S01]  /*4120*/  STG.E desc[UR36][R8.64], R3 ;  /* 0x0000000308007986 */ /* 0x0001e2000c101924 */
[----:B------:R-:W-:Y:S05]  /*4130*/  BRA `(.L_x_1534) ;  /* 0x0000000800d87947 */ /* 0x000fea0003800000 */
.L_x_1544:
[----:B------:R-:W-:Y:S01]  /*4140*/  FMUL.FTZ R4, R4, 1 ;  /* 0x3f80000004047820 */ /* 0x000fe20000410000 */
[----:B------:R-:W-:-:S05]  /*4150*/  IMAD.MOV.U32 R19, RZ, RZ, R26 ;  /* 0x000000ffff137224 */ /* 0x000fca00078e001a */
[----:B------:R-:W0:Y:S02]  /*4160*/  F2F.F64.F32 R4, R4 ;  /* 0x0000000400047310 */ /* 0x000e240000201800 */
[----:B0-----:R0:W-:Y:S01]  /*4170*/  STG.E.64 desc[UR36][R8.64], R4 ;  /* 0x0000000408007986 */ /* 0x0011e2000c101b24 */
[----:B------:R-:W-:Y:S05]  /*4180*/  BRA `(.L_x_1534) ;  /* 0x0000000800c47947 */ /* 0x000fea0003800000 */
.L_x_1535:
        /* <DEDUP_REMOVED lines=9> */
[----:B------:R-:W-:-:S03]  /*4220*/  IMAD.MOV.U32 R19, RZ, RZ, R26 ;  /* 0x000000ffff137224 */ /* 0x000fc600078e001a */
[----:B------:R-:W-:-:S05]  /*4230*/  SEL R3, RZ, 0x1, !P0 ;  /* 0x00000001ff037807 */ /* 0x000fca0004000000 */
[----:B------:R0:W-:Y:S01]  /*4240*/  STG.E.U8 desc[UR36][R8.64], R3 ;  /* 0x0000000308007986 */ /* 0x0001e2000c101124 */
[----:B------:R-:W-:Y:S05]  /*4250*/  BRA `(.L_x_1534) ;  /* 0x0000000800907947 */ /* 0x000fea0003800000 */
.L_x_1548:
[----:B------:R-:W-:Y:S01]  /*4260*/  FMUL.FTZ R4, R4, 1 ;  /* 0x3f80000004047820 */ /* 0x000fe20000410000 */
[----:B------:R-:W-:Y:S01]  /*4270*/  CS2R R6, SRZ ;  /* 0x0000000000067805 */ /* 0x000fe2000001ff00 */
[----:B------:R-:W-:-:S04]  /*4280*/  IMAD.MOV.U32 R19, RZ, RZ, R26 ;  /* 0x000000ffff137224 */ /* 0x000fc800078e001a */
[----:B------:R-:W0:Y:S02]  /*4290*/  F2F.F64.F32 R4, R4 ;  /* 0x0000000400047310 */ /* 0x000e240000201800 */
[----:B0-----:R0:W-:Y:S01]  /*42a0*/  STG.E.128 desc[UR36][R8.64], R4 ;  /* 0x0000000408007986 */ /* 0x0011e2000c101d24 */
[----:B------:R-:W-:Y:S05]  /*42b0*/  BRA `(.L_x_1534) ;  /* 0x0000000800787947 */ /* 0x000fea0003800000 */
.L_x_1547:
        /* <DEDUP_REMOVED lines=20> */
.L_x_1552:
[----:B------:R-:W-:Y:S05]  /*4400*/  BSYNC B0 ;  /* 0x0000000000007941 */ /* 0x000fea0003800000 */
.L_x_1551:
[----:B------:R-:W-:Y:S01]  /*4410*/  LOP3.LUT R5, R0, R5, RZ, 0xfc, !PT ;  /* 0x0000000500057212 */ /* 0x000fe200078efcff */
[----:B------:R-:W-:-:S04]  /*4420*/  IMAD.MOV.U32 R19, RZ, RZ, R26 ;  /* 0x000000ffff137224 */ /* 0x000fc800078e001a */
[----:B------:R0:W-:Y:S01]  /*4430*/  STG.E.U8 desc[UR36][R8.64], R5 ;  /* 0x0000000508007986 */ /* 0x0001e2000c101124 */
[----:B------:R-:W-:Y:S05]  /*4440*/  BRA `(.L_x_1534) ;  /* 0x0000000800147947 */ /* 0x000fea0003800000 */
.L_x_1550:
        /* <DEDUP_REMOVED lines=12> */
.L_x_1554:
[----:B------:R-:W-:Y:S01]  /*4510*/  IMAD.MOV.U32 R0, RZ, RZ, 0x7f ;  /* 0x0000007fff007424 */ /* 0x000fe200078e00ff */
[----:B------:R-:W-:-:S04]  /*4520*/  ISETP.GT.U32.AND P0, PT, R5, 0x7f800000, PT ;  /* 0x7f8000000500780c */ /* 0x000fc80003f04070 */
[----:B------:R-:W-:-:S09]  /*4530*/  SEL R0, R0, 0x7c, P0 ;  /* 0x0000007c00007807 */ /* 0x000fd20000000000 */
.L_x_1555:
[----:B------:R-:W-:Y:S05]  /*4540*/  BSYNC B0 ;  /* 0x0000000000007941 */ /* 0x000fea0003800000 */
.L_x_1553:
[----:B------:R-:W-:Y:S01]  /*4550*/  LOP3.LUT R4, R4, 0x80000000, RZ, 0xc0, !PT ;  /* 0x8000000004047812 */ /* 0x000fe200078ec0ff */
[----:B------:R-:W-:-:S03]  /*4560*/  IMAD.MOV.U32 R19, RZ, RZ, R26 ;  /* 0x000000ffff137224 */ /* 0x000fc600078e001a */
[----:B------:R-:W-:-:S04]  /*4570*/  SHF.R.U32.HI R3, RZ, 0x18, R4 ;  /* 0x00000018ff037819 */ /* 0x000fc80000011604 */
[----:B------:R-:W-:-:S05]  /*4580*/  LOP3.LUT R3, R0, R3, RZ, 0xfc, !PT ;  /* 0x0000000300037212 */ /* 0x000fca00078efcff */
[----:B------:R0:W-:Y:S01]  /*4590*/  STG.E.U8 desc[UR36][R8.64], R3 ;  /* 0x0000000308007986 */ /* 0x0001e2000c101124 */
[----:B------:R-:W-:Y:S05]  /*45a0*/  BRA `(.L_x_1534) ;  /* 0x0000000400bc7947 */ /* 0x000fea0003800000 */
.L_x_1549:
[----:B------:R-:W-:Y:S01]  /*45b0*/  F2FP.BF16.F32.PACK_AB R4, RZ, R4 ;  /* 0x00000004ff04723e */ /* 0x000fe200000010ff */
[----:B------:R-:W-:-:S04]  /*45c0*/  IMAD.MOV.U32 R19, RZ, RZ, R26 ;  /* 0x000000ffff137224 */ /* 0x000fc800078e001a */
[----:B------:R0:W-:Y:S01]  /*45d0*/  STG.E.U16 desc[UR36][R8.64], R4 ;  /* 0x0000000408007986 */ /* 0x0001e2000c101524 */
[----:B------:R-:W-:Y:S05]  /*45e0*/  BRA `(.L_x_1534) ;  /* 0x0000000400ac7947 */ /* 0x000fea0003800000 */
.L_x_1546:
        /* <DEDUP_REMOVED lines=12> */
.L_x_1558:
        /* <DEDUP_REMOVED lines=16> */
.L_x_1561:
[----:B------:R-:W-:-:S04]  /*47b0*/  LOP3.LUT R4, R4, 0x80000000, RZ, 0xc0, !PT ;  /* 0x8000000004047812 */ /* 0x000fc800078ec0ff */
[----:B------:R-:W-:-:S04]  /*47c0*/  SHF.R.U32.HI R4, RZ, 0x18, R4 ;  /* 0x00000018ff047819 */ /* 0x000fc80000011604 */
[----:B------:R-:W-:-:S04]  /*47d0*/  LOP3.LUT R3, R3, R4, RZ, 0xfc, !PT ;  /* 0x0000000403037212 */ /* 0x000fc800078efcff */
[----:B------:R-:W-:-:S07]  /*47e0*/  PRMT R0, R3, 0x7610, R0 ;  /* 0x0000761003007816 */ /* 0x000fce0000000000 */
.L_x_1560:
[----:B------:R-:W-:Y:S05]  /*47f0*/  BSYNC B0 ;  /* 0x0000000000007941 */ /* 0x000fea0003800000 */
.L_x_1559:
[----:B------:R4:W-:Y:S01]  /*4800*/  STG.E.U8 desc[UR36][R8.64], R0 ;  /* 0x0000000008007986 */ /* 0x0009e2000c101124 */
[----:B------:R-:W-:Y:S01]  /*4810*/  IMAD.MOV.U32 R19, RZ, RZ, R26 ;  /* 0x000000ffff137224 */ /* 0x000fe200078e001a */
[----:B------:R-:W-:Y:S06]  /*4820*/  BRA `(.L_x_1534) ;  /* 0x00000004001c7947 */ /* 0x000fec0003800000 */
.L_x_1557:
        /* <DEDUP_REMOVED lines=16> */
.L_x_1564:
[----:B------:R-:W-:-:S04]  /*4930*/  LOP3.LUT R4, R4, 0x80000000, RZ, 0xc0, !PT ;  /* 0x8000000004047812 */ /* 0x000fc800078ec0ff */
[----:B------:R-:W-:-:S04]  /*4940*/  SHF.R.U32.HI R4, RZ, 0x18, R4 ;  /* 0x00000018ff047819 */ /* 0x000fc80000011604 */
[----:B------:R-:W-:-:S04]  /*4950*/  LOP3.LUT R3, R3, R4, RZ, 0xfc, !PT ;  /* 0x0000000403037212 */ /* 0x000fc800078efcff */
[----:B------:R-:W-:-:S07]  /*4960*/  PRMT R0, R3, 0x7610, R0 ;  /* 0x0000761003007816 */ /* 0x000fce0000000000 */
.L_x_1563:
[----:B------:R-:W-:Y:S05]  /*4970*/  BSYNC B0 ;  /* 0x0000000000007941 */ /* 0x000fea0003800000 */
.L_x_1562:
[----:B------:R0:W-:Y:S01]  /*4980*/  STG.E.U8 desc[UR36][R8.64], R0 ;  /* 0x0000000008007986 */ /* 0x0001e2000c101124 */
[----:B------:R-:W-:Y:S01]  /*4990*/  IMAD.MOV.U32 R19, RZ, RZ, R26 ;  /* 0x000000ffff137224 */ /* 0x000fe200078e001a */
[----:B------:R-:W-:Y:S06]  /*49a0*/  BRA `(.L_x_1534) ;  /* 0x0000000000bc7947 */ /* 0x000fec0003800000 */
.L_x_1556:
        /* <DEDUP_REMOVED lines=22> */
.L_x_1539:
        /* <DEDUP_REMOVED lines=16> */
.L_x_1567:
[----:B------:R-:W-:Y:S01]  /*4c10*/  IMAD.MOV.U32 R19, RZ, RZ, R26 ;  /* 0x000000ffff137224 */ /* 0x000fe200078e001a */
[----:B------:R-:W-:Y:S06]  /*4c20*/  BRA `(.L_x_1534) ;  /* 0x00000000001c7947 */ /* 0x000fec0003800000 */
.L_x_1566:
[----:B------:R-:W0:Y:S01]  /*4c30*/  F2I.U64.TRUNC R4, R4 ;  /* 0x0000000400047311 */ /* 0x000e22000020d800 */
[----:B------:R-:W-:Y:S01]  /*4c40*/  IMAD.MOV.U32 R19, RZ, RZ, R26 ;  /* 0x000000ffff137224 */ /* 0x000fe200078e001a */
[----:B0-----:R3:W-:Y:S01]  /*4c50*/  STG.E.64 desc[UR36][R8.64], R4 ;  /* 0x0000000408007986 */ /* 0x0017e2000c101b24 */
[----:B------:R-:W-:Y:S05]  /*4c60*/  BRA `(.L_x_1534) ;  /* 0x00000000000c7947 */ /* 0x000fea0003800000 */
.L_x_1565:
[----:B------:R-:W0:Y:S01]  /*4c70*/  F2I.FTZ.U32.TRUNC.NTZ R3, R4 ;  /* 0x0000000400037305 */ /* 0x000e22000021f000 */
[----:B------:R-:W-:Y:S01]  /*4c80*/  IMAD.MOV.U32 R19, RZ, RZ, R26 ;  /* 0x000000ffff137224 */ /* 0x000fe200078e001a */
[----:B0-----:R1:W-:Y:S06]  /*4c90*/  STG.E desc[UR36][R8.64], R3 ;  /* 0x0000000308007986 */ /* 0x0013ec000c101924 */
.L_x_1534:
[----:B------:R-:W-:Y:S05]  /*4ca0*/  BSYNC B6 ;  /* 0x0000000000067941 */ /* 0x000fea0003800000 */
.L_x_1533:
        /* <DEDUP_REMOVED lines=24> */
.L_x_1573:
[----:B------:R-:W0:Y:S02]  /*4e30*/  F2I.S64.TRUNC R24, R24 ;  /* 0x0000001800187311 */ /* 0x000e24000020d900 */
[----:B0-----:R-:W-:-:S05]  /*4e40*/  IMAD.MOV.U32 R3, RZ, RZ, R24 ;  /* 0x000000ffff037224 */ /* 0x001fca00078e0018 */
[----:B------:R0:W-:Y:S01]  /*4e50*/  STG.E.U8 desc[UR36][R8.64], R3 ;  /* 0x0000000308007986 */ /* 0x0001e2000c101124 */
[----:B------:R-:W-:Y:S05]  /*4e60*/  BRA `(.L_x_1575) ;  /* 0x0000000c00407947 */ /* 0x000fea0003800000 */
.L_x_1572:
        /* <DEDUP_REMOVED lines=9> */
.L_x_1577:
[----:B------:R-:W0:Y:S02]  /*4f00*/  F2I.FTZ.TRUNC.NTZ R3, R24 ;  /* 0x0000001800037305 */ /* 0x000e24000021f100 */
[----:B0-----:R0:W-:Y:S01]  /*4f10*/  STG.E desc[UR36][R8.64], R3 ;  /* 0x0000000308007986 */ /* 0x0011e2000c101924 */
[----:B------:R-:W-:Y:S05]  /*4f20*/  BRA `(.L_x_1575) ;  /* 0x0000000c00107947 */ /* 0x000fea0003800000 */
.L_x_1576:
[----:B------:R-:W0:Y:S02]  /*4f30*/  F2I.FTZ.TRUNC.NTZ R3, R24 ;  /* 0x0000001800037305 */ /* 0x000e24000021f100 */
[----:B0-----:R0:W-:Y:S01]  /*4f40*/  STG.E.U16 desc[UR36][R8.64], R3 ;  /* 0x0000000308007986 */ /* 0x0011e2000c101524 */
[----:B------:R-:W-:Y:S05]  /*4f50*/  BRA `(.L_x_1575) ;  /* 0x0000000c00047947 */ /* 0x000fea0003800000 */
.L_x_1571:
        /* <DEDUP_REMOVED lines=8> */
.L_x_1579:
[----:B------:R-:W-:-:S05]  /*4fe0*/  F2FP.F16.F32.PACK_AB R24, RZ, R24 ;  /* 0x00000018ff18723e */ /* 0x000fca00000000ff */
[----:B------:R0:W-:Y:S01]  /*4ff0*/  STG.E.U16 desc[UR36][R8.64], R24 ;  /* 0x0000001808007986 */ /* 0x0001e2000c101524 */
[----:B------:R-:W-:Y:S05]  /*5000*/  BRA `(.L_x_1575) ;  /* 0x0000000800d87947 */ /* 0x000fea0003800000 */
.L_x_1578:
        /* <DEDUP_REMOVED lines=9> */
.L_x_1581:
[----:B------:R-:W-:-:S04]  /*50a0*/  F2FP.F16.F32.PACK_AB R3, RZ, R24 ;  /* 0x00000018ff03723e */ /* 0x000fc800000000ff */
[----:B------:R-:W-:-:S05]  /*50b0*/  PRMT R3, R3, 0x5410, RZ ;  /* 0x0000541003037816 */ /* 0x000fca00000000ff */
[----:B------:R0:W-:Y:S01]  /*50c0*/  STG.E desc[UR36][R8.64], R3 ;  /* 0x0000000308007986 */ /* 0x0001e2000c101924 */
[----:B------:R-:W-:Y:S05]  /*50d0*/  BRA `(.L_x_1575) ;  /* 0x0000000800a47947 */ /* 0x000fea0003800000 */
.L_x_1580:
[----:B------:R-:W-:-:S06]  /*50e0*/  FMUL.FTZ R4, R24, 1 ;  /* 0x3f80000018047820 */ /* 0x000fcc0000410000 */
[----:B------:R-:W0:Y:S02]  /*50f0*/  F2F.F64.F32 R4, R4 ;  /* 0x0000000400047310 */ /* 0x000e240000201800 */
[----:B0-----:R0:W-:Y:S01]  /*5100*/  STG.E.64 desc[UR36][R8.64], R4 ;  /* 0x0000000408007986 */ /* 0x0011e2000c101b24 */
[----:B------:R-:W-:Y:S05]  /*5110*/  BRA `(.L_x_1575) ;  /* 0x0000000800947947 */ /* 0x000fea0003800000 */
.L_x_1570:
        /* <DEDUP_REMOVED lines=12> */
.L_x_1584:
[----:B------:R-:W-:Y:S01]  /*51e0*/  FMUL.FTZ R4, R24, 1 ;  /* 0x3f80000018047820 */ /* 0x000fe20000410000 */
[----:B------:R-:W-:-:S05]  /*51f0*/  CS2R R6, SRZ ;  /* 0x0000000000067805 */ /* 0x000fca000001ff00 */
[----:B------:R-:W0:Y:S02]  /*5200*/  F2F.F64.F32 R4, R4 ;  /* 0x0000000400047310 */ /* 0x000e240000201800 */
[----:B0-----:R0:W-:Y:S01]  /*5210*/  STG.E.128 desc[UR36][R8.64], R4 ;  /* 0x0000000408007986 */ /* 0x0011e2000c101d24 */
[----:B------:R-:W-:Y:S05]  /*5220*/  BRA `(.L_x_1575) ;  /* 0x0000000800507947 */ /* 0x000fea0003800000 */
.L_x_1583:
        /* <DEDUP_REMOVED lines=20> */
.L_x_1588:
[----:B------:R-:W-:Y:S05]  /*5370*/  BSYNC B0 ;  /* 0x0000000000007941 */ /* 0x000fea0003800000 */
.L_x_1587:
[----:B------:R-:W-:-:S05]  /*5380*/  LOP3.LUT R5, R0, R5, RZ, 0xfc, !PT ;  /* 0x0000000500057212 */ /* 0x000fca00078efcff */
[----:B------:R0:W-:Y:S01]  /*5390*/  STG.E.U8 desc[UR36][R8.64], R5 ;  /* 0x0000000508007986 */ /* 0x0001e2000c101124 */
[----:B------:R-:W-:Y:S05]  /*53a0*/  BRA `(.L_x_1575) ;  /* 0x0000000400f07947 */ /* 0x000fea0003800000 */
.L_x_1586:
        /* <DEDUP_REMOVED lines=12> */
.L_x_1590:
[----:B------:R-:W-:Y:S01]  /*5470*/  IMAD.MOV.U32 R0, RZ, RZ, 0x7f ;  /* 0x0000007fff007424 */ /* 0x000fe200078e00ff */
[----:B------:R-:W-:-:S04]  /*5480*/  ISETP.GT.U32.AND P0, PT, R4, 0x7f800000, PT ;  /* 0x7f8000000400780c */ /* 0x000fc80003f04070 */
[----:B------:R-:W-:-:S09]  /*5490*/  SEL R0, R0, 0x7c, P0 ;  /* 0x0000007c00007807 */ /* 0x000fd20000000000 */
.L_x_1591:
[----:B------:R-:W-:Y:S05]  /*54a0*/  BSYNC B0 ;  /* 0x0000000000007941 */ /* 0x000fea0003800000 */
.L_x_1589:
[----:B------:R-:W-:-:S04]  /*54b0*/  LOP3.LUT R24, R24, 0x80000000, RZ, 0xc0, !PT ;  /* 0x8000000018187812 */ /* 0x000fc800078ec0ff */
[----:B------:R-:W-:-:S04]  /*54c0*/  SHF.R.U32.HI R3, RZ, 0x18, R24 ;  /* 0x00000018ff037819 */ /* 0x000fc80000011618 */
[----:B------:R-:W-:-:S05]  /*54d0*/  LOP3.LUT R3, R0, R3, RZ, 0xfc, !PT ;  /* 0x0000000300037212 */ /* 0x000fca00078efcff */
[----:B------:R0:W-:Y:S01]  /*54e0*/  STG.E.U8 desc[UR36][R8.64], R3 ;  /* 0x0000000308007986 */ /* 0x0001e2000c101124 */
[----:B------:R-:W-:Y:S05]  /*54f0*/  BRA `(.L_x_1575) ;  /* 0x00000004009c7947 */ /* 0x000fea0003800000 */
.L_x_1585:
[----:B------:R-:W-:-:S05]  /*5500*/  F2FP.BF16.F32.PACK_AB R24, RZ, R24 ;  /* 0x00000018ff18723e */ /* 0x000fca00000010ff */
[----:B------:R0:W-:Y:S01]  /*5510*/  STG.E.U16 desc[UR36][R8.64], R24 ;  /* 0x0000001808007986 */ /* 0x0001e2000c101524 */
[----:B------:R-:W-:Y:S05]  /*5520*/  BRA `(.L_x_1575) ;  /* 0x0000000400907947 */ /* 0x000fea0003800000 */
.L_x_1582:
        /* <DEDUP_REMOVED lines=11> */
.L_x_1594:
        /* <DEDUP_REMOVED lines=16> */
.L_x_1597:
[----:B------:R-:W-:-:S04]  /*56e0*/  LOP3.LUT R24, R24, 0x80000000, RZ, 0xc0, !PT ;  /* 0x8000000018187812 */ /* 0x000fc800078ec0ff */
[----:B------:R-:W-:-:S04]  /*56f0*/  SHF.R.U32.HI R3, RZ, 0x18, R24 ;  /* 0x00000018ff037819 */ /* 0x000fc80000011618 */
[----:B------:R-:W-:-:S04]  /*5700*/  LOP3.LUT R0, R0, R3, RZ, 0xfc, !PT ;  /* 0x0000000300007212 */ /* 0x000fc800078efcff */
[----:B------:R-:W-:-:S07]  /*5710*/  PRMT R4, R0, 0x7610, R4 ;  /* 0x0000761000047816 */ /* 0x000fce0000000004 */
.L_x_1596:
[----:B------:R-:W-:Y:S05]  /*5720*/  BSYNC B0 ;  /* 0x0000000000007941 */ /* 0x000fea0003800000 */
.L_x_1595:
[----:B------:R3:W-:Y:S01]  /*5730*/  STG.E.U8 desc[UR36][R8.64], R4 ;  /* 0x0000000408007986 */ /* 0x0007e2000c101124 */
[----:B------:R-:W-:Y:S05]  /*5740*/  BRA `(.L_x_1575) ;  /* 0x0000000400087947 */ /* 0x000fea0003800000 */
.L_x_1593:
        /* <DEDUP_REMOVED lines=16> */
.L_x_1600:
[----:B------:R-:W-:-:S04]  /*5850*/  LOP3.LUT R24, R24, 0x80000000, RZ, 0xc0, !PT ;  /* 0x8000000018187812 */ /* 0x000fc800078ec0ff */
[----:B------:R-:W-:-:S04]  /*5860*/  SHF.R.U32.HI R3, RZ, 0x18, R24 ;  /* 0x00000018ff037819 */ /* 0x000fc80000011618 */
[----:B------:R-:W-:-:S04]  /*5870*/  LOP3.LUT R0, R0, R3, RZ, 0xfc, !PT ;  /* 0x0000000300007212 */ /* 0x000fc800078efcff */
[----:B------:R-:W-:-:S07]  /*5880*/  PRMT R4, R0, 0x7610, R4 ;  /* 0x0000761000047816 */ /* 0x000fce0000000004 */
.L_x_1599:
[----:B------:R-:W-:Y:S05]  /*5890*/  BSYNC B0 ;  /* 0x0000000000007941 */ /* 0x000fea0003800000 */
.L_x_1598:
[----:B------:R0:W-:Y:S01]  /*58a0*/  STG.E.U8 desc[UR36][R8.64], R4 ;  /* 0x0000000408007986 */ /* 0x0001e2000c101124 */
[----:B------:R-:W-:Y:S05]  /*58b0*/  BRA `(.L_x_1575) ;  /* 0x0000000000ac7947 */ /* 0x000fea0003800000 */
.L_x_1592:
        /* <DEDUP_REMOVED lines=21> */
.L_x_1574:
        /* <DEDUP_REMOVED lines=16> */
.L_x_1603:
[----:B------:R-:W-:Y:S05]  /*5b10*/  BRA `(.L_x_1575) ;  /* 0x0000000000147947 */ /* 0x000fea0003800000 */
.L_x_1602:
[----:B------:R-:W0:Y:S02]  /*5b20*/  F2I.U64.TRUNC R24, R24 ;  /* 0x0000001800187311 */ /* 0x000e24000020d800 */
[----:B0-----:R2:W-:Y:S01]  /*5b30*/  STG.E.64 desc[UR36][R8.64], R24 ;  /* 0x0000001808007986 */ /* 0x0015e2000c101b24 */
[----:B------:R-:W-:Y:S05]  /*5b40*/  BRA `(.L_x_1575) ;  /* 0x0000000000087947 */ /* 0x000fea0003800000 */
.L_x_1601:
[----:B------:R-:W0:Y:S02]  /*5b50*/  F2I.FTZ.U32.TRUNC.NTZ R3, R24 ;  /* 0x0000001800037305 */ /* 0x000e24000021f000 */
[----:B0-----:R0:W-:Y:S02]  /*5b60*/  STG.E desc[UR36][R8.64], R3 ;  /* 0x0000000308007986 */ /* 0x0011e4000c101924 */
.L_x_1575:
        /* <DEDUP_REMOVED lines=24> */
.L_x_1607:
[----:B------:R-:W0:Y:S02]  /*5cf0*/  F2I.S64.TRUNC R22, R22 ;  /* 0x0000001600167311 */ /* 0x000e24000020d900 */
[----:B0-----:R-:W-:-:S05]  /*5d00*/  IMAD.MOV.U32 R3, RZ, RZ, R22 ;  /* 0x000000ffff037224 */ /* 0x001fca00078e0016 */
[----:B------:R0:W-:Y:S01]  /*5d10*/  STG.E.U8 desc[UR36][R8.64], R3 ;  /* 0x0000000308007986 */ /* 0x0001e2000c101124 */
[----:B------:R-:W-:Y:S05]  /*5d20*/  BRA `(.L_x_1609) ;  /* 0x0000000c00407947 */ /* 0x000fea0003800000 */
.L_x_1606:
        /* <DEDUP_REMOVED lines=9> */
.L_x_1611:
[----:B------:R-:W0:Y:S02]  /*5dc0*/  F2I.FTZ.TRUNC.NTZ R3, R22 ;  /* 0x0000001600037305 */ /* 0x000e24000021f100 */
[----:B0-----:R3:W-:Y:S01]  /*5dd0*/  STG.E desc[UR36][R8.64], R3 ;  /* 0x0000000308007986 */ /* 0x0017e2000c101924 */
[----:B------:R-:W-:Y:S05]  /*5de0*/  BRA `(.L_x_1609) ;  /* 0x0000000c00107947 */ /* 0x000fea0003800000 */
.L_x_1610:
[----:B------:R-:W0:Y:S02]  /*5df0*/  F2I.FTZ.TRUNC.NTZ R3, R22 ;  /* 0x0000001600037305 */ /* 0x000e24000021f100 */
[----:B0-----:R2:W-:Y:S01]  /*5e00*/  STG.E.U16 desc[UR36][R8.64], R3 ;  /* 0x0000000308007986 */ /* 0x0015e2000c101524 */
[----:B------:R-:W-:Y:S05]  /*5e10*/  BRA `(.L_x_1609) ;  /* 0x0000000c00047947 */ /* 0x000fea0003800000 */
.L_x_1605:
        /* <DEDUP_REMOVED lines=8> */
.L_x_1613:
[----:B------:R-:W-:-:S05]  /*5ea0*/  F2FP.F16.F32.PACK_AB R22, RZ, R22 ;  /* 0x00000016ff16723e */ /* 0x000fca00000000ff */
[----:B------:R0:W-:Y:S01]  /*5eb0*/  STG.E.U16 desc[UR36][R8.64], R22 ;  /* 0x0000001608007986 */ /* 0x0001e2000c101524 */
[----:B------:R-:W-:Y:S05]  /*5ec0*/  BRA `(.L_x_1609) ;  /* 0x0000000800d87947 */ /* 0x000fea0003800000 */
.L_x_1612:
        /* <DEDUP_REMOVED lines=9> */
.L_x_1615:
[----:B------:R-:W-:-:S04]  /*5f60*/  F2FP.F16.F32.PACK_AB R3, RZ, R22 ;  /* 0x00000016ff03723e */ /* 0x000fc800000000ff */
[----:B------:R-:W-:-:S05]  /*5f70*/  PRMT R3, R3, 0x5410, RZ ;  /* 0x0000541003037816 */ /* 0x000fca00000000ff */
[----:B------:R0:W-:Y:S01]  /*5f80*/  STG.E desc[UR36][R8.64], R3 ;  /* 0x0000000308007986 */ /* 0x0001e2000c101924 */
[----:B------:R-:W-:Y:S05]  /*5f90*/  BRA `(.L_x_1609) ;  /* 0x0000000800a47947 */ /* 0x000fea0003800000 */
.L_x_1614:
[----:B------:R-:W-:-:S06]  /*5fa0*/  FMUL.FTZ R4, R22, 1 ;  /* 0x3f80000016047820 */ /* 0x000fcc0000410000 */
[----:B------:R-:W0:Y:S02]  /*5fb0*/  F2F.F64.F32 R4, R4 ;  /* 0x0000000400047310 */ /* 0x000e240000201800 */
[----:B0-----:R0:W-:Y:S01]  /*5fc0*/  STG.E.64 desc[UR36][R8.64], R4 ;  /* 0x0000000408007986 */ /* 0x0011e2000c101b24 */
[----:B------:R-:W-:Y:S05]  /*5fd0*/  BRA `(.L_x_1609) ;  /* 0x0000000800947947 */ /* 0x000fea0003800000 */
.L_x_1604:
        /* <DEDUP_REMOVED lines=12> */
.L_x_1618:
[----:B------:R-:W-:Y:S01]  /*60a0*/  FMUL.FTZ R4, R22, 1 ;  /* 0x3f80000016047820 */ /* 0x000fe20000410000 */
[----:B------:R-:W-:-:S05]  /*60b0*/  CS2R R6, SRZ ;  /* 0x0000000000067805 */ /* 0x000fca000001ff00 */
[----:B------:R-:W0:Y:S02]  /*60c0*/  F2F.F64.F32 R4, R4 ;  /* 0x0000000400047310 */ /* 0x000e240000201800 */
[----:B0-----:R0:W-:Y:S01]  /*60d0*/  STG.E.128 desc[UR36][R8.64], R4 ;  /* 0x0000000408007986 */ /* 0x0011e2000c101d24 */
[----:B------:R-:W-:Y:S05]  /*60e0*/  BRA `(.L_x_1609) ;  /* 0x0000000800507947 */ /* 0x000fea0003800000 */
.L_x_1617:
        /* <DEDUP_REMOVED lines=20> */
.L_x_1622:
[----:B------:R-:W-:Y:S05]  /*6230*/  BSYNC B0 ;  /* 0x0000000000007941 */ /* 0x000fea0003800000 */
.L_x_1621:
[----:B------:R-:W-:-:S05]  /*6240*/  LOP3.LUT R5, R0, R5, RZ, 0xfc, !PT ;  /* 0x0000000500057212 */ /* 0x000fca00078efcff */
[----:B------:R0:W-:Y:S01]  /*6250*/  STG.E.U8 desc[UR36][R8.64], R5 ;  /* 0x0000000508007986 */ /* 0x0001e2000c101124 */
[----:B------:R-:W-:Y:S05]  /*6260*/  BRA `(.L_x_1609) ;  /* 0x0000000400f07947 */ /* 0x000fea0003800000 */
.L_x_1620:
        /* <DEDUP_REMOVED lines=12> */
.L_x_1624:
[----:B------:R-:W-:Y:S01]  /*6330*/  IMAD.MOV.U32 R0, RZ, RZ, 0x7f ;  /* 0x0000007fff007424 */ /* 0x000fe200078e00ff */
[----:B------:R-:W-:-:S04]  /*6340*/  ISETP.GT.U32.AND P0, PT, R4, 0x7f800000, PT ;  /* 0x7f8000000400780c */ /* 0x000fc80003f04070 */
[----:B------:R-:W-:-:S09]  /*6350*/  SEL R0, R0, 0x7c, P0 ;  /* 0x0000007c00007807 */ /* 0x000fd20000000000 */
.L_x_1625:
[----:B------:R-:W-:Y:S05]  /*6360*/  BSYNC B0 ;  /* 0x0000000000007941 */ /* 0x000fea0003800000 */
.L_x_1623:
[----:B------:R-:W-:-:S04]  /*6370*/  LOP3.LUT R22, R22, 0x80000000, RZ, 0xc0, !PT ;  /* 0x8000000016167812 */ /* 0x000fc800078ec0ff */
[----:B------:R-:W-:-:S04]  /*6380*/  SHF.R.U32.HI R3, RZ, 0x18, R22 ;  /* 0x00000018ff037819 */ /* 0x000fc80000011616 */
[----:B------:R-:W-:-:S05]  /*6390*/  LOP3.LUT R3, R0, R3, RZ, 0xfc, !PT ;  /* 0x0000000300037212 */ /* 0x000fca00078efcff */
[----:B------:R0:W-:Y:S01]  /*63a0*/  STG.E.U8 desc[UR36][R8.64], R3 ;  /* 0x0000000308007986 */ /* 0x0001e2000c101124 */
[----:B------:R-:W-:Y:S05]  /*63b0*/  BRA `(.L_x_1609) ;  /* 0x00000004009c7947 */ /* 0x000fea0003800000 */
.L_x_1619:
[----:B------:R-:W-:-:S05]  /*63c0*/  F2FP.BF16.F32.PACK_AB R22, RZ, R22 ;  /* 0x00000016ff16723e */ /* 0x000fca00000010ff */
[----:B------:R0:W-:Y:S01]  /*63d0*/  STG.E.U16 desc[UR36][R8.64], R22 ;  /* 0x0000001608007986 */ /* 0x0001e2000c101524 */
[----:B------:R-:W-:Y:S05]  /*63e0*/  BRA `(.L_x_1609) ;  /* 0x0000000400907947 */ /* 0x000fea0003800000 */
.L_x_1616:
        /* <DEDUP_REMOVED lines=11> */
.L_x_1628:
        /* <DEDUP_REMOVED lines=16> */
.L_x_1631:
[----:B------:R-:W-:-:S04]  /*65a0*/  LOP3.LUT R22, R22, 0x80000000, RZ, 0xc0, !PT ;  /* 0x8000000016167812 */ /* 0x000fc800078ec0ff */
[----:B------:R-:W-:-:S04]  /*65b0*/  SHF.R.U32.HI R3, RZ, 0x18, R22 ;  /* 0x00000018ff037819 */ /* 0x000fc80000011616 */
[----:B------:R-:W-:-:S04]  /*65c0*/  LOP3.LUT R0, R0, R3, RZ, 0xfc, !PT ;  /* 0x0000000300007212 */ /* 0x000fc800078efcff */
[----:B------:R-:W-:-:S07]  /*65d0*/  PRMT R4, R0, 0x7610, R4 ;  /* 0x0000761000047816 */ /* 0x000fce0000000004 */
.L_x_1630:
[----:B------:R-:W-:Y:S05]  /*65e0*/  BSYNC B0 ;  /* 0x0000000000007941 */ /* 0x000fea0003800000 */
.L_x_1629:
[----:B------:R0:W-:Y:S01]  /*65f0*/  STG.E.U8 desc[UR36][R8.64], R4 ;  /* 0x0000000408007986 */ /* 0x0001e2000c101124 */
[----:B------:R-:W-:Y:S05]  /*6600*/  BRA `(.L_x_1609) ;  /* 0x0000000400087947 */ /* 0x000fea0003800000 */
.L_x_1627:
        /* <DEDUP_REMOVED lines=16> */
.L_x_1634:
[----:B------:R-:W-:-:S04]  /*6710*/  LOP3.LUT R22, R22, 0x80000000, RZ, 0xc0, !PT ;  /* 0x8000000016167812 */ /* 0x000fc800078ec0ff */
[----:B------:R-:W-:-:S04]  /*6720*/  SHF.R.U32.HI R3, RZ, 0x18, R22 ;  /* 0x00000018ff037819 */ /* 0x000fc80000011616 */
[----:B------:R-:W-:-:S04]  /*6730*/  LOP3.LUT R0, R0, R3, RZ, 0xfc, !PT ;  /* 0x0000000300007212 */ /* 0x000fc800078efcff */
[----:B------:R-:W-:-:S07]  /*6740*/  PRMT R4, R0, 0x7610, R4 ;  /* 0x0000761000047816 */ /* 0x000fce0000000004 */
.L_x_1633:
[----:B------:R-:W-:Y:S05]  /*6750*/  BSYNC B0 ;  /* 0x0000000000007941 */ /* 0x000fea0003800000 */
.L_x_1632:
[----:B------:R0:W-:Y:S01]  /*6760*/  STG.E.U8 desc[UR36][R8.64], R4 ;  /* 0x0000000408007986 */ /* 0x0001e2000c101124 */
[----:B------:R-:W-:Y:S05]  /*6770*/  BRA `(.L_x_1609) ;  /* 0x0000000000ac7947 */ /* 0x000fea0003800000 */
.L_x_1626:
        /* <DEDUP_REMOVED lines=21> */
.L_x_1608:
        /* <DEDUP_REMOVED lines=16> */
.L_x_1637:
[----:B------:R-:W-:Y:S05]  /*69d0*/  BRA `(.L_x_1609) ;  /* 0x0000000000147947 */ /* 0x000fea0003800000 */
.L_x_1636:
[----:B------:R-:W0:Y:S02]  /*69e0*/  F2I.U64.TRUNC R22, R22 ;  /* 0x0000001600167311 */ /* 0x000e24000020d800 */
[----:B0-----:R0:W-:Y:S01]  /*69f0*/  STG.E.64 desc[UR36][R8.64], R22 ;  /* 0x0000001608007986 */ /* 0x0011e2000c101b24 */
[----:B------:R-:W-:Y:S05]  /*6a00*/  BRA `(.L_x_1609) ;  /* 0x0000000000087947 */ /* 0x000fea0003800000 */
.L_x_1635:
[----:B------:R-:W0:Y:S02]  /*6a10*/  F2I.FTZ.U32.TRUNC.NTZ R3, R22 ;  /* 0x0000001600037305 */ /* 0x000e24000021f000 */
[----:B0-----:R0:W-:Y:S02]  /*6a20*/  STG.E desc[UR36][R8.64], R3 ;  /* 0x0000000308007986 */ /* 0x0011e4000c101924 */
.L_x_1609:
[----:B------:R-:W-:-:S07]  /*6a30*/  VIADD R19, R19, 0x80 ;  /* 0x0000008013137836 */ /* 0x000fce0000000000 */
.L_x_1569:
[----:B------:R-:W-:Y:S05]  /*6a40*/  BSYNC B6 ;  /* 0x0000000000067941 */ /* 0x000fea0003800000 */
.L_x_1568:
[----:B------:R-:W-:-:S13]  /*6a50*/  ISETP.GE.AND P0, PT, R19, R17, PT ;  /* 0x000000111300720c */ /* 0x000fda0003f06270 */
[----:B------:R-:W-:Y:S05]  /*6a60*/  @P0 EXIT ;  /* 0x000000000000094d */ /* 0x000fea0003800000 */
[----:B0--3--:R-:W0:Y:S01]  /*6a70*/  LDC.64 R4, c[0x0][0x218] ;  /* 0x00008600ff047b82 */ /* 0x009e220000000a00 */
[----:B----4-:R-:W-:Y:S01]  /*6a80*/  PRMT R0, R16, 0x9910, RZ ;  /* 0x0000991010007816 */ /* 0x010fe200000000ff */
[----:B------:R-:W-:Y:S01]  /*6a90*/  IMAD R2, R2, 0x200, R19 ;  /* 0x0000020002027824 */ /* 0x000fe200078e0213 */
[----:B------:R-:W-:Y:S02]  /*6aa0*/  ULDC UR4, c[0x0][0x238] ;  /* 0x00008e0000047ab9 */ /* 0x000fe40000000800 */
[----:B------:R-:W-:Y:S01]  /*6ab0*/  ISETP.GT.AND P1, PT, R0, 0x9, PT ;  /* 0x000000090000780c */ /* 0x000fe20003f24270 */
[----:B-12---:R-:W-:-:S05]  /*6ac0*/  IMAD R3, R2, UR4, RZ ;  /* 0x0000000402037c24 */ /* 0x006fca000f8e02ff */
        /* <DEDUP_REMOVED lines=14> */
.L_x_1641:
[----:B------:R-:W0:Y:S02]  /*6bb0*/  F2I.S64.TRUNC R18, R18 ;  /* 0x0000001200127311 */ /* 0x000e24000020d900 */
[----:B0-----:R-:W-:-:S05]  /*6bc0*/  IMAD.MOV.U32 R5, RZ, RZ, R18 ;  /* 0x000000ffff057224 */ /* 0x001fca00078e0012 */
[----:B------:R-:W-:Y:S01]  /*6bd0*/  STG.E.U8 desc[UR36][R2.64], R5 ;  /* 0x0000000502007986 */ /* 0x000fe2000c101124 */
[----:B------:R-:W-:Y:S05]  /*6be0*/  EXIT ;  /* 0x000000000000794d */ /* 0x000fea0003800000 */
.L_x_1640:
        /* <DEDUP_REMOVED lines=9> */
.L_x_1644:
[----:B------:R-:W0:Y:S02]  /*6c80*/  F2I.FTZ.TRUNC.NTZ R5, R18 ;  /* 0x0000001200057305 */ /* 0x000e24000021f100 */
[----:B0-----:R-:W-:Y:S01]  /*6c90*/  STG.E desc[UR36][R2.64], R5 ;  /* 0x0000000502007986 */ /* 0x001fe2000c101924 */
[----:B------:R-:W-:Y:S05]  /*6ca0*/  EXIT ;  /* 0x000000000000794d */ /* 0x000fea0003800000 */
.L_x_1643:
[----:B------:R-:W0:Y:S02]  /*6cb0*/  F2I.FTZ.TRUNC.NTZ R5, R18 ;  /* 0x0000001200057305 */ /* 0x000e24000021f100 */
[----:B0-----:R-:W-:Y:S01]  /*6cc0*/  STG.E.U16 desc[UR36][R2.64], R5 ;  /* 0x0000000502007986 */ /* 0x001fe2000c101524 */
[----:B------:R-:W-:Y:S05]  /*6cd0*/  EXIT ;  /* 0x000000000000794d */ /* 0x000fea0003800000 */
.L_x_1639:
        /* <DEDUP_REMOVED lines=8> */
.L_x_1646:
[----:B------:R-:W-:-:S05]  /*6d60*/  F2FP.F16.F32.PACK_AB R18, RZ, R18 ;  /* 0x00000012ff12723e */ /* 0x000fca00000000ff */
[----:B------:R-:W-:Y:S01]  /*6d70*/  STG.E.U16 desc[UR36][R2.64], R18 ;  /* 0x0000001202007986 */ /* 0x000fe2000c101524 */
[----:B------:R-:W-:Y:S05]  /*6d80*/  EXIT ;  /* 0x000000000000794d */ /* 0x000fea0003800000 */
.L_x_1645:
        /* <DEDUP_REMOVED lines=9> */
.L_x_1648:
[----:B------:R-:W-:-:S04]  /*6e20*/  F2FP.F16.F32.PACK_AB R5, RZ, R18 ;  /* 0x00000012ff05723e */ /* 0x000fc800000000ff */
[----:B------:R-:W-:-:S05]  /*6e30*/  PRMT R5, R5, 0x5410, RZ ;  /* 0x0000541005057816 */ /* 0x000fca00000000ff */
[----:B------:R-:W-:Y:S01]  /*6e40*/  STG.E desc[UR36][R2.64], R5 ;  /* 0x0000000502007986 */ /* 0x000fe2000c101924 */
[----:B------:R-:W-:Y:S05]  /*6e50*/  EXIT ;  /* 0x000000000000794d */ /* 0x000fea0003800000 */
.L_x_1647:
[----:B------:R-:W-:-:S06]  /*6e60*/  FMUL.FTZ R4, R18, 1 ;  /* 0x3f80000012047820 */ /* 0x000fcc0000410000 */
[----:B------:R-:W0:Y:S02]  /*6e70*/  F2F.F64.F32 R4, R4 ;  /* 0x0000000400047310 */ /* 0x000e240000201800 */
[----:B0-----:R-:W-:Y:S01]  /*6e80*/  STG.E.64 desc[UR36][R2.64], R4 ;  /* 0x0000000402007986 */ /* 0x001fe2000c101b24 */
[----:B------:R-:W-:Y:S05]  /*6e90*/  EXIT ;  /* 0x000000000000794d */ /* 0x000fea0003800000 */
.L_x_1638:
        /* <DEDUP_REMOVED lines=12> */
.L_x_1651:
[----:B------:R-:W-:Y:S01]  /*6f60*/  FMUL.FTZ R4, R18, 1 ;  /* 0x3f80000012047820 */ /* 0x000fe20000410000 */
[----:B------:R-:W-:-:S05]  /*6f70*/  CS2R R6, SRZ ;  /* 0x0000000000067805 */ /* 0x000fca000001ff00 */
[----:B------:R-:W0:Y:S02]  /*6f80*/  F2F.F64.F32 R4, R4 ;  /* 0x0000000400047310 */ /* 0x000e240000201800 */
[----:B0-----:R-:W-:Y:S01]  /*6f90*/  STG.E.128 desc[UR36][R2.64], R4 ;  /* 0x0000000402007986 */ /* 0x001fe2000c101d24 */
[----:B------:R-:W-:Y:S05]  /*6fa0*/  EXIT ;  /* 0x000000000000794d */ /* 0x000fea0003800000 */
.L_x_1650:
        /* <DEDUP_REMOVED lines=20> */
.L_x_1655:
[----:B------:R-:W-:Y:S05]  /*70f0*/  BSYNC B0 ;  /* 0x0000000000007941 */ /* 0x000fea0003800000 */
.L_x_1654:
[----:B------:R-:W-:-:S05]  /*7100*/  LOP3.LUT R7, R0, R7, RZ, 0xfc, !PT ;  /* 0x0000000700077212 */ /* 0x000fca00078efcff */
[----:B------:R-:W-:Y:S01]  /*7110*/  STG.E.U8 desc[UR36][R2.64], R7 ;  /* 0x0000000702007986 */ /* 0x000fe2000c101124 */
[----:B------:R-:W-:Y:S05]  /*7120*/  EXIT ;  /* 0x000000000000794d */ /* 0x000fea0003800000 */
.L_x_1653:
        /* <DEDUP_REMOVED lines=12> */
.L_x_1657:
[----:B------:R-:W-:Y:S01]  /*71f0*/  IMAD.MOV.U32 R0, RZ, RZ, 0x7f ;  /* 0x0000007fff007424 */ /* 0x000fe200078e00ff */
[----:B------:R-:W-:-:S04]  /*7200*/  ISETP.GT.U32.AND P0, PT, R4, 0x7f800000, PT ;  /* 0x7f8000000400780c */ /* 0x000fc80003f04070 */
[----:B------:R-:W-:-:S09]  /*7210*/  SEL R0, R0, 0x7c, P0 ;  /* 0x0000007c00007807 */ /* 0x000fd20000000000 */
.L_x_1658:
[----:B------:R-:W-:Y:S05]  /*7220*/  BSYNC B0 ;  /* 0x0000000000007941 */ /* 0x000fea0003800000 */
.L_x_1656:
[----:B------:R-:W-:-:S04]  /*7230*/  LOP3.LUT R18, R18, 0x80000000, RZ, 0xc0, !PT ;  /* 0x8000000012127812 */ /* 0x000fc800078ec0ff */
[----:B------:R-:W-:-:S04]  /*7240*/  SHF.R.U32.HI R5, RZ, 0x18, R18 ;  /* 0x00000018ff057819 */ /* 0x000fc80000011612 */
[----:B------:R-:W-:-:S05]  /*7250*/  LOP3.LUT R5, R0, R5, RZ, 0xfc, !PT ;  /* 0x0000000500057212 */ /* 0x000fca00078efcff */
[----:B------:R-:W-:Y:S01]  /*7260*/  STG.E.U8 desc[UR36][R2.64], R5 ;  /* 0x0000000502007986 */ /* 0x000fe2000c101124 */
[----:B------:R-:W-:Y:S05]  /*7270*/  EXIT ;  /* 0x000000000000794d */ /* 0x000fea0003800000 */
.L_x_1652:
[----:B------:R-:W-:-:S05]  /*7280*/  F2FP.BF16.F32.PACK_AB R18, RZ, R18 ;  /* 0x00000012ff12723e */ /* 0x000fca00000010ff */
[----:B------:R-:W-:Y:S01]  /*7290*/  STG.E.U16 desc[UR36][R2.64], R18 ;  /* 0x0000001202007986 */ /* 0x000fe2000c101524 */
[----:B------:R-:W-:Y:S05]  /*72a0*/  EXIT ;  /* 0x000000000000794d */ /* 0x000fea0003800000 */
.L_x_1649:
        /* <DEDUP_REMOVED lines=11> */
.L_x_1661:
        /* <DEDUP_REMOVED lines=16> */
.L_x_1664:
[----:B------:R-:W-:-:S04]  /*7460*/  LOP3.LUT R18, R18, 0x80000000, RZ, 0xc0, !PT ;  /* 0x8000000012127812 */ /* 0x000fc800078ec0ff */
[----:B------:R-:W-:-:S04]  /*7470*/  SHF.R.U32.HI R5, RZ, 0x18, R18 ;  /* 0x00000018ff057819 */ /* 0x000fc80000011612 */
[----:B------:R-:W-:-:S04]  /*7480*/  LOP3.LUT R4, R4, R5, RZ, 0xfc, !PT ;  /* 0x0000000504047212 */ /* 0x000fc800078efcff */
[----:B------:R-:W-:-:S07]  /*7490*/  PRMT R0, R4, 0x7610, R0 ;  /* 0x0000761004007816 */ /* 0x000fce0000000000 */
.L_x_1663:
[----:B------:R-:W-:Y:S05]  /*74a0*/  BSYNC B0 ;  /* 0x0000000000007941 */ /* 0x000fea0003800000 */
.L_x_1662:
[----:B------:R-:W-:Y:S01]  /*74b0*/  STG.E.U8 desc[UR36][R2.64], R0 ;  /* 0x0000000002007986 */ /* 0x000fe2000c101124 */
[----:B------:R-:W-:Y:S05]  /*74c0*/  EXIT ;  /* 0x000000000000794d */ /* 0x000fea0003800000 */
.L_x_1660:
        /* <DEDUP_REMOVED lines=16> */
.L_x_1667:
[----:B------:R-:W-:-:S04]  /*75d0*/  LOP3.LUT R18, R18, 0x80000000, RZ, 0xc0, !PT ;  /* 0x8000000012127812 */ /* 0x000fc800078ec0ff */
[----:B------:R-:W-:-:S04]  /*75e0*/  SHF.R.U32.HI R5, RZ, 0x18, R18 ;  /* 0x00000018ff057819 */ /* 0x000fc80000011612 */
[----:B------:R-:W-:-:S04]  /*75f0*/  LOP3.LUT R4, R4, R5, RZ, 0xfc, !PT ;  /* 0x0000000504047212 */ /* 0x000fc800078efcff */
[----:B------:R-:W-:-:S07]  /*7600*/  PRMT R0, R4, 0x7610, R0 ;  /* 0x0000761004007816 */ /* 0x000fce0000000000 */
.L_x_1666:
[----:B------:R-:W-:Y:S05]  /*7610*/  BSYNC B0 ;  /* 0x0000000000007941 */ /* 0x000fea0003800000 */
.L_x_1665:
[----:B------:R-:W-:Y:S01]  /*7620*/  STG.E.U8 desc[UR36][R2.64], R0 ;  /* 0x0000000002007986 */ /* 0x000fe2000c101124 */
[----:B------:R-:W-:Y:S05]  /*7630*/  EXIT ;  /* 0x000000000000794d */ /* 0x000fea0003800000 */
.L_x_1659:
        /* <DEDUP_REMOVED lines=21> */
.L_x_1642:
        /* <DEDUP_REMOVED lines=16> */
.L_x_1670:
[----:B------:R-:W-:Y:S05]  /*7890*/  EXIT ;  /* 0x000000000000794d */ /* 0x000fea0003800000 */
.L_x_1669:
[----:B------:R-:W0:Y:S02]  /*78a0*/  F2I.U64.TRUNC R18, R18 ;  /* 0x0000001200127311 */ /* 0x000e24000020d800 */
[----:B0-----:R-:W-:Y:S01]  /*78b0*/  STG.E.64 desc[UR36][R2.64], R18 ;  /* 0x0000001202007986 */ /* 0x001fe2000c101b24 */
[----:B------:R-:W-:Y:S05]  /*78c0*/  EXIT ;  /* 0x000000000000794d */ /* 0x000fea0003800000 */
.L_x_1668:
[----:B------:R-:W0:Y:S02]  /*78d0*/  F2I.FTZ.U32.TRUNC.NTZ R5, R18 ;  /* 0x0000001200057305 */ /* 0x000e24000021f000 */
[----:B0-----:R-:W-:Y:S01]  /*78e0*/  STG.E desc[UR36][R2.64], R5 ;  /* 0x0000000502007986 */ /* 0x001fe2000c101924 */
[----:B------:R-:W-:Y:S05]  /*78f0*/  EXIT ;  /* 0x000000000000794d */ /* 0x000fea0003800000 */
.L_x_1671:
        /* <DEDUP_REMOVED lines=16> */
.L_x_2313:


//--------------------- .text._ZN2at6native18elementwise_kernelILi128ELi2EZNS0_22gpu_kernel_impl_nocastIZZZNS0_17angle_kernel_cudaERNS_18TensorIteratorBaseEENKUlvE0_clEvENKUlvE0_clEvEUlfE_EEvS4_RKT_EUliE_EEviT1_ --------------------------
	.section	.text._ZN2at6native18elementwise_kernelILi128ELi2EZNS0_22gpu_kernel_impl_nocastIZZZNS0_17angle_kernel_cudaERNS_18TensorIteratorBaseEENKUlvE0_clEvENKUlvE0_clEvEUlfE_EEvS4_RKT_EUliE_EEviT1_,"ax",@progbits
	.align	128
        .global         _ZN2at6native18elementwise_kernelILi128ELi2EZNS0_22gpu_kernel_impl_nocastIZZZNS0_17angle_kernel_cudaERNS_18TensorIteratorBaseEENKUlvE0_clEvENKUlvE0_clEvEUlfE_EEvS4_RKT_EUliE_EEviT1_
        .type           _ZN2at6native18elementwise_kernelILi128ELi2EZNS0_22gpu_kernel_impl_nocastIZZZNS0_17angle_kernel_cudaERNS_18TensorIteratorBaseEENKUlvE0_clEvENKUlvE0_clEvEUlfE_EEvS4_RKT_EUliE_EEviT1_,@function
        .size           _ZN2at6native18elementwise_kernelILi128ELi2EZNS0_22gpu_kernel_impl_nocastIZZZNS0_17angle_kernel_cudaERNS_18TensorIteratorBaseEENKUlvE0_clEvENKUlvE0_clEvEUlfE_EEvS4_RKT_EUliE_EEviT1_,(.L_x_2314 - _ZN2at6native18elementwise_kernelILi128ELi2EZNS0_22gpu_kernel_impl_nocastIZZZNS0_17angle_kernel_cudaERNS_18TensorIteratorBaseEENKUlvE0_clEvENKUlvE0_clEvEUlfE_EEvS4_RKT_EUliE_EEviT1_)
        .other          _ZN2at6native18elementwise_kernelILi128ELi2EZNS0_22gpu_kernel_impl_nocastIZZZNS0_17angle_kernel_cudaERNS_18TensorIteratorBaseEENKUlvE0_clEvENKUlvE0_clEvEUlfE_EEvS4_RKT_EUliE_EEviT1_,@"STO_CUDA_ENTRY STV_DEFAULT"
_ZN2at6native18elementwise_kernelILi128ELi2EZNS0_22gpu_kernel_impl_nocastIZZZNS0_17angle_kernel_cudaERNS_18TensorIteratorBaseEENKUlvE0_clEvENKUlvE0_clEvEUlfE_EEvS4_RKT_EUliE_EEviT1_:
.text._ZN2at6native18elementwise_kernelILi128ELi2EZNS0_22gpu_kernel_impl_nocastIZZZNS0_17angle_kernel_cudaERNS_18TensorIteratorBaseEENKUlvE0_clEvENKUlvE0_clEvEUlfE_EEvS4_RKT_EUliE_EEviT1_:
        /* <DEDUP_REMOVED lines=312> */
.L_x_1674:
[----:B------:R-:W-:Y:S02]  /*1380*/  ULDC.64 UR8, c[0x0][0x418] ;  /* 0x0001060000087ab9 */ /* 0x000fe40000000a00 */
[----:B------:R-:W-:-:S04]  /*1390*/  IADD3 R4, P0, R2, UR8, RZ ;  /* 0x0000000802047c10 */ /* 0x000fc8000ff1e0ff */
[----:B------:R-:W-:Y:S01]  /*13a0*/  IADD3.X R5, RZ, UR9, RZ, P0, !PT ;  /* 0x00000009ff057c10 */ /* 0x000fe200087fe4ff */
[----:B------:R-:W-:-:S04]  /*13b0*/  ULDC.64 UR8, c[0x0][0x410] ;  /* 0x0001040000087ab9 */ /* 0x000fc80000000a00 */
[----:B------:R-:W2:Y:S01]  /*13c0*/  LDG.E R9, desc[UR4][R4.64] ;  /* 0x0000000404097981 */ /* 0x000ea2000c1e1900 */
[----:B------:R-:W-:Y:S02]  /*13d0*/  IADD3 R2, P2, R3, UR8, RZ ;  /* 0x0000000803027c10 */ /* 0x000fe4000ff5e0ff */
[----:B------:R-:W-:Y:S02]  /*13e0*/  IADD3 R7, R0, 0x80, RZ ;  /* 0x0000008000077810 */ /* 0x000fe40007ffe0ff */
[----:B------:R-:W-:Y:S02]  /*13f0*/  IADD3.X R3, RZ, UR9, RZ, P2, !PT ;  /* 0x00000009ff037c10 */ /* 0x000fe400097fe4ff */
[C---:B--2---:R-:W-:Y:S02]  /*1400*/  FSETP.GTU.FTZ.AND P0, PT, |R9|.reuse, +INF , PT ;  /* 0x7f8000000900780b */ /* 0x044fe40003f1c200 */
[----:B------:R-:W-:-:S11]  /*1410*/  FSETP.GEU.FTZ.AND P1, PT, R9, RZ, PT ;  /* 0x000000ff0900720b */ /* 0x000fd60003f3e000 */
[----:B------:R-:W-:-:S05]  /*1420*/  @!P0 FSEL R9, RZ, 3.1415927410125732422, P1 ;  /* 0x40490fdbff098808 */ /* 0x000fca0000800000 */
[----:B------:R0:W-:Y:S02]  /*1430*/  STG.E desc[UR4][R2.64], R9 ;  /* 0x0000000902007986 */ /* 0x0001e4000c101904 */
.L_x_1673:
[----:B------:R-:W-:Y:S05]  /*1440*/  BSYNC B0 ;  /* 0x0000000000007941 */ /* 0x000fea0003800000 */
.L_x_1672:
[----:B------:R-:W-:-:S13]  /*1450*/  ISETP.GE.AND P0, PT, R7, UR6, PT ;  /* 0x0000000607007c0c */ /* 0x000fda000bf06270 */
[----:B------:R-:W-:Y:S05]  /*1460*/  @P0 EXIT ;  /* 0x000000000000094d */ /* 0x000fea0003800000 */
[----:B------:R-:W1:Y:S01]  /*1470*/  LDC R8, c[0x0][0x218] ;  /* 0x00008600ff087b82 */ /* 0x000e620000000800 */
[----:B------:R-:W-:Y:S01]  /*1480*/  HFMA2.MMA R0, -RZ, RZ, 0, 0 ;  /* 0x00000000ff007435 */ /* 0x000fe200000001ff */
[----:B0-----:R-:W-:Y:S01]  /*1490*/  IMAD.MOV.U32 R3, RZ, RZ, RZ ;  /* 0x000000ffff037224 */ /* 0x001fe200078e00ff */
        /* <DEDUP_REMOVED lines=300> */
.L_x_1675:
[----:B------:R-:W-:Y:S02]  /*2760*/  ULDC.64 UR6, c[0x0][0x418] ;  /* 0x0001060000067ab9 */ /* 0x000fe40000000a00 */
[----:B------:R-:W-:-:S04]  /*2770*/  IADD3 R4, P0, R0, UR6, RZ ;  /* 0x0000000600047c10 */ /* 0x000fc8000ff1e0ff */
[----:B------:R-:W-:Y:S01]  /*2780*/  IADD3.X R5, RZ, UR7, RZ, P0, !PT ;  /* 0x00000007ff057c10 */ /* 0x000fe200087fe4ff */
[----:B------:R-:W-:-:S04]  /*2790*/  ULDC.64 UR6, c[0x0][0x410] ;  /* 0x0001040000067ab9 */ /* 0x000fc80000000a00 */
[----:B------:R-:W2:Y:S01]  /*27a0*/  LDG.E R7, desc[UR4][R4.64] ;  /* 0x0000000404077981 */ /* 0x000ea2000c1e1900 */
[----:B------:R-:W-:-:S04]  /*27b0*/  IADD3 R2, P2, R3, UR6, RZ ;  /* 0x0000000603027c10 */ /* 0x000fc8000ff5e0ff */
[----:B------:R-:W-:Y:S02]  /*27c0*/  IADD3.X R3, RZ, UR7, RZ, P2, !PT ;  /* 0x00000007ff037c10 */ /* 0x000fe400097fe4ff */
[C---:B--2---:R-:W-:Y:S02]  /*27d0*/  FSETP.GTU.FTZ.AND P0, PT, |R7|.reuse, +INF , PT ;  /* 0x7f8000000700780b */ /* 0x044fe40003f1c200 */
[----:B------:R-:W-:-:S11]  /*27e0*/  FSETP.GEU.FTZ.AND P1, PT, R7, RZ, PT ;  /* 0x000000ff0700720b */ /* 0x000fd60003f3e000 */
[----:B------:R-:W-:-:S05]  /*27f0*/  @!P0 FSEL R7, RZ, 3.1415927410125732422, P1 ;  /* 0x40490fdbff078808 */ /* 0x000fca0000800000 */
[----:B------:R-:W-:Y:S01]  /*2800*/  STG.E desc[UR4][R2.64], R7 ;  /* 0x0000000702007986 */ /* 0x000fe2000c101904 */
[----:B------:R-:W-:Y:S05]  /*2810*/  EXIT ;  /* 0x000000000000794d */ /* 0x000fea0003800000 */
.L_x_1676:
        /* <DEDUP_REMOVED lines=14> */
.L_x_2314:


//--------------------- .text._ZN2at6native27unrolled_elementwise_kernelIZZZNS0_17angle_kernel_cudaERNS_18TensorIteratorBaseEENKUlvE0_clEvENKUlvE0_clEvEUlfE_St5arrayIPcLm2EELi4E23TrivialOffsetCalculatorILi1EjESB_NS0_6memory15LoadWithoutCastENSC_16StoreWithoutCastEEEviT_T0_T2_T3_T4_T5_ --------------------------
	.section	.text._ZN2at6native27unrolled_elementwise_kernelIZZZNS0_17angle_kernel_cudaERNS_18TensorIteratorBaseEENKUlvE0_clEvENKUlvE0_clEvEUlfE_St5arrayIPcLm2EELi4E23TrivialOffsetCalculatorILi1EjESB_NS0_6memory15LoadWithoutCastENSC_16StoreWithoutCastEEEviT_T0_T2_T3_T4_T5_,"ax",@progbits
	.align	128
        .global         _ZN2at6native27unrolled_elementwise_kernelIZZZNS0_17angle_kernel_cudaERNS_18TensorIteratorBaseEENKUlvE0_clEvENKUlvE0_clEvEUlfE_St5arrayIPcLm2EELi4E23TrivialOffsetCalculatorILi1EjESB_NS0_6memory15LoadWithoutCastENSC_16StoreWithoutCastEEEviT_T0_T2_T3_T4_T5_
        .type           _ZN2at6native27unrolled_elementwise_kernelIZZZNS0_17angle_kernel_cudaERNS_18TensorIteratorBaseEENKUlvE0_clEvENKUlvE0_clEvEUlfE_St5arrayIPcLm2EELi4E23TrivialOffsetCalculatorILi1EjESB_NS0_6memory15LoadWithoutCastENSC_16StoreWithoutCastEEEviT_T0_T2_T3_T4_T5_,@function
        .size           _ZN2at6native27unrolled_elementwise_kernelIZZZNS0_17angle_kernel_cudaERNS_18TensorIteratorBaseEENKUlvE0_clEvENKUlvE0_clEvEUlfE_St5arrayIPcLm2EELi4E23TrivialOffsetCalculatorILi1EjESB_NS0_6memory15LoadWithoutCastENSC_16StoreWithoutCastEEEviT_T0_T2_T3_T4_T5_,(.L_x_2315 - _ZN2at6native27unrolled_elementwise_kernelIZZZNS0_17angle_kernel_cudaERNS_18TensorIteratorBaseEENKUlvE0_clEvENKUlvE0_clEvEUlfE_St5arrayIPcLm2EELi4E23TrivialOffsetCalculatorILi1EjESB_NS0_6memory15LoadWithoutCastENSC_16StoreWithoutCastEEEviT_T0_T2_T3_T4_T5_)
        .other          _ZN2at6native27unrolled_elementwise_kernelIZZZNS0_17angle_kernel_cudaERNS_18TensorIteratorBaseEENKUlvE0_clEvENKUlvE0_clEvEUlfE_St5arrayIPcLm2EELi4E23TrivialOffsetCalculatorILi1EjESB_NS0_6memory15LoadWithoutCastENSC_16StoreWithoutCastEEEviT_T0_T2_T3_T4_T5_,@"STO_CUDA_ENTRY STV_DEFAULT"
_ZN2at6native27unrolled_elementwise_kernelIZZZNS0_17angle_kernel_cudaERNS_18TensorIteratorBaseEENKUlvE0_clEvENKUlvE0_clEvEUlfE_St5arrayIPcLm2EELi4E23TrivialOffsetCalculatorILi1EjESB_NS0_6memory15LoadWithoutCastENSC_16StoreWithoutCastEEEviT_T0_T2_T3_T4_T5_:
.text._ZN2at6native27unrolled_elementwise_kernelIZZZNS0_17angle_kernel_cudaERNS_18TensorIteratorBaseEENKUlvE0_clEvENKUlvE0_clEvEUlfE_St5arrayIPcLm2EELi4E23TrivialOffsetCalculatorILi1EjESB_NS0_6memory15LoadWithoutCastENSC_16StoreWithoutCastEEEviT_T0_T2_T3_T4_T5_:
[----:B------:R-:W-:Y:S01]  /*0000*/  LDC R1, c[0x0][0x28] ;  /* 0x00000a00ff017b82 */ /* 0x000fe20000000800 */
[----:B------:R-:W0:Y:S07]  /*0010*/  S2R R0, SR_CTAID.X ;  /* 0x0000000000007919 */ /* 0x000e2e0000002500 */
[----:B------:R-:W0:Y:S01]  /*0020*/  LDC R7, c[0x0][0x210] ;  /* 0x00008400ff077b82 */ /* 0x000e220000000800 */
[----:B------:R-:W-:Y:S01]  /*0030*/  IMAD.MOV.U32 R16, RZ, RZ, RZ ;  /* 0x000000ffff107224 */ /* 0x000fe200078e00ff */
[----:B------:R-:W-:Y:S01]  /*0040*/  ULDC.64 UR4, c[0x0][0x208] ;  /* 0x0000820000047ab9 */ /* 0x000fe20000000a00 */
[----:B------:R-:W1:Y:S01]  /*0050*/  S2R R9, SR_TID.X ;  /* 0x0000000000097919 */ /* 0x000e620000002100 */
[----:B0-----:R-:W-:-:S02]  /*0060*/  IMAD R2, R0, -0x200, R7 ;  /* 0xfffffe0000027824 */ /* 0x001fc400078e0207 */
[----:B-1----:R-:W-:-:S03]  /*0070*/  IMAD.MOV.U32 R17, RZ, RZ, R9 ;  /* 0x000000ffff117224 */ /* 0x002fc600078e0009 */
[----:B------:R-:W-:-:S13]  /*0080*/  ISETP.GE.AND P3, PT, R9, R2, PT ;  /* 0x000000020900720c */ /* 0x000fda0003f66270 */
[----:B------:R-:W-:Y:S01]  /*0090*/  @!P3 VIADD R17, R9, 0x80 ;  /* 0x000000800911b836 */ /* 0x000fe20000000000 */
[----:B------:R-:W0:Y:S01]  /*00a0*/  @!P3 LDC.64 R12, c[0x0][0x220] ;  /* 0x00008800ff0cbb82 */ /* 0x000e220000000a00 */
[----:B------:R-:W-:-:S03]  /*00b0*/  @!P3 IMAD R15, R0, 0x200, R9 ;  /* 0x00000200000fb824 */ /* 0x000fc600078e0209 */
[----:B------:R-:W-:-:S13]  /*00c0*/  ISETP.GE.AND P0, PT, R17, R2, PT ;  /* 0x000000021100720c */ /* 0x000fda0003f06270 */
[----:B------:R-:W-:Y:S01]  /*00d0*/  @!P0 IMAD R19, R0, 0x200, R17 ;  /* 0x0000020000138824 */ /* 0x000fe200078e0211 */
[----:B------:R-:W1:Y:S01]  /*00e0*/  @!P0 LDC.64 R10, c[0x0][0x220] ;  /* 0x00008800ff0a8b82 */ /* 0x000e620000000a00 */
[----:B------:R-:W-:-:S05]  /*00f0*/  @!P0 VIADD R17, R17, 0x80 ;  /* 0x0000008011118836 */ /* 0x000fca0000000000 */
[----:B------:R-:W-:Y:S01]  /*0100*/  ISETP.GE.AND P1, PT, R17, R2, PT ;  /* 0x000000021100720c */ /* 0x000fe20003f26270 */
[----:B0-----:R-:W-:-:S04]  /*0110*/  @!P3 IMAD.WIDE.U32 R12, R15, 0x4, R12 ;  /* 0x000000040f0cb825 */ /* 0x001fc800078e000c */
[----:B------:R-:W-:Y:S01]  /*0120*/  IMAD.MOV.U32 R8, RZ, RZ, RZ ;  /* 0x000000ffff087224 */ /* 0x000fe200078e00ff */
[----:B------:R0:W2:Y:S07]  /*0130*/  @!P3 LDG.E R16, desc[UR4][R12.64] ;  /* 0x000000040c10b981 */ /* 0x0000ae000c1e1900 */
[----:B------:R-:W3:Y:S01]  /*0140*/  @!P1 LDC.64 R6, c[0x0][0x220] ;  /* 0x00008800ff069b82 */ /* 0x000ee20000000a00 */
[----:B------:R-:W-:Y:S01]  /*0150*/  @!P1 LEA R15, R0, R17, 0x9 ;  /* 0x00000011000f9211 */ /* 0x000fe200078e48ff */
[----:B------:R-:W-:-:S02]  /*0160*/  IMAD.MOV.U32 R18, RZ, RZ, RZ ;  /* 0x000000ffff127224 */ /* 0x000fc400078e00ff */
[----:B-1----:R-:W-:-:S05]  /*0170*/  @!P0 IMAD.WIDE.U32 R10, R19, 0x4, R10 ;  /* 0x00000004130a8825 */ /* 0x002fca00078e000a */
[----:B------:R1:W4:Y:S01]  /*0180*/  @!P0 LDG.E R8, desc[UR4][R10.64] ;  /* 0x000000040a088981 */ /* 0x000322000c1e1900 */
[----:B---3--:R-:W-:-:S05]  /*0190*/  @!P1 IMAD.WIDE.U32 R14, R15, 0x4, R6 ;  /* 0x000000040f0e9825 */ /* 0x008fca00078e0006 */
[----:B------:R-:W3:Y:S01]  /*01a0*/  @!P1 LDG.E R18, desc[UR4][R14.64] ;  /* 0x000000040e129981 */ /* 0x000ee2000c1e1900 */
[----:B------:R-:W-:-:S05]  /*01b0*/  @!P1 VIADD R17, R17, 0x80 ;  /* 0x0000008011119836 */ /* 0x000fca0000000000 */
[----:B------:R-:W-:-:S13]  /*01c0*/  ISETP.GE.AND P0, PT, R17, R2, PT ;  /* 0x000000021100720c */ /* 0x000fda0003f06270 */
[----:B------:R-:W0:Y:S01]  /*01d0*/  @!P0 LDC.64 R6, c[0x0][0x220] ;  /* 0x00008800ff068b82 */ /* 0x000e220000000a00 */
[----:B------:R-:W-:-:S04]  /*01e0*/  @!P0 IMAD R17, R0, 0x200, R17 ;  /* 0x0000020000118824 */ /* 0x000fc800078e0211 */
[----:B0-----:R-:W-:Y:S01]  /*01f0*/  @!P0 IMAD.WIDE.U32 R12, R17, 0x4, R6 ;  /* 0x00000004110c8825 */ /* 0x001fe200078e0006 */
[----:B------:R-:W-:-:S05]  /*0200*/  MOV R7, R9 ;  /* 0x0000000900077202 */ /* 0x000fca0000000f00 */
[C---:B------:R-:W-:Y:S02]  /*0210*/  VIADD R17, R7.reuse, 0x80 ;  /* 0x0000008007117836 */ /* 0x040fe40000000000 */
[----:B-1----:R-:W-:-:S03]  /*0220*/  VIADD R11, R7, 0x100 ;  /* 0x00000100070b7836 */ /* 0x002fc60000000000 */
[-C--:B------:R-:W-:Y:S01]  /*0230*/  ISETP.GE.AND P5, PT, R17, R2.reuse, PT ;  /* 0x000000021100720c */ /* 0x080fe20003fa6270 */
[----:B------:R-:W-:Y:S01]  /*0240*/  IMAD.MOV.U32 R6, RZ, RZ, RZ ;  /* 0x000000ffff067224 */ /* 0x000fe200078e00ff */
[----:B------:R-:W-:Y:S02]  /*0250*/  ISETP.GE.AND P4, PT, R11, R2, PT ;  /* 0x000000020b00720c */ /* 0x000fe40003f86270 */
[----:B------:R-:W0:Y:S03]  /*0260*/  @!P3 LDC.64 R10, c[0x0][0x218] ;  /* 0x00008600ff0abb82 */ /* 0x000e260000000a00 */
[----:B------:R1:W5:Y:S01]  /*0270*/  @!P0 LDG.E R6, desc[UR4][R12.64] ;  /* 0x000000040c068981 */ /* 0x000362000c1e1900 */
[----:B------:R-:W-:Y:S02]  /*0280*/  PLOP3.LUT P0, PT, PT, PT, PT, 0x80, 0x0 ;  /* 0x000000000000781c */ /* 0x000fe40003f0f070 */
[----:B------:R-:W-:Y:S01]  /*0290*/  PLOP3.LUT P2, PT, PT, PT, PT, 0x80, 0x0 ;  /* 0x000000000000781c */ /* 0x000fe20003f4f070 */
[----:B------:R-:W-:-:S02]  /*02a0*/  @!P3 IMAD R9, R0, 0x200, R9 ;  /* 0x000002000009b824 */ /* 0x000fc400078e0209 */
[----:B-1----:R-:W-:Y:S02]  /*02b0*/  VIADD R13, R7, 0x180 ;  /* 0x00000180070d7836 */ /* 0x002fe40000000000 */
[----:B------:R-:W-:Y:S02]  /*02c0*/  @!P3 IMAD.MOV.U32 R7, RZ, RZ, R17 ;  /* 0x000000ffff07b224 */ /* 0x000fe400078e0011 */
[----:B0-----:R-:W-:Y:S01]  /*02d0*/  @!P3 IMAD.WIDE.U32 R10, R9, 0x4, R10 ;  /* 0x00000004090ab825 */ /* 0x001fe200078e000a */
[----:B------:R-:W-:Y:S01]  /*02e0*/  BSSY B0, `(.L_x_1677) ;  /* 0x000001e000007945 */ /* 0x000fe20003800000 */
[----:B--2---:R-:W-:-:S04]  /*02f0*/  @!P3 FSETP.GTU.FTZ.AND P1, PT, |R16|, +INF , PT ;  /* 0x7f8000001000b80b */ /* 0x004fc80003f3c200 */
[----:B------:R-:W-:Y:S02]  /*0300*/  @!P3 PLOP3.LUT P0, PT, P1, PT, PT, 0x80, 0x0 ;  /* 0x000000000000b81c */ /* 0x000fe40000f0f070 */
[----:B----4-:R-:W-:-:S04]  /*0310*/  @!P5 FSETP.GTU.FTZ.AND P1, PT, |R8|, +INF , PT ;  /* 0x7f8000000800d80b */ /* 0x010fc80003f3c200 */
[----:B------:R-:W-:Y:S02]  /*0320*/  @!P5 PLOP3.LUT P2, PT, P1, PT, PT, 0x80, 0x0 ;  /* 0x000000000000d81c */ /* 0x000fe40000f4f070 */
[----:B------:R-:W-:Y:S02]  /*0330*/  PLOP3.LUT P1, PT, PT, PT, PT, 0x80, 0x0 ;  /* 0x000000000000781c */ /* 0x000fe40003f2f070 */
[----:B---3--:R-:W-:-:S04]  /*0340*/  @!P4 FSETP.GTU.FTZ.AND P6, PT, |R18|, +INF , PT ;  /* 0x7f8000001200c80b */ /* 0x008fc80003fdc200 */
[----:B------:R-:W-:Y:S02]  /*0350*/  @!P4 PLOP3.LUT P1, PT, P6, PT, PT, 0x80, 0x0 ;  /* 0x000000000000c81c */ /* 0x000fe4000372f070 */
[----:B------:R-:W-:-:S04]  /*0360*/  @!P3 FSETP.GEU.FTZ.AND P6, PT, R16, RZ, PT ;  /* 0x000000ff1000b20b */ /* 0x000fc80003fde000 */
[----:B------:R-:W-:-:S04]  /*0370*/  @!P0 FSEL R16, RZ, 3.1415927410125732422, P6 ;  /* 0x40490fdbff108808 */ /* 0x000fc80003000000 */
[----:B------:R-:W-:Y:S02]  /*0380*/  @!P3 MOV R5, R16 ;  /* 0x000000100005b202 */ /* 0x000fe40000000f00 */
[----:B------:R-:W-:-:S03]  /*0390*/  @!P5 FSETP.GEU.FTZ.AND P0, PT, R8, RZ, PT ;  /* 0x000000ff0800d20b */ /* 0x000fc60003f1e000 */
[----:B------:R0:W-:Y:S01]  /*03a0*/  @!P3 STG.E desc[UR4][R10.64], R5 ;  /* 0x000000050a00b986 */ /* 0x0001e2000c101904 */
[----:B------:R-:W-:Y:S02]  /*03b0*/  @!P2 FSEL R8, RZ, 3.1415927410125732422, P0 ;  /* 0x40490fdbff08a808 */ /* 0x000fe40000000000 */
[----:B------:R-:W-:Y:S02]  /*03c0*/  ISETP.GE.AND P2, PT, R7, R2, PT ;  /* 0x000000020700720c */ /* 0x000fe40003f46270 */
[----:B------:R-:W-:-:S04]  /*03d0*/  @!P4 FSETP.GEU.FTZ.AND P0, PT, R18, RZ, PT ;  /* 0x000000ff1200c20b */ /* 0x000fc80003f1e000 */
[----:B------:R-:W-:Y:S01]  /*03e0*/  @!P1 FSEL R18, RZ, 3.1415927410125732422, P0 ;  /* 0x40490fdbff129808 */ /* 0x000fe20000000000 */
[----:B------:R-:W-:-:S04]  /*03f0*/  @!P5 IMAD.MOV.U32 R3, RZ, RZ, R8 ;  /* 0x000000ffff03d224 */ /* 0x000fc800078e0008 */
[----:B------:R-:W-:Y:S02]  /*0400*/  @!P4 IMAD.MOV.U32 R4, RZ, RZ, R18 ;  /* 0x000000ffff04c224 */ /* 0x000fe400078e0012 */
[----:B0-----:R-:W-:Y:S05]  /*0410*/  @P2 BRA `(.L_x_1678) ;  /* 0x0000000000282947 */ /* 0x001fea0003800000 */
        /* <DEDUP_REMOVED lines=8> */
[----:B------:R0:W-:Y:S04]  /*04a0*/  STG.E desc[UR4][R8.64], R3 ;  /* 0x0000000308007986 */ /* 0x0001e8000c101904 */
[----:B------:R0:W-:Y:S02]  /*04b0*/  @!P0 STG.E desc[UR4][R10.64], R4 ;  /* 0x000000040a008986 */ /* 0x0001e4000c101904 */
.L_x_1678:
[----:B------:R-:W-:Y:S05]  /*04c0*/  BSYNC B0 ;  /* 0x0000000000007941 */ /* 0x000fea0003800000 */
.L_x_1677:
[-C--:B------:R-:W-:Y:S02]  /*04d0*/  ISETP.GE.AND P0, PT, R7, R2.reuse, PT ;  /* 0x000000020700720c */ /* 0x080fe40003f06270 */
[----:B------:R-:W-:-:S11]  /*04e0*/  ISETP.GE.AND P1, PT, R13, R2, PT ;  /* 0x000000020d00720c */ /* 0x000fd60003f26270 */
[----:B------:R-:W-:Y:S05]  /*04f0*/  @P0 EXIT ;  /* 0x000000000000094d */ /* 0x000fea0003800000 */
[----:B0-----:R-:W0:Y:S01]  /*0500*/  LDC.64 R2, c[0x0][0x218] ;  /* 0x00008600ff027b82 */ /* 0x001e220000000a00 */
[----:B-----5:R-:W-:Y:S01]  /*0510*/  @!P1 FSETP.GTU.FTZ.AND P2, PT, |R6|, +INF , PT ;  /* 0x7f8000000600980b */ /* 0x020fe20003f5c200 */
[----:B------:R-:W-:Y:S01]  /*0520*/  IMAD R7, R0, 0x200, R7 ;  /* 0x0000020000077824 */ /* 0x000fe200078e0207 */
[----:B------:R-:W-:Y:S02]  /*0530*/  PLOP3.LUT P0, PT, PT, PT, PT, 0x80, 0x0 ;  /* 0x000000000000781c */ /* 0x000fe40003f0f070 */
[----:B------:R-:W-:Y:S02]  /*0540*/  @!P1 PLOP3.LUT P0, PT, P2, PT, PT, 0x80, 0x0 ;  /* 0x000000000000981c */ /* 0x000fe4000170f070 */
[----:B------:R-:W-:-:S11]  /*0550*/  @!P1 FSETP.GEU.FTZ.AND P2, PT, R6, RZ, PT ;  /* 0x000000ff0600920b */ /* 0x000fd60003f5e000 */
[----:B------:R-:W-:-:S05]  /*0560*/  @!P0 FSEL R6, RZ, 3.1415927410125732422, P2 ;  /* 0x40490fdbff068808 */ /* 0x000fca0001000000 */
[----:B------:R-:W-:Y:S02]  /*0570*/  @!P1 IMAD.MOV.U32 R5, RZ, RZ, R6 ;  /* 0x000000ffff059224 */ /* 0x000fe400078e0006 */
[----:B0-----:R-:W-:-:S05]  /*0580*/  IMAD.WIDE.U32 R2, R7, 0x4, R2 ;  /* 0x0000000407027825 */ /* 0x001fca00078e0002 */
[----:B------:R-:W-:Y:S01]  /*0590*/  STG.E desc[UR4][R2.64], R5 ;  /* 0x0000000502007986 */ /* 0x000fe2000c101904 */
[----:B------:R-:W-:Y:S05]  /*05a0*/  EXIT ;  /* 0x000000000000794d */ /* 0x000fea0003800000 */
.L_x_1679:
        /* <DEDUP_REMOVED lines=13> */
.L_x_2315:


//--------------------- .text._ZN2at6native29vectorized_elementwise_kernelILi2EZZZNS0_17angle_kernel_cudaERNS_18TensorIteratorBaseEENKUlvE0_clEvENKUlvE0_clEvEUlfE_St5arrayIPcLm2EEEEviT0_T1_ --------------------------
	.section	.text._ZN2at6native29vectorized_elementwise_kernelILi2EZZZNS0_17angle_kernel_cudaERNS_18TensorIteratorBaseEENKUlvE0_clEvENKUlvE0_clEvEUlfE_St5arrayIPcLm2EEEEviT0_T1_,"ax",@progbits
	.align	128
        .global         _ZN2at6native29vectorized_elementwise_kernelILi2EZZZNS0_17angle_kernel_cudaERNS_18TensorIteratorBaseEENKUlvE0_clEvENKUlvE0_clEvEUlfE_St5arrayIPcLm2EEEEviT0_T1_
        .type           _ZN2at6native29vectorized_elementwise_kernelILi2EZZZNS0_17angle_kernel_cudaERNS_18TensorIteratorBaseEENKUlvE0_clEvENKUlvE0_clEvEUlfE_St5arrayIPcLm2EEEEviT0_T1_,@function
        .size           _ZN2at6native29vectorized_elementwise_kernelILi2EZZZNS0_17angle_kernel_cudaERNS_18TensorIteratorBaseEENKUlvE0_clEvENKUlvE0_clEvEUlfE_St5arrayIPcLm2EEEEviT0_T1_,(.L_x_2316 - _ZN2at6native29vectorized_elementwise_kernelILi2EZZZNS0_17angle_kernel_cudaERNS_18TensorIteratorBaseEENKUlvE0_clEvENKUlvE0_clEvEUlfE_St5arrayIPcLm2EEEEviT0_T1_)
        .other          _ZN2at6native29vectorized_elementwise_kernelILi2EZZZNS0_17angle_kernel_cudaERNS_18TensorIteratorBaseEENKUlvE0_clEvENKUlvE0_clEvEUlfE_St5arrayIPcLm2EEEEviT0_T1_,@"STO_CUDA_ENTRY STV_DEFAULT"
_ZN2at6native29vectorized_elementwise_kernelILi2EZZZNS0_17angle_kernel_cudaERNS_18TensorIteratorBaseEENKUlvE0_clEvENKUlvE0_clEvEUlfE_St5arrayIPcLm2EEEEviT0_T1_:
.text._ZN2at6native29vectorized_elementwise_kernelILi2EZZZNS0_17angle_kernel_cudaERNS_18TensorIteratorBaseEENKUlvE0_clEvENKUlvE0_clEvEUlfE_St5arrayIPcLm2EEEEviT0_T1_:
        /* <DEDUP_REMOVED lines=9> */
[----:B------:R-:W1:Y:S08]  /*0090*/  LDC.64 R2, c[0x0][0x220] ;  /* 0x00008800ff027b82 */ /* 0x000e700000000a00 */
[----:B------:R-:W2:Y:S01]  /*00a0*/  LDC.64 R4, c[0x0][0x218] ;  /* 0x00008600ff047b82 */ /* 0x000ea20000000a00 */
[----:B-1----:R-:W-:-:S04]  /*00b0*/  IMAD.WIDE R2, R11, 0x4, R2 ;  /* 0x000000040b027825 */ /* 0x002fc800078e0202 */
[----:B0-----:R-:W-:-:S05]  /*00c0*/  IMAD.WIDE.U32 R2, R17, 0x8, R2 ;  /* 0x0000000811027825 */ /* 0x001fca00078e0002 */
[----:B------:R-:W3:Y:S04]  /*00d0*/  LDG.E.64 R6, desc[UR4][R2.64] ;  /* 0x0000000402067981 */ /* 0x000ee8000c1e1b00 */
[----:B------:R-:W4:Y:S04]  /*00e0*/  LDG.E.64 R8, desc[UR4][R2.64+0x400] ;  /* 0x0004000402087981 */ /* 0x000f28000c1e1b00 */
[----:B------:R-:W5:Y:S04]  /*00f0*/  LDG.E.64 R12, desc[UR4][R2.64+0x800] ;  /* 0x00080004020c7981 */ /* 0x000f68000c1e1b00 */
[----:B------:R2:W5:Y:S02]  /*0100*/  LDG.E.64 R14, desc[UR4][R2.64+0xc00] ;  /* 0x000c0004020e7981 */ /* 0x000564000c1e1b00 */
[----:B--2---:R-:W-:-:S04]  /*0110*/  IMAD.WIDE.U32 R2, R11, 0x4, R4 ;  /* 0x000000040b027825 */ /* 0x004fc800078e0004 */
[----:B------:R-:W-:Y:S01]  /*0120*/  IMAD.WIDE R2, R17, 0x8, R2 ;  /* 0x0000000811027825 */ /* 0x000fe200078e0202 */
[----:B---3--:R-:W-:Y:S02]  /*0130*/  FSETP.GTU.FTZ.AND P0, PT, |R7|, +INF , PT ;  /* 0x7f8000000700780b */ /* 0x008fe40003f1c200 */
[C---:B------:R-:W-:Y:S02]  /*0140*/  FSETP.GTU.FTZ.AND P1, PT, |R6|.reuse, +INF , PT ;  /* 0x7f8000000600780b */ /* 0x040fe40003f3c200 */
[----:B----4-:R-:W-:Y:S02]  /*0150*/  FSETP.GTU.FTZ.AND P5, PT, |R9|, +INF , PT ;  /* 0x7f8000000900780b */ /* 0x010fe40003fbc200 */
[----:B------:R-:W-:Y:S02]  /*0160*/  FSETP.GEU.FTZ.AND P2, PT, R7, RZ, PT ;  /* 0x000000ff0700720b */ /* 0x000fe40003f5e000 */
[----:B------:R-:W-:Y:S02]  /*0170*/  FSETP.GEU.FTZ.AND P3, PT, R6, RZ, PT ;  /* 0x000000ff0600720b */ /* 0x000fe40003f7e000 */
[----:B------:R-:W-:-:S02]  /*0180*/  FSETP.GTU.FTZ.AND P4, PT, |R8|, +INF , PT ;  /* 0x7f8000000800780b */ /* 0x000fc40003f9c200 */
[----:B------:R-:W-:Y:S02]  /*0190*/  FSETP.GEU.FTZ.AND P6, PT, R9, RZ, PT ;  /* 0x000000ff0900720b */ /* 0x000fe40003fde000 */
[----:B------:R-:W-:Y:S02]  /*01a0*/  @!P0 FSEL R7, RZ, 3.1415927410125732422, P2 ;  /* 0x40490fdbff078808 */ /* 0x000fe40001000000 */
[----:B-----5:R-:W-:Y:S02]  /*01b0*/  FSETP.GTU.FTZ.AND P2, PT, |R12|, +INF , PT ;  /* 0x7f8000000c00780b */ /* 0x020fe40003f5c200 */
[----:B------:R-:W-:Y:S02]  /*01c0*/  @!P1 FSEL R6, RZ, 3.1415927410125732422, P3 ;  /* 0x40490fdbff069808 */ /* 0x000fe40001800000 */
[----:B------:R-:W-:Y:S02]  /*01d0*/  FSETP.GTU.FTZ.AND P0, PT, |R13|, +INF , PT ;  /* 0x7f8000000d00780b */ /* 0x000fe40003f1c200 */
[----:B------:R-:W-:Y:S01]  /*01e0*/  FSETP.GTU.FTZ.AND P3, PT, |R14|, +INF , PT ;  /* 0x7f8000000e00780b */ /* 0x000fe20003f7c200 */
[----:B------:R-:W-:Y:S01]  /*01f0*/  STG.E.64 desc[UR4][R2.64], R6 ;  /* 0x0000000602007986 */ /* 0x000fe2000c101b04 */
[----:B------:R-:W-:-:S02]  /*0200*/  FSETP.GTU.FTZ.AND P1, PT, |R15|, +INF , PT ;  /* 0x7f8000000f00780b */ /* 0x000fc40003f3c200 */
[----:B------:R-:W-:Y:S02]  /*0210*/  @!P5 FSEL R9, RZ, 3.1415927410125732422, P6 ;  /* 0x40490fdbff09d808 */ /* 0x000fe40003000000 */
[----:B------:R-:W-:Y:S02]  /*0220*/  FSETP.GEU.FTZ.AND P6, PT, R8, RZ, PT ;  /* 0x000000ff0800720b */ /* 0x000fe40003fde000 */
[----:B------:R-:W-:Y:S02]  /*0230*/  FSETP.GEU.FTZ.AND P5, PT, R12, RZ, PT ;  /* 0x000000ff0c00720b */ /* 0x000fe40003fbe000 */
[----:B------:R-:W-:Y:S02]  /*0240*/  @!P4 FSEL R8, RZ, 3.1415927410125732422, P6 ;  /* 0x40490fdbff08c808 */ /* 0x000fe40003000000 */
[----:B------:R-:W-:Y:S02]  /*0250*/  @!P2 FSEL R12, RZ, 3.1415927410125732422, P5 ;  /* 0x40490fdbff0ca808 */ /* 0x000fe40002800000 */
[----:B------:R-:W-:Y:S01]  /*0260*/  FSETP.GEU.FTZ.AND P6, PT, R13, RZ, PT ;  /* 0x000000ff0d00720b */ /* 0x000fe20003fde000 */
[----:B------:R-:W-:Y:S01]  /*0270*/  STG.E.64 desc[UR4][R2.64+0x400], R8 ;  /* 0x0004000802007986 */ /* 0x000fe2000c101b04 */
[----:B------:R-:W-:-:S02]  /*0280*/  FSETP.GEU.FTZ.AND P4, PT, R14, RZ, PT ;  /* 0x000000ff0e00720b */ /* 0x000fc40003f9e000 */
[----:B------:R-:W-:Y:S02]  /*0290*/  FSETP.GEU.FTZ.AND P2, PT, R15, RZ, PT ;  /* 0x000000ff0f00720b */ /* 0x000fe40003f5e000 */
[----:B------:R-:W-:Y:S02]  /*02a0*/  @!P0 FSEL R13, RZ, 3.1415927410125732422, P6 ;  /* 0x40490fdbff0d8808 */ /* 0x000fe40003000000 */
[----:B------:R-:W-:Y:S02]  /*02b0*/  @!P3 FSEL R14, RZ, 3.1415927410125732422, P4 ;  /* 0x40490fdbff0eb808 */ /* 0x000fe40002000000 */
[----:B------:R-:W-:Y:S01]  /*02c0*/  @!P1 FSEL R15, RZ, 3.1415927410125732422, P2 ;  /* 0x40490fdbff0f9808 */ /* 0x000fe20001000000 */
[----:B------:R-:W-:Y:S04]  /*02d0*/  STG.E.64 desc[UR4][R2.64+0x800], R12 ;  /* 0x0008000c02007986 */ /* 0x000fe8000c101b04 */
[----:B------:R-:W-:Y:S01]  /*02e0*/  STG.E.64 desc[UR4][R2.64+0xc00], R14 ;  /* 0x000c000e02007986 */ /* 0x000fe2000c101b04 */
[----:B------:R-:W-:Y:S05]  /*02f0*/  EXIT ;  /* 0x000000000000794d */ /* 0x000fea0003800000 */
.L_x_1680:
[----:B------:R-:W0:Y:S01]  /*0300*/  S2R R24, SR_TID.X ;  /* 0x0000000000187919 */ /* 0x000e220000002100 */
[----:B------:R-:W-:Y:S02]  /*0310*/  CS2R R8, SRZ ;  /* 0x0000000000087805 */ /* 0x000fe4000001ff00 */
[----:B0-----:R-:W-:Y:S01]  /*0320*/  ISETP.GE.AND P0, PT, R24, R13, PT ;  /* 0x0000000d1800720c */ /* 0x001fe20003f06270 */
[----:B------:R-:W-:-:S12]  /*0330*/  IMAD.MOV.U32 R4, RZ, RZ, R24 ;  /* 0x000000ffff047224 */ /* 0x000fd800078e0018 */
[----:B------:R-:W-:Y:S01]  /*0340*/  @!P0 VIADD R4, R24, 0x80 ;  /* 0x0000008018048836 */ /* 0x000fe20000000000 */
[----:B------:R-:W0:Y:S01]  /*0350*/  @!P0 LDC.64 R26, c[0x0][0x220] ;  /* 0x00008800ff1a8b82 */ /* 0x000e220000000a00 */
[----:B------:R-:W-:-:S03]  /*0360*/  @!P0 IMAD.IADD R5, R11, 0x1, R24 ;  /* 0x000000010b058824 */ /* 0x000fc600078e0218 */
[----:B------:R-:W-:-:S13]  /*0370*/  ISETP.GE.AND P1, PT, R4, R13, PT ;  /* 0x0000000d0400720c */ /* 0x000fda0003f26270 */
[----:B------:R-:W-:Y:S01]  /*0380*/  @!P1 IMAD.IADD R7, R11, 0x1, R4 ;  /* 0x000000010b079824 */ /* 0x000fe200078e0204 */
[----:B------:R-:W1:Y:S01]  /*0390*/  @!P1 LDC.64 R14, c[0x0][0x220] ;  /* 0x00008800ff0e9b82 */ /* 0x000e620000000a00 */
[----:B------:R-:W-:-:S05]  /*03a0*/  @!P1 VIADD R4, R4, 0x80 ;  /* 0x0000008004049836 */ /* 0x000fca0000000000 */
[----:B------:R-:W-:Y:S01]  /*03b0*/  ISETP.GE.AND P2, PT, R4, R13, PT ;  /* 0x0000000d0400720c */ /* 0x000fe20003f46270 */
[----:B0-----:R-:W-:-:S05]  /*03c0*/  @!P0 IMAD.WIDE.U32 R26, R5, 0x4, R26 ;  /* 0x00000004051a8825 */ /* 0x001fca00078e001a */
[----:B------:R-:W2:Y:S07]  /*03d0*/  @!P0 LDG.E R9, desc[UR4][R26.64] ;  /* 0x000000041a098981 */ /* 0x000eae000c1e1900 */
[----:B------:R-:W-:Y:S01]  /*03e0*/  @!P2 IMAD.IADD R21, R11, 0x1, R4 ;  /* 0x000000010b15a824 */ /* 0x000fe200078e0204 */
[----:B------:R-:W0:Y:S01]  /*03f0*/  @!P2 LDC.64 R22, c[0x0][0x220] ;  /* 0x00008800ff16ab82 */ /* 0x000e220000000a00 */
[----:B------:R-:W-:-:S05]  /*0400*/  @!P2 VIADD R4, R4, 0x80 ;  /* 0x000000800404a836 */ /* 0x000fca0000000000 */
[----:B------:R-:W-:Y:S01]  /*0410*/  ISETP.GE.AND P3, PT, R4, R13, PT ;  /* 0x0000000d0400720c */ /* 0x000fe20003f66270 */
[----:B-1----:R-:W-:-:S05]  /*0420*/  @!P1 IMAD.WIDE.U32 R14, R7, 0x4, R14 ;  /* 0x00000004070e9825 */ /* 0x002fca00078e000e */
[----:B------:R1:W3:Y:S01]  /*0430*/  @!P1 LDG.E R8, desc[UR4][R14.64] ;  /* 0x000000040e089981 */ /* 0x0002e2000c1e1900 */
[----:B------:R-:W-:-:S06]  /*0440*/  CS2R R6, SRZ ;  /* 0x0000000000067805 */ /* 0x000fcc000001ff00 */
[----:B------:R-:W4:Y:S01]  /*0450*/  @!P3 LDC.64 R16, c[0x0][0x220] ;  /* 0x00008800ff10bb82 */ /* 0x000f220000000a00 */
[----:B------:R-:W-:Y:S02]  /*0460*/  @!P3 IMAD.IADD R5, R11, 0x1, R4 ;  /* 0x000000010b05b824 */ /* 0x000fe400078e0204 */
[----:B0-----:R-:W-:-:S04]  /*0470*/  @!P2 IMAD.WIDE.U32 R22, R21, 0x4, R22 ;  /* 0x000000041516a825 */ /* 0x001fc800078e0016 */
[----:B------:R-:W-:Y:S01]  /*0480*/  @!P3 VIADD R4, R4, 0x80 ;  /* 0x000000800404b836 */ /* 0x000fe20000000000 */
[----:B------:R0:W5:Y:S04]  /*0490*/  @!P2 LDG.E R7, desc[UR4][R22.64] ;  /* 0x000000041607a981 */ /* 0x000168000c1e1900 */
[----:B------:R-:W-:Y:S01]  /*04a0*/  ISETP.GE.AND P6, PT, R4, R13, PT ;  /* 0x0000000d0400720c */ /* 0x000fe20003fc6270 */
[----:B----4-:R-:W-:-:S12]  /*04b0*/  @!P3 IMAD.WIDE.U32 R16, R5, 0x4, R16 ;  /* 0x000000040510b825 */ /* 0x010fd800078e0010 */
[----:B-1----:R-:W1:Y:S01]  /*04c0*/  @!P6 LDC.64 R14, c[0x0][0x220] ;  /* 0x00008800ff0eeb82 */ /* 0x002e620000000a00 */
[----:B------:R4:W5:Y:S01]  /*04d0*/  @!P3 LDG.E R6, desc[UR4][R16.64] ;  /* 0x000000041006b981 */ /* 0x000962000c1e1900 */
[----:B------:R-:W-:-:S04]  /*04e0*/  @!P6 IMAD.IADD R5, R11, 0x1, R4 ;  /* 0x000000010b05e824 */ /* 0x000fc800078e0204 */
[----:B-1----:R-:W-:-:S04]  /*04f0*/  @!P6 IMAD.WIDE.U32 R14, R5, 0x4, R14 ;  /* 0x00000004050ee825 */ /* 0x002fc800078e000e */
[----:B------:R-:W-:-:S06]  /*0500*/  IMAD.MOV.U32 R5, RZ, RZ, RZ ;  /* 0x000000ffff057224 */ /* 0x000fcc00078e00ff */
[----:B------:R1:W5:Y:S01]  /*0510*/  @!P6 LDG.E R5, desc[UR4][R14.64] ;  /* 0x000000040e05e981 */ /* 0x000362000c1e1900 */
[----:B0-----:R-:W-:-:S05]  /*0520*/  VIADD R22, R24, 0x80 ;  /* 0x0000008018167836 */ /* 0x001fca0000000000 */
[----:B------:R-:W-:Y:S01]  /*0530*/  ISETP.GE.AND P2, PT, R22, R13, PT ;  /* 0x0000000d1600720c */ /* 0x000fe20003f46270 */
[C---:B----4-:R-:W-:Y:S01]  /*0540*/  VIADD R16, R24.reuse, 0x100 ;  /* 0x0000010018107836 */ /* 0x050fe20000000000 */
[----:B------:R-:W-:Y:S02]  /*0550*/  PLOP3.LUT P4, PT, PT, PT, PT, 0x80, 0x0 ;  /* 0x000000000000781c */ /* 0x000fe40003f8f070 */
[----:B------:R-:W-:Y:S01]  /*0560*/  PLOP3.LUT P3, PT, PT, PT, PT, 0x80, 0x0 ;  /* 0x000000000000781c */ /* 0x000fe20003f6f070 */
[----:B-1----:R-:W-:Y:S02]  /*0570*/  VIADD R14, R24, 0x180 ;  /* 0x00000180180e7836 */ /* 0x002fe40000000000 */
[----:B------:R-:W-:Y:S01]  /*0580*/  @!P6 VIADD R4, R4, 0x80 ;  /* 0x000000800404e836 */ /* 0x000fe20000000000 */
[----:B------:R-:W-:Y:S02]  /*0590*/  PLOP3.LUT P6, PT, PT, PT, PT, 0x80, 0x0 ;  /* 0x000000000000781c */ /* 0x000fe40003fcf070 */
[----:B--2---:R-:W-:-:S04]  /*05a0*/  @!P0 FSETP.GTU.FTZ.AND P1, PT, |R9|, +INF , PT ;  /* 0x7f8000000900880b */ /* 0x004fc80003f3c200 */
[----:B------:R-:W-:Y:S02]  /*05b0*/  @!P0 PLOP3.LUT P4, PT, P1, PT, PT, 0x80, 0x0 ;  /* 0x000000000000881c */ /* 0x000fe40000f8f070 */
[----:B------:R-:W-:Y:S02]  /*05c0*/  ISETP.GE.AND P1, PT, R16, R13, PT ;  /* 0x0000000d1000720c */ /* 0x000fe40003f26270 */
[----:B---3--:R-:W-:-:S04]  /*05d0*/  @!P2 FSETP.GTU.FTZ.AND P5, PT, |R8|, +INF , PT ;  /* 0x7f8000000800a80b */ /* 0x008fc80003fbc200 */
[----:B------:R-:W-:Y:S02]  /*05e0*/  @!P2 PLOP3.LUT P3, PT, P5, PT, PT, 0x80, 0x0 ;  /* 0x000000000000a81c */ /* 0x000fe40002f6f070 */
[----:B------:R-:W-:-:S04]  /*05f0*/  @!P0 FSETP.GEU.FTZ.AND P5, PT, R9, RZ, PT ;  /* 0x000000ff0900820b */ /* 0x000fc80003fbe000 */
[----:B------:R-:W-:Y:S02]  /*0600*/  @!P4 FSEL R9, RZ, 3.1415927410125732422, P5 ;  /* 0x40490fdbff09c808 */ /* 0x000fe40002800000 */
[----:B------:R-:W-:Y:S02]  /*0610*/  @!P2 FSETP.GEU.FTZ.AND P5, PT, R8, RZ, PT ;  /* 0x000000ff0800a20b */ /* 0x000fe40003fbe000 */
[----:B-----5:R-:W-:-:S03]  /*0620*/  @!P1 FSETP.GTU.FTZ.AND P4, PT, |R7|, +INF , PT ;  /* 0x7f8000000700980b */ /* 0x020fc60003f9c200 */
[----:B------:R-:W-:Y:S02]  /*0630*/  @!P3 FSEL R8, RZ, 3.1415927410125732422, P5 ;  /* 0x40490fdbff08b808 */ /* 0x000fe40002800000 */
[----:B------:R-:W-:Y:S02]  /*0640*/  PLOP3.LUT P3, PT, PT, PT, PT, 0x80, 0x0 ;  /* 0x000000000000781c */ /* 0x000fe40003f6f070 */
[----:B------:R-:W-:Y:S02]  /*0650*/  @!P1 PLOP3.LUT P3, PT, P4, PT, PT, 0x80, 0x0 ;  /* 0x000000000000981c */ /* 0x000fe4000276f070 */
[----:B------:R-:W-:Y:S02]  /*0660*/  ISETP.GE.AND P5, PT, R14, R13, PT ;  /* 0x0000000d0e00720c */ /* 0x000fe40003fa6270 */
[----:B------:R-:W-:-:S09]  /*0670*/  @!P1 FSETP.GEU.FTZ.AND P4, PT, R7, RZ, PT ;  /* 0x000000ff0700920b */ /* 0x000fd20003f9e000 */
[----:B------:R-:W-:Y:S02]  /*0680*/  @!P3 FSEL R7, RZ, 3.1415927410125732422, P4 ;  /* 0x40490fdbff07b808 */ /* 0x000fe40002000000 */
[----:B------:R-:W-:Y:S02]  /*0690*/  @!P5 FSETP.GTU.FTZ.AND P4, PT, |R6|, +INF , PT ;  /* 0x7f8000000600d80b */ /* 0x000fe40003f9c200 */
[----:B------:R-:W-:Y:S02]  /*06a0*/  PLOP3.LUT P3, PT, PT, PT, PT, 0x80, 0x0 ;  /* 0x000000000000781c */ /* 0x000fe40003f6f070 */
[----:B------:R-:W-:Y:S01]  /*06b0*/  @!P5 PLOP3.LUT P3, PT, P4, PT, PT, 0x80, 0x0 ;  /* 0x000000000000d81c */ /* 0x000fe2000276f070 */
[----:B------:R-:W-:Y:S01]  /*06c0*/  VIADD R14, R24, 0x200 ;  /* 0x00000200180e7836 */ /* 0x000fe20000000000 */
[----:B------:R-:W-:-:S11]  /*06d0*/  @!P5 FSETP.GEU.FTZ.AND P4, PT, R6, RZ, PT ;  /* 0x000000ff0600d20b */ /* 0x000fd60003f9e000 */
[----:B------:R-:W-:Y:S02]  /*06e0*/  @!P3 FSEL R6, RZ, 3.1415927410125732422, P4 ;  /* 0x40490fdbff06b808 */ /* 0x000fe40002000000 */
[----:B------:R-:W-:-:S13]  /*06f0*/  ISETP.GE.AND P4, PT, R14, R13, PT ;  /* 0x0000000d0e00720c */ /* 0x000fda0003f86270 */
[----:B------:R-:W-:-:S04]  /*0700*/  @!P4 FSETP.GTU.FTZ.AND P3, PT, |R5|, +INF , PT ;  /* 0x7f8000000500c80b */ /* 0x000fc80003f7c200 */
[----:B------:R-:W-:Y:S02]  /*0710*/  @!P4 PLOP3.LUT P6, PT, P3, PT, PT, 0x80, 0x0 ;  /* 0x000000000000c81c */ /* 0x000fe40001fcf070 */
[----:B------:R-:W-:-:S11]  /*0720*/  @!P4 FSETP.GEU.FTZ.AND P3, PT, R5, RZ, PT ;  /* 0x000000ff0500c20b */ /* 0x000fd60003f7e000 */
[----:B------:R-:W-:Y:S02]  /*0730*/  @!P6 FSEL R5, RZ, 3.1415927410125732422, P3 ;  /* 0x40490fdbff05e808 */ /* 0x000fe40001800000 */
[----:B------:R-:W-:-:S13]  /*0740*/  ISETP.GE.AND P6, PT, R4, R13, PT ;  /* 0x0000000d0400720c */ /* 0x000fda0003fc6270 */
[----:B------:R-:W0:Y:S01]  /*0750*/  @!P6 LDC.64 R14, c[0x0][0x220] ;  /* 0x00008800ff0eeb82 */ /* 0x000e220000000a00 */
[----:B------:R-:W-:-:S04]  /*0760*/  @!P6 IMAD.IADD R23, R11, 0x1, R4 ;  /* 0x000000010b17e824 */ /* 0x000fc800078e0204 */
[----:B0-----:R-:W-:-:S04]  /*0770*/  @!P6 IMAD.WIDE.U32 R14, R23, 0x4, R14 ;  /* 0x00000004170ee825 */ /* 0x001fc800078e000e */
[----:B------:R-:W-:-:S06]  /*0780*/  IMAD.MOV.U32 R23, RZ, RZ, RZ ;  /* 0x000000ffff177224 */ /* 0x000fcc00078e00ff */
[----:B------:R0:W2:Y:S01]  /*0790*/  @!P6 LDG.E R23, desc[UR4][R14.64] ;  /* 0x000000040e17e981 */ /* 0x0000a2000c1e1900 */
[----:B------:R-:W-:-:S05]  /*07a0*/  VIADD R16, R24, 0x280 ;  /* 0x0000028018107836 */ /* 0x000fca0000000000 */
[-C--:B------:R-:W-:Y:S02]  /*07b0*/  ISETP.GE.AND P3, PT, R16, R13.reuse, PT ;  /* 0x0000000d1000720c */ /* 0x080fe40003f66270 */
[----:B------:R-:W-:Y:S01]  /*07c0*/  P2R R21, PR, RZ, 0x1 ;  /* 0x00000001ff157803 */ /* 0x000fe20000000000 */
[----:B------:R-:W-:Y:S01]  /*07d0*/  @!P6 VIADD R4, R4, 0x80 ;  /* 0x000000800404e836 */ /* 0x000fe20000000000 */
[----:B------:R-:W-:Y:S02]  /*07e0*/  P2R R17, PR, RZ, 0x4 ;  /* 0x00000004ff117803 */ /* 0x000fe40000000000 */
[----:B------:R-:W-:Y:S02]  /*07f0*/  PLOP3.LUT P2, PT, PT, PT, PT, 0x80, 0x0 ;  /* 0x000000000000781c */ /* 0x000fe40003f4f070 */
[----:B------:R-:W-:Y:S01]  /*0800*/  ISETP.GE.AND P6, PT, R4, R13, PT ;  /* 0x0000000d0400720c */ /* 0x000fe20003fc6270 */
[----:B------:R-:W-:-:S12]  /*0810*/  IMAD.MOV.U32 R25, RZ, RZ, RZ ;  /* 0x000000ffff197224 */ /* 0x000fd800078e00ff */
[----:B0-----:R-:W-:Y:S02]  /*0820*/  @!P6 IMAD.IADD R15, R11, 0x1, R4 ;  /* 0x000000010b0fe824 */ /* 0x001fe400078e0204 */
[----:B------:R-:W-:Y:S01]  /*0830*/  @!P6 VIADD R4, R4, 0x80 ;  /* 0x000000800404e836 */ /* 0x000fe20000000000 */
[----:B--2---:R-:W-:-:S04]  /*0840*/  @!P3 FSETP.GTU.FTZ.AND P0, PT, |R23|, +INF , PT ;  /* 0x7f8000001700b80b */ /* 0x004fc80003f1c200 */
[----:B------:R-:W-:Y:S02]  /*0850*/  @!P3 PLOP3.LUT P2, PT, P0, PT, PT, 0x80, 0x0 ;  /* 0x000000000000b81c */ /* 0x000fe4000074f070 */
[----:B------:R-:W-:-:S11]  /*0860*/  @!P3 FSETP.GEU.FTZ.AND P0, PT, R23, RZ, PT ;  /* 0x000000ff1700b20b */ /* 0x000fd60003f1e000 */
[----:B------:R-:W-:Y:S02]  /*0870*/  @!P2 FSEL R23, RZ, 3.1415927410125732422, P0 ;  /* 0x40490fdbff17a808 */ /* 0x000fe40000000000 */
[----:B------:R-:W-:Y:S02]  /*0880*/  ISETP.NE.AND P2, PT, R17, RZ, PT ;  /* 0x000000ff1100720c */ /* 0x000fe40003f45270 */
[----:B------:R-:W0:Y:S02]  /*0890*/  @!P6 LDC.64 R16, c[0x0][0x220] ;  /* 0x00008800ff10eb82 */ /* 0x000e240000000a00 */
[----:B0-----:R-:W-:-:S05]  /*08a0*/  @!P6 IMAD.WIDE.U32 R16, R15, 0x4, R16 ;  /* 0x000000040f10e825 */ /* 0x001fca00078e0010 */
[----:B------:R-:W2:Y:S01]  /*08b0*/  @!P6 LDG.E R25, desc[UR4][R16.64] ;  /* 0x000000041019e981 */ /* 0x000ea2000c1e1900 */
[----:B------:R-:W-:-:S13]  /*08c0*/  ISETP.GE.AND P6, PT, R4, R13, PT ;  /* 0x0000000d0400720c */ /* 0x000fda0003fc6270 */
[----:B------:R-:W0:Y:S01]  /*08d0*/  @!P6 LDC.64 R14, c[0x0][0x220] ;  /* 0x00008800ff0eeb82 */ /* 0x000e220000000a00 */
[----:B------:R-:W-:Y:S02]  /*08e0*/  @!P6 IMAD.IADD R27, R11, 0x1, R4 ;  /* 0x000000010b1be824 */ /* 0x000fe400078e0204 */
[----:B------:R-:W-:Y:S02]  /*08f0*/  IMAD.MOV.U32 R4, RZ, RZ, RZ ;  /* 0x000000ffff047224 */ /* 0x000fe400078e00ff */
[----:B0-----:R-:W-:-:S05]  /*0900*/  @!P6 IMAD.WIDE.U32 R14, R27, 0x4, R14 ;  /* 0x000000041b0ee825 */ /* 0x001fca00078e000e */
[----:B------:R-:W3:Y:S01]  /*0910*/  @!P6 LDG.E R4, desc[UR4][R14.64] ;  /* 0x000000040e04e981 */ /* 0x000ee2000c1e1900 */
[----:B------:R-:W-:-:S05]  /*0920*/  VIADD R26, R24, 0x300 ;  /* 0x00000300181a7836 */ /* 0x000fca0000000000 */
[----:B------:R-:W-:Y:S01]  /*0930*/  ISETP.GE.AND P6, PT, R26, R13, PT ;  /* 0x0000000d1a00720c */ /* 0x000fe20003fc6270 */
[----:B------:R-:W-:Y:S02]  /*0940*/  VIADD R26, R24, 0x380 ;  /* 0x00000380181a7836 */ /* 0x000fe40000000000 */
[----:B------:R-:W-:-:S03]  /*0950*/  @!P2 IMAD.MOV.U32 R3, RZ, RZ, R8 ;  /* 0x000000ffff03a224 */ /* 0x000fc600078e0008 */
[----:B------:R-:W-:Y:S01]  /*0960*/  ISETP.GE.AND P2, PT, R26, R13, PT ;  /* 0x0000000d1a00720c */ /* 0x000fe20003f46270 */
[----:B------:R-:W-:Y:S01]  /*0970*/  @!P1 IMAD.MOV.U32 R2, RZ, RZ, R7 ;  /* 0x000000ffff029224 */ /* 0x000fe200078e0007 */
[----:B------:R-:W-:Y:S01]  /*0980*/  PLOP3.LUT P1, PT, PT, PT, PT, 0x80, 0x0 ;  /* 0x000000000000781c */ /* 0x000fe20003f2f070 */
[----:B------:R-:W-:Y:S01]  /*0990*/  @!P5 IMAD.MOV.U32 R0, RZ, RZ, R6 ;  /* 0x000000ffff00d224 */ /* 0x000fe200078e0006 */
[----:B------:R-:W-:Y:S01]  /*09a0*/  PLOP3.LUT P5, PT, PT, PT, PT, 0x80, 0x0 ;  /* 0x000000000000781c */ /* 0x000fe20003faf070 */
[----:B------:R-:W-:Y:S04]  /*09b0*/  BSSY B0, `(.L_x_1681) ;  /* 0x0000040000007945 */ /* 0x000fe80003800000 */
[----:B------:R-:W-:Y:S01]  /*09c0*/  BSSY B1, `(.L_x_1682) ;  /* 0x0000038000017945 */ /* 0x000fe20003800000 */
[----:B------:R-:W-:-:S02]  /*09d0*/  @!P4 IMAD.MOV.U32 R10, RZ, RZ, R5 ;  /* 0x000000ffff0ac224 */ /* 0x000fc400078e0005 */
[----:B------:R-:W-:Y:S01]  /*09e0*/  @!P3 IMAD.MOV.U32 R12, RZ, RZ, R23 ;  /* 0x000000ffff0cb224 */ /* 0x000fe200078e0017 */
[----:B--2---:R-:W-:-:S04]  /*09f0*/  @!P6 FSETP.GTU.FTZ.AND P0, PT, |R25|, +INF , PT ;  /* 0x7f8000001900e80b */ /* 0x004fc80003f1c200 */
[----:B------:R-:W-:Y:S02]  /*0a00*/  @!P6 PLOP3.LUT P1, PT, P0, PT, PT, 0x80, 0x0 ;  /* 0x000000000000e81c */ /* 0x000fe4000072f070 */
[----:B---3--:R-:W-:-:S04]  /*0a10*/  @!P2 FSETP.GTU.FTZ.AND P0, PT, |R4|, +INF , PT ;  /* 0x7f8000000400a80b */ /* 0x008fc80003f1c200 */
[----:B------:R-:W-:Y:S02]  /*0a20*/  @!P2 PLOP3.LUT P5, PT, P0, PT, PT, 0x80, 0x0 ;  /* 0x000000000000a81c */ /* 0x000fe400007af070 */
[----:B------:R-:W-:-:S13]  /*0a30*/  ISETP.NE.AND P0, PT, R21, RZ, PT ;  /* 0x000000ff1500720c */ /* 0x000fda0003f05270 */
[----:B------:R-:W0:Y:S01]  /*0a40*/  @!P0 LDC.64 R6, c[0x0][0x218] ;  /* 0x00008600ff068b82 */ /* 0x000e220000000a00 */
[----:B------:R-:W-:Y:S02]  /*0a50*/  @!P0 IMAD.IADD R15, R11, 0x1, R24 ;  /* 0x000000010b0f8824 */ /* 0x000fe400078e0218 */
[----:B------:R-:W-:Y:S02]  /*0a60*/  @!P0 IMAD.MOV.U32 R20, RZ, RZ, R9 ;  /* 0x000000ffff148224 */ /* 0x000fe400078e0009 */
[----:B------:R-:W-:Y:S02]  /*0a70*/  @!P0 IMAD.MOV.U32 R24, RZ, RZ, R22 ;  /* 0x000000ffff188224 */ /* 0x000fe400078e0016 */
[----:B0-----:R-:W-:-:S05]  /*0a80*/  @!P0 IMAD.WIDE.U32 R6, R15, 0x4, R6 ;  /* 0x000000040f068825 */ /* 0x001fca00078e0006 */
[----:B------:R0:W-:Y:S01]  /*0a90*/  @!P0 STG.E desc[UR4][R6.64], R20 ;  /* 0x0000001406008986 */ /* 0x0001e2000c101904 */
[----:B------:R-:W-:-:S04]  /*0aa0*/  @!P6 FSETP.GEU.FTZ.AND P0, PT, R25, RZ, PT ;  /* 0x000000ff1900e20b */ /* 0x000fc80003f1e000 */
        /* <DEDUP_REMOVED lines=8> */
[----:B------:R-:W-:Y:S02]  /*0b30*/  IMAD.IADD R7, R11, 0x1, R24 ;  /* 0x000000010b077824 */ /* 0x000fe400078e0218 */
[----:B------:R-:W-:-:S05]  /*0b40*/  VIADD R24, R24, 0x80 ;  /* 0x0000008018187836 */ /* 0x000fca0000000000 */
[----:B------:R-:W-:Y:S01]  /*0b50*/  ISETP.GE.AND P0, PT, R24, R13, PT ;  /* 0x0000000d1800720c */ /* 0x000fe20003f06270 */
[----:B0-----:R-:W-:-:S05]  /*0b60*/  IMAD.WIDE.U32 R4, R7, 0x4, R4 ;  /* 0x0000000407047825 */ /* 0x001fca00078e0004 */
[----:B------:R0:W-:Y:S07]  /*0b70*/  STG.E desc[UR4][R4.64], R3 ;  /* 0x0000000304007986 */ /* 0x0001ee000c101904 */
[----:B------:R-:W-:Y:S05]  /*0b80*/  @P0 BRA `(.L_x_1684) ;  /* 0x0000000000300947 */ /* 0x000fea0003800000 */
[----:B0-----:R-:W0:Y:S01]  /*0b90*/  LDC.64 R4, c[0x0][0x218] ;  /* 0x00008600ff047b82 */ /* 0x001e220000000a00 */
[----:B------:R-:W-:Y:S02]  /*0ba0*/  IMAD.IADD R3, R11, 0x1, R24 ;  /* 0x000000010b037824 */ /* 0x000fe400078e0218 */
[----:B------:R-:W-:Y:S02]  /*0bb0*/  VIADD R24, R24, 0x80 ;  /* 0x0000008018187836 */ /* 0x000fe40000000000 */
[----:B0-----:R-:W-:-:S05]  /*0bc0*/  IMAD.WIDE.U32 R4, R3, 0x4, R4 ;  /* 0x0000000403047825 */ /* 0x001fca00078e0004 */
[----:B------:R0:W-:Y:S02]  /*0bd0*/  STG.E desc[UR4][R4.64], R2 ;  /* 0x0000000204007986 */ /* 0x0001e4000c101904 */
.L_x_1683:
[----:B------:R-:W-:-:S13]  /*0be0*/  ISETP.GE.AND P0, PT, R24, R13, PT ;  /* 0x0000000d1800720c */ /* 0x000fda0003f06270 */
[----:B------:R-:W-:Y:S05]  /*0bf0*/  @P0 BRA `(.L_x_1685) ;  /* 0x0000000000300947 */ /* 0x000fea0003800000 */
[----:B0-----:R-:W0:Y:S01]  /*0c00*/  LDC.64 R2, c[0x0][0x218] ;  /* 0x00008600ff027b82 */ /* 0x001e220000000a00 */
[----:B------:R-:W-:Y:S02]  /*0c10*/  IMAD.IADD R5, R11, 0x1, R24 ;  /* 0x000000010b057824 */ /* 0x000fe400078e0218 */
[----:B------:R-:W-:Y:S02]  /*0c20*/  VIADD R24, R24, 0x80 ;  /* 0x0000008018187836 */ /* 0x000fe40000000000 */
[----:B0-----:R-:W-:-:S05]  /*0c30*/  IMAD.WIDE.U32 R2, R5, 0x4, R2 ;  /* 0x0000000405027825 */ /* 0x001fca00078e0002 */
[----:B------:R1:W-:Y:S02]  /*0c40*/  STG.E desc[UR4][R2.64], R0 ;  /* 0x0000000002007986 */ /* 0x0003e4000c101904 */
.L_x_1684:
[----:B------:R-:W-:-:S13]  /*0c50*/  ISETP.GE.AND P0, PT, R24, R13, PT ;  /* 0x0000000d1800720c */ /* 0x000fda0003f06270 */
[----:B------:R-:W-:Y:S05]  /*0c60*/  @P0 BRA `(.L_x_1686) ;  /* 0x0000000000340947 */ /* 0x000fea0003800000 */
[----:B01----:R-:W0:Y:S01]  /*0c70*/  LDC.64 R2, c[0x0][0x218] ;  /* 0x00008600ff027b82 */ /* 0x003e220000000a00 */
[----:B------:R-:W-:Y:S02]  /*0c80*/  IMAD.IADD R5, R11, 0x1, R24 ;  /* 0x000000010b057824 */ /* 0x000fe400078e0218 */
[----:B------:R-:W-:Y:S02]  /*0c90*/  VIADD R24, R24, 0x80 ;  /* 0x0000008018187836 */ /* 0x000fe40000000000 */
[----:B0-----:R-:W-:-:S05]  /*0ca0*/  IMAD.WIDE.U32 R2, R5, 0x4, R2 ;  /* 0x0000000405027825 */ /* 0x001fca00078e0002 */
[----:B------:R1:W-:Y:S02]  /*0cb0*/  STG.E desc[UR4][R2.64], R10 ;  /* 0x0000000a02007986 */ /* 0x0003e4000c101904 */
.L_x_1685:
[----:B------:R-:W-:-:S13]  /*0cc0*/  ISETP.GE.AND P0, PT, R24, R13, PT ;  /* 0x0000000d1800720c */ /* 0x000fda0003f06270 */
[----:B------:R-:W-:Y:S05]  /*0cd0*/  @P0 BREAK B1 ;  /* 0x0000000000010942 */ /* 0x000fea0003800000 */
[----:B------:R-:W-:Y:S05]  /*0ce0*/  @P0 BRA `(.L_x_1687) ;  /* 0x0000000000300947 */ /* 0x000fea0003800000 */
[----:B01----:R-:W0:Y:S01]  /*0cf0*/  LDC.64 R2, c[0x0][0x218] ;  /* 0x00008600ff027b82 */ /* 0x003e220000000a00 */
[----:B------:R-:W-:Y:S02]  /*0d00*/  IMAD.IADD R5, R11, 0x1, R24 ;  /* 0x000000010b057824 */ /* 0x000fe400078e0218 */
[----:B------:R-:W-:Y:S02]  /*0d10*/  VIADD R24, R24, 0x80 ;  /* 0x0000008018187836 */ /* 0x000fe40000000000 */
[----:B0-----:R-:W-:-:S05]  /*0d20*/  IMAD.WIDE.U32 R2, R5, 0x4, R2 ;  /* 0x0000000405027825 */ /* 0x001fca00078e0002 */
[----:B------:R2:W-:Y:S02]  /*0d30*/  STG.E desc[UR4][R2.64], R12 ;  /* 0x0000000c02007986 */ /* 0x0005e4000c101904 */
.L_x_1686:
[----:B------:R-:W-:Y:S05]  /*0d40*/  BSYNC B1 ;  /* 0x0000000000017941 */ /* 0x000fea0003800000 */
.L_x_1682:
[----:B------:R-:W-:-:S13]  /*0d50*/  ISETP.GE.AND P0, PT, R24, R13, PT ;  /* 0x0000000d1800720c */ /* 0x000fda0003f06270 */
[----:B012---:R-:W0:Y:S01]  /*0d60*/  @!P0 LDC.64 R2, c[0x0][0x218] ;  /* 0x00008600ff028b82 */ /* 0x007e220000000a00 */
[----:B------:R-:W-:Y:S02]  /*0d70*/  @!P0 IMAD.IADD R5, R11, 0x1, R24 ;  /* 0x000000010b058824 */ /* 0x000fe400078e0218 */
[----:B------:R-:W-:Y:S02]  /*0d80*/  @!P0 VIADD R24, R24, 0x80 ;  /* 0x0000008018188836 */ /* 0x000fe40000000000 */
[----:B0-----:R-:W-:-:S05]  /*0d90*/  @!P0 IMAD.WIDE.U32 R2, R5, 0x4, R2 ;  /* 0x0000000405028825 */ /* 0x001fca00078e0002 */
[----:B------:R2:W-:Y:S02]  /*0da0*/  @!P0 STG.E desc[UR4][R2.64], R18 ;  /* 0x0000001202008986 */ /* 0x0005e4000c101904 */
.L_x_1687:
[----:B------:R-:W-:Y:S05]  /*0db0*/  BSYNC B0 ;  /* 0x0000000000007941 */ /* 0x000fea0003800000 */
.L_x_1681:
[----:B------:R-:W-:Y:S05]  /*0dc0*/  WARPSYNC.ALL ;  /* 0x0000000000007948 */ /* 0x000fea0003800000 */
[----:B------:R-:W-:-:S13]  /*0dd0*/  ISETP.GE.AND P0, PT, R24, R13, PT ;  /* 0x0000000d1800720c */ /* 0x000fda0003f06270 */
[----:B------:R-:W-:Y:S05]  /*0de0*/  @P0 EXIT ;  /* 0x000000000000094d */ /* 0x000fea0003800000 */
[----:B012---:R-:W0:Y:S01]  /*0df0*/  LDC.64 R2, c[0x0][0x218] ;  /* 0x00008600ff027b82 */ /* 0x007e220000000a00 */
[----:B------:R-:W-:-:S04]  /*0e00*/  IMAD.IADD R11, R11, 0x1, R24 ;  /* 0x000000010b0b7824 */ /* 0x000fc800078e0218 */
[----:B0-----:R-:W-:-:S05]  /*0e10*/  IMAD.WIDE.U32 R2, R11, 0x4, R2 ;  /* 0x000000040b027825 */ /* 0x001fca00078e0002 */
[----:B------:R-:W-:Y:S01]  /*0e20*/  STG.E desc[UR4][R2.64], R19 ;  /* 0x0000001302007986 */ /* 0x000fe2000c101904 */
[----:B------:R-:W-:Y:S05]  /*0e30*/  EXIT ;  /* 0x000000000000794d */ /* 0x000fea0003800000 */
.L_x_1688:
        /* <DEDUP_REMOVED lines=12> */
.L_x_2316:


//--------------------- .text._ZN2at6native29vectorized_elementwise_kernelILi4EZZZNS0_17angle_kernel_cudaERNS_18TensorIteratorBaseEENKUlvE0_clEvENKUlvE0_clEvEUlfE_St5arrayIPcLm2EEEEviT0_T1_ --------------------------
	.section	.text._ZN2at6native29vectorized_elementwise_kernelILi4EZZZNS0_17angle_kernel_cudaERNS_18TensorIteratorBaseEENKUlvE0_clEvENKUlvE0_clEvEUlfE_St5arrayIPcLm2EEEEviT0_T1_,"ax",@progbits
	.align	128
        .global         _ZN2at6native29vectorized_elementwise_kernelILi4EZZZNS0_17angle_kernel_cudaERNS_18TensorIteratorBaseEENKUlvE0_clEvENKUlvE0_clEvEUlfE_St5arrayIPcLm2EEEEviT0_T1_
        .type           _ZN2at6native29vectorized_elementwise_kernelILi4EZZZNS0_17angle_kernel_cudaERNS_18TensorIteratorBaseEENKUlvE0_clEvENKUlvE0_clEvEUlfE_St5arrayIPcLm2EEEEviT0_T1_,@function
        .size           _ZN2at6native29vectorized_elementwise_kernelILi4EZZZNS0_17angle_kernel_cudaERNS_18TensorIteratorBaseEENKUlvE0_clEvENKUlvE0_clEvEUlfE_St5arrayIPcLm2EEEEviT0_T1_,(.L_x_2317 - _ZN2at6native29vectorized_elementwise_kernelILi4EZZZNS0_17angle_kernel_cudaERNS_18TensorIteratorBaseEENKUlvE0_clEvENKUlvE0_clEvEUlfE_St5arrayIPcLm2EEEEviT0_T1_)
        .other          _ZN2at6native29vectorized_elementwise_kernelILi4EZZZNS0_17angle_kernel_cudaERNS_18TensorIteratorBaseEENKUlvE0_clEvENKUlvE0_clEvEUlfE_St5arrayIPcLm2EEEEviT0_T1_,@"STO_CUDA_ENTRY STV_DEFAULT"
_ZN2at6native29vectorized_elementwise_kernelILi4EZZZNS0_17angle_kernel_cudaERNS_18TensorIteratorBaseEENKUlvE0_clEvENKUlvE0_clEvEUlfE_St5arrayIPcLm2EEEEviT0_T1_:
.text._ZN2at6native29vectorized_elementwise_kernelILi4EZZZNS0_17angle_kernel_cudaERNS_18TensorIteratorBaseEENKUlvE0_clEvENKUlvE0_clEvEUlfE_St5arrayIPcLm2EEEEviT0_T1_:
        /* <DEDUP_REMOVED lines=13> */
[----:B------:R-:W3:Y:S04]  /*00d0*/  LDG.E.128 R4, desc[UR4][R2.64] ;  /* 0x0000000402047981 */ /* 0x000ee8000c1e1d00 */
[----:B------:R2:W4:Y:S02]  /*00e0*/  LDG.E.128 R12, desc[UR4][R2.64+0x800] ;  /* 0x00080004020c7981 */ /* 0x000524000c1e1d00 */
[----:B--2---:R-:W-:-:S04]  /*00f0*/  IMAD.WIDE.U32 R2, R11, 0x4, R8 ;  /* 0x000000040b027825 */ /* 0x004fc800078e0008 */
[----:B------:R-:W-:Y:S01]  /*0100*/  IMAD.WIDE R2, R17, 0x10, R2 ;  /* 0x0000001011027825 */ /* 0x000fe200078e0202 */
[----:B---3--:R-:W-:Y:S02]  /*0110*/  FSETP.GTU.FTZ.AND P0, PT, |R7|, +INF , PT ;  /* 0x7f8000000700780b */ /* 0x008fe40003f1c200 */
[C---:B------:R-:W-:Y:S02]  /*0120*/  FSETP.GTU.FTZ.AND P1, PT, |R6|.reuse, +INF , PT ;  /* 0x7f8000000600780b */ /* 0x040fe40003f3c200 */
[----:B------:R-:W-:Y:S02]  /*0130*/  FSETP.GTU.FTZ.AND P5, PT, |R5|, +INF , PT ;  /* 0x7f8000000500780b */ /* 0x000fe40003fbc200 */
[----:B------:R-:W-:Y:S02]  /*0140*/  FSETP.GEU.FTZ.AND P2, PT, R7, RZ, PT ;  /* 0x000000ff0700720b */ /* 0x000fe40003f5e000 */
[----:B------:R-:W-:Y:S02]  /*0150*/  FSETP.GEU.FTZ.AND P3, PT, R6, RZ, PT ;  /* 0x000000ff0600720b */ /* 0x000fe40003f7e000 */
[----:B------:R-:W-:-:S02]  /*0160*/  FSETP.GTU.FTZ.AND P4, PT, |R4|, +INF , PT ;  /* 0x7f8000000400780b */ /* 0x000fc40003f9c200 */
[----:B------:R-:W-:Y:S02]  /*0170*/  FSETP.GEU.FTZ.AND P6, PT, R5, RZ, PT ;  /* 0x000000ff0500720b */ /* 0x000fe40003fde000 */
[----:B------:R-:W-:Y:S02]  /*0180*/  @!P0 FSEL R7, RZ, 3.1415927410125732422, P2 ;  /* 0x40490fdbff078808 */ /* 0x000fe40001000000 */
[----:B----4-:R-:W-:Y:S02]  /*0190*/  FSETP.GTU.FTZ.AND P2, PT, |R12|, +INF , PT ;  /* 0x7f8000000c00780b */ /* 0x010fe40003f5c200 */
[----:B------:R-:W-:Y:S02]  /*01a0*/  @!P1 FSEL R6, RZ, 3.1415927410125732422, P3 ;  /* 0x40490fdbff069808 */ /* 0x000fe40001800000 */
[----:B------:R-:W-:Y:S02]  /*01b0*/  FSETP.GTU.FTZ.AND P0, PT, |R13|, +INF , PT ;  /* 0x7f8000000d00780b */ /* 0x000fe40003f1c200 */
[----:B------:R-:W-:-:S02]  /*01c0*/  FSETP.GTU.FTZ.AND P3, PT, |R14|, +INF , PT ;  /* 0x7f8000000e00780b */ /* 0x000fc40003f7c200 */
[----:B------:R-:W-:Y:S02]  /*01d0*/  FSETP.GTU.FTZ.AND P1, PT, |R15|, +INF , PT ;  /* 0x7f8000000f00780b */ /* 0x000fe40003f3c200 */
[----:B------:R-:W-:Y:S02]  /*01e0*/  @!P5 FSEL R5, RZ, 3.1415927410125732422, P6 ;  /* 0x40490fdbff05d808 */ /* 0x000fe40003000000 */
[----:B------:R-:W-:Y:S02]  /*01f0*/  FSETP.GEU.FTZ.AND P6, PT, R4, RZ, PT ;  /* 0x000000ff0400720b */ /* 0x000fe40003fde000 */
[----:B------:R-:W-:Y:S02]  /*0200*/  FSETP.GEU.FTZ.AND P5, PT, R12, RZ, PT ;  /* 0x000000ff0c00720b */ /* 0x000fe40003fbe000 */
[----:B------:R-:W-:Y:S02]  /*0210*/  @!P4 FSEL R4, RZ, 3.1415927410125732422, P6 ;  /* 0x40490fdbff04c808 */ /* 0x000fe40003000000 */
[----:B------:R-:W-:-:S02]  /*0220*/  @!P2 FSEL R12, RZ, 3.1415927410125732422, P5 ;  /* 0x40490fdbff0ca808 */ /* 0x000fc40002800000 */
[----:B------:R-:W-:Y:S01]  /*0230*/  FSETP.GEU.FTZ.AND P6, PT, R13, RZ, PT ;  /* 0x000000ff0d00720b */ /* 0x000fe20003fde000 */
[----:B------:R-:W-:Y:S01]  /*0240*/  STG.E.128 desc[UR4][R2.64], R4 ;  /* 0x0000000402007986 */ /* 0x000fe2000c101d04 */
[----:B------:R-:W-:Y:S02]  /*0250*/  FSETP.GEU.FTZ.AND P4, PT, R14, RZ, PT ;  /* 0x000000ff0e00720b */ /* 0x000fe40003f9e000 */
[----:B------:R-:W-:Y:S02]  /*0260*/  FSETP.GEU.FTZ.AND P2, PT, R15, RZ, PT ;  /* 0x000000ff0f00720b */ /* 0x000fe40003f5e000 */
[----:B------:R-:W-:Y:S02]  /*0270*/  @!P0 FSEL R13, RZ, 3.1415927410125732422, P6 ;  /* 0x40490fdbff0d8808 */ /* 0x000fe40003000000 */
[----:B------:R-:W-:Y:S02]  /*0280*/  @!P3 FSEL R14, RZ, 3.1415927410125732422, P4 ;  /* 0x40490fdbff0eb808 */ /* 0x000fe40002000000 */
[----:B------:R-:W-:-:S05]  /*0290*/  @!P1 FSEL R15, RZ, 3.1415927410125732422, P2 ;  /* 0x40490fdbff0f9808 */ /* 0x000fca0001000000 */
[----:B------:R-:W-:Y:S01]  /*02a0*/  STG.E.128 desc[UR4][R2.64+0x800], R12 ;  /* 0x0008000c02007986 */ /* 0x000fe2000c101d04 */
[----:B------:R-:W-:Y:S05]  /*02b0*/  EXIT ;  /* 0x000000000000794d */ /* 0x000fea0003800000 */
.L_x_1689:
        /* <DEDUP_REMOVED lines=142> */
.L_x_1692:
[----:B------:R-:W-:-:S13]  /*0ba0*/  ISETP.GE.AND P0, PT, R24, R13, PT ;  /* 0x0000000d1800720c */ /* 0x000fda0003f06270 */
[----:B------:R-:W-:Y:S05]  /*0bb0*/  @P0 BRA `(.L_x_1694) ;  /* 0x0000000000300947 */ /* 0x000fea0003800000 */
[----:B0-----:R-:W0:Y:S01]  /*0bc0*/  LDC.64 R2, c[0x0][0x218] ;  /* 0x00008600ff027b82 */ /* 0x001e220000000a00 */
[----:B------:R-:W-:Y:S02]  /*0bd0*/  IMAD.IADD R5, R11, 0x1, R24 ;  /* 0x000000010b057824 */ /* 0x000fe400078e0218 */
[----:B------:R-:W-:Y:S02]  /*0be0*/  VIADD R24, R24, 0x80 ;  /* 0x0000008018187836 */ /* 0x000fe40000000000 */
[----:B0-----:R-:W-:-:S05]  /*0bf0*/  IMAD.WIDE.U32 R2, R5, 0x4, R2 ;  /* 0x0000000405027825 */ /* 0x001fca00078e0002 */
[----:B------:R1:W-:Y:S02]  /*0c00*/  STG.E desc[UR4][R2.64], R0 ;  /* 0x0000000002007986 */ /* 0x0003e4000c101904 */
.L_x_1693:
[----:B------:R-:W-:-:S13]  /*0c10*/  ISETP.GE.AND P0, PT, R24, R13, PT ;  /* 0x0000000d1800720c */ /* 0x000fda0003f06270 */
[----:B------:R-:W-:Y:S05]  /*0c20*/  @P0 BRA `(.L_x_1695) ;  /* 0x0000000000340947 */ /* 0x000fea0003800000 */
[----:B01----:R-:W0:Y:S01]  /*0c30*/  LDC.64 R2, c[0x0][0x218] ;  /* 0x00008600ff027b82 */ /* 0x003e220000000a00 */
[----:B------:R-:W-:Y:S02]  /*0c40*/  IMAD.IADD R5, R11, 0x1, R24 ;  /* 0x000000010b057824 */ /* 0x000fe400078e0218 */
[----:B------:R-:W-:Y:S02]  /*0c50*/  VIADD R24, R24, 0x80 ;  /* 0x0000008018187836 */ /* 0x000fe40000000000 */
[----:B0-----:R-:W-:-:S05]  /*0c60*/  IMAD.WIDE.U32 R2, R5, 0x4, R2 ;  /* 0x0000000405027825 */ /* 0x001fca00078e0002 */
[----:B------:R1:W-:Y:S02]  /*0c70*/  STG.E desc[UR4][R2.64], R10 ;  /* 0x0000000a02007986 */ /* 0x0003e4000c101904 */
.L_x_1694:
        /* <DEDUP_REMOVED lines=8> */
.L_x_1695:
[----:B------:R-:W-:Y:S05]  /*0d00*/  BSYNC B1 ;  /* 0x0000000000017941 */ /* 0x000fea0003800000 */
.L_x_1691:
[----:B------:R-:W-:-:S13]  /*0d10*/  ISETP.GE.AND P0, PT, R24, R13, PT ;  /* 0x0000000d1800720c */ /* 0x000fda0003f06270 */
[----:B012---:R-:W0:Y:S01]  /*0d20*/  @!P0 LDC.64 R2, c[0x0][0x218] ;  /* 0x00008600ff028b82 */ /* 0x007e220000000a00 */
[----:B------:R-:W-:Y:S02]  /*0d30*/  @!P0 IMAD.IADD R5, R11, 0x1, R24 ;  /* 0x000000010b058824 */ /* 0x000fe400078e0218 */
[----:B------:R-:W-:Y:S02]  /*0d40*/  @!P0 VIADD R24, R24, 0x80 ;  /* 0x0000008018188836 */ /* 0x000fe40000000000 */
[----:B0-----:R-:W-:-:S05]  /*0d50*/  @!P0 IMAD.WIDE.U32 R2, R5, 0x4, R2 ;  /* 0x0000000405028825 */ /* 0x001fca00078e0002 */
[----:B------:R2:W-:Y:S02]  /*0d60*/  @!P0 STG.E desc[UR4][R2.64], R18 ;  /* 0x0000001202008986 */ /* 0x0005e4000c101904 */
.L_x_1696:
[----:B------:R-:W-:Y:S05]  /*0d70*/  BSYNC B0 ;  /* 0x0000000000007941 */ /* 0x000fea0003800000 */
.L_x_1690:
        /* <DEDUP_REMOVED lines=8> */
.L_x_1697:
        /* <DEDUP_REMOVED lines=16> */
.L_x_2317:


//--------------------- .text._ZN2at6native29vectorized_elementwise_kernelILi8EZZZNS0_17angle_kernel_cudaERNS_18TensorIteratorBaseEENKUlvE0_clEvENKUlvE0_clEvEUlfE_St5arrayIPcLm2EEEEviT0_T1_ --------------------------
	.section	.text._ZN2at6native29vectorized_elementwise_kernelILi8EZZZNS0_17angle_kernel_cudaERNS_18TensorIteratorBaseEENKUlvE0_clEvENKUlvE0_clEvEUlfE_St5arrayIPcLm2EEEEviT0_T1_,"ax",@progbits
	.align	128
        .global         _ZN2at6native29vectorized_elementwise_kernelILi8EZZZNS0_17angle_kernel_cudaERNS_18TensorIteratorBaseEENKUlvE0_clEvENKUlvE0_clEvEUlfE_St5arrayIPcLm2EEEEviT0_T1_
        .type           _ZN2at6native29vectorized_elementwise_kernelILi8EZZZNS0_17angle_kernel_cudaERNS_18TensorIteratorBaseEENKUlvE0_clEvENKUlvE0_clEvEUlfE_St5arrayIPcLm2EEEEviT0_T1_,@function
        .size           _ZN2at6native29vectorized_elementwise_kernelILi8EZZZNS0_17angle_kernel_cudaERNS_18TensorIteratorBaseEENKUlvE0_clEvENKUlvE0_clEvEUlfE_St5arrayIPcLm2EEEEviT0_T1_,(.L_x_2318 - _ZN2at6native29vectorized_elementwise_kernelILi8EZZZNS0_17angle_kernel_cudaERNS_18TensorIteratorBaseEENKUlvE0_clEvENKUlvE0_clEvEUlfE_St5arrayIPcLm2EEEEviT0_T1_)
        .other          _ZN2at6native29vectorized_elementwise_kernelILi8EZZZNS0_17angle_kernel_cudaERNS_18TensorIteratorBaseEENKUlvE0_clEvENKUlvE0_clEvEUlfE_St5arrayIPcLm2EEEEviT0_T1_,@"STO_CUDA_ENTRY STV_DEFAULT"
_ZN2at6native29vectorized_elementwise_kernelILi8EZZZNS0_17angle_kernel_cudaERNS_18TensorIteratorBaseEENKUlvE0_clEvENKUlvE0_clEvEUlfE_St5arrayIPcLm2EEEEviT0_T1_:
.text._ZN2at6native29vectorized_elementwise_kernelILi8EZZZNS0_17angle_kernel_cudaERNS_18TensorIteratorBaseEENKUlvE0_clEvENKUlvE0_clEvEUlfE_St5arrayIPcLm2EEEEviT0_T1_:
        /* <DEDUP_REMOVED lines=44> */
.L_x_1698:
        /* <DEDUP_REMOVED lines=142> */
.L_x_1701:
[----:B------:R-:W-:-:S13]  /*0ba0*/  ISETP.GE.AND P0, PT, R24, R13, PT ;  /* 0x0000000d1800720c */ /* 0x000fda0003f06270 */
[----:B------:R-:W-:Y:S05]  /*0bb0*/  @P0 BRA `(.L_x_1703) ;  /* 0x0000000000300947 */ /* 0x000fea0003800000 */
[----:B0-----:R-:W0:Y:S01]  /*0bc0*/  LDC.64 R2, c[0x0][0x218] ;  /* 0x00008600ff027b82 */ /* 0x001e220000000a00 */
[----:B------:R-:W-:Y:S02]  /*0bd0*/  IMAD.IADD R5, R11, 0x1, R24 ;  /* 0x000000010b057824 */ /* 0x000fe400078e0218 */
[----:B------:R-:W-:Y:S02]  /*0be0*/  VIADD R24, R24, 0x80 ;  /* 0x0000008018187836 */ /* 0x000fe40000000000 */
[----:B0-----:R-:W-:-:S05]  /*0bf0*/  IMAD.WIDE.U32 R2, R5, 0x4, R2 ;  /* 0x0000000405027825 */ /* 0x001fca00078e0002 */
[----:B------:R1:W-:Y:S02]  /*0c00*/  STG.E desc[UR4][R2.64], R0 ;  /* 0x0000000002007986 */ /* 0x0003e4000c101904 */
.L_x_1702:
[----:B------:R-:W-:-:S13]  /*0c10*/  ISETP.GE.AND P0, PT, R24, R13, PT ;  /* 0x0000000d1800720c */ /* 0x000fda0003f06270 */
[----:B------:R-:W-:Y:S05]  /*0c20*/  @P0 BRA `(.L_x_1704) ;  /* 0x0000000000340947 */ /* 0x000fea0003800000 */
[----:B01----:R-:W0:Y:S01]  /*0c30*/  LDC.64 R2, c[0x0][0x218] ;  /* 0x00008600ff027b82 */ /* 0x003e220000000a00 */
[----:B------:R-:W-:Y:S02]  /*0c40*/  IMAD.IADD R5, R11, 0x1, R24 ;  /* 0x000000010b057824 */ /* 0x000fe400078e0218 */
[----:B------:R-:W-:Y:S02]  /*0c50*/  VIADD R24, R24, 0x80 ;  /* 0x0000008018187836 */ /* 0x000fe40000000000 */
[----:B0-----:R-:W-:-:S05]  /*0c60*/  IMAD.WIDE.U32 R2, R5, 0x4, R2 ;  /* 0x0000000405027825 */ /* 0x001fca00078e0002 */
[----:B------:R1:W-:Y:S02]  /*0c70*/  STG.E desc[UR4][R2.64], R10 ;  /* 0x0000000a02007986 */ /* 0x0003e4000c101904 */
.L_x_1703:
        /* <DEDUP_REMOVED lines=8> */
.L_x_1704:
[----:B------:R-:W-:Y:S05]  /*0d00*/  BSYNC B1 ;  /* 0x0000000000017941 */ /* 0x000fea0003800000 */
.L_x_1700:
[----:B------:R-:W-:-:S13]  /*0d10*/  ISETP.GE.AND P0, PT, R24, R13, PT ;  /* 0x0000000d1800720c */ /* 0x000fda0003f06270 */
[----:B012---:R-:W0:Y:S01]  /*0d20*/  @!P0 LDC.64 R2, c[0x0][0x218] ;  /* 0x00008600ff028b82 */ /* 0x007e220000000a00 */
[----:B------:R-:W-:Y:S02]  /*0d30*/  @!P0 IMAD.IADD R5, R11, 0x1, R24 ;  /* 0x000000010b058824 */ /* 0x000fe400078e0218 */
[----:B------:R-:W-:Y:S02]  /*0d40*/  @!P0 VIADD R24, R24, 0x80 ;  /* 0x0000008018188836 */ /* 0x000fe40000000000 */
[----:B0-----:R-:W-:-:S05]  /*0d50*/  @!P0 IMAD.WIDE.U32 R2, R5, 0x4, R2 ;  /* 0x0000000405028825 */ /* 0x001fca00078e0002 */
[----:B------:R2:W-:Y:S02]  /*0d60*/  @!P0 STG.E desc[UR4][R2.64], R18 ;  /* 0x0000001202008986 */ /* 0x0005e4000c101904 */
.L_x_1705:
[----:B------:R-:W-:Y:S05]  /*0d70*/  BSYNC B0 ;  /* 0x0000000000007941 */ /* 0x000fea0003800000 */
.L_x_1699:
        /* <DEDUP_REMOVED lines=8> */
.L_x_1706:
        /* <DEDUP_REMOVED lines=16> */
.L_x_2318:


//--------------------- .text._ZN2at6native18elementwise_kernelILi128ELi4EZNS0_15gpu_kernel_implIZZZNS0_17angle_kernel_cudaERNS_18TensorIteratorBaseEENKUlvE0_clEvENKUlvE_clEvEUldE_EEvS4_RKT_EUliE_EEviT1_ --------------------------
	.section	.text._ZN2at6native18elementwise_kernelILi128ELi4EZNS0_15gpu_kernel_implIZZZNS0_17angle_kernel_cudaERNS_18TensorIteratorBaseEENKUlvE0_clEvENKUlvE_clEvEUldE_EEvS4_RKT_EUliE_EEviT1_,"ax",@progbits
	.align	128
        .global         _ZN2at6native18elementwise_kernelILi128ELi4EZNS0_15gpu_kernel_implIZZZNS0_17angle_kernel_cudaERNS_18TensorIteratorBaseEENKUlvE0_clEvENKUlvE_clEvEUldE_EEvS4_RKT_EUliE_EEviT1_
        .type           _ZN2at6native18elementwise_kernelILi128ELi4EZNS0_15gpu_kernel_implIZZZNS0_17angle_kernel_cudaERNS_18TensorIteratorBaseEENKUlvE0_clEvENKUlvE_clEvEUldE_EEvS4_RKT_EUliE_EEviT1_,@function
        .size           _ZN2at6native18elementwise_kernelILi128ELi4EZNS0_15gpu_kernel_implIZZZNS0_17angle_kernel_cudaERNS_18TensorIteratorBaseEENKUlvE0_clEvENKUlvE_clEvEUldE_EEvS4_RKT_EUliE_EEviT1_,(.L_x_2319 - _ZN2at6native18elementwise_kernelILi128ELi4EZNS0_15gpu_kernel_implIZZZNS0_17angle_kernel_cudaERNS_18TensorIteratorBaseEENKUlvE0_clEvENKUlvE_clEvEUldE_EEvS4_RKT_EUliE_EEviT1_)
        .other          _ZN2at6native18elementwise_kernelILi128ELi4EZNS0_15gpu_kernel_implIZZZNS0_17angle_kernel_cudaERNS_18TensorIteratorBaseEENKUlvE0_clEvENKUlvE_clEvEUldE_EEvS4_RKT_EUliE_EEviT1_,@"STO_CUDA_ENTRY STV_DEFAULT"
_ZN2at6native18elementwise_kernelILi128ELi4EZNS0_15gpu_kernel_implIZZZNS0_17angle_kernel_cudaERNS_18TensorIteratorBaseEENKUlvE0_clEvENKUlvE_clEvEUldE_EEvS4_RKT_EUliE_EEviT1_:
.text._ZN2at6native18elementwise_kernelILi128ELi4EZNS0_15gpu_kernel_implIZZZNS0_17angle_kernel_cudaERNS_18TensorIteratorBaseEENKUlvE0_clEvENKUlvE_clEvEUldE_EEvS4_RKT_EUliE_EEviT1_:
        /* <DEDUP_REMOVED lines=313> */
.L_x_1709:
        /* <DEDUP_REMOVED lines=19> */
[----:B--2---:R-:W0:Y:S01]  /*14c0*/  I2F.F64.S16 R2, R2 ;  /* 0x0000000200027312 */ /* 0x004e220000101c00 */
[----:B------:R-:W-:Y:S05]  /*14d0*/  BRA `(.L_x_1715) ;  /* 0x0000000c007c7947 */ /* 0x000fea0003800000 */
.L_x_1713:
[----:B------:R-:W2:Y:S02]  /*14e0*/  LDG.E.U8 R2, desc[UR36][R4.64] ;  /* 0x0000002404027981 */ /* 0x000ea4000c1e1100 */
[----:B--2---:R-:W0:Y:S01]  /*14f0*/  I2F.F64.U16 R2, R2 ;  /* 0x0000000200027312 */ /* 0x004e220000101800 */
[----:B------:R-:W-:Y:S05]  /*1500*/  BRA `(.L_x_1715) ;  /* 0x0000000c00707947 */ /* 0x000fea0003800000 */
.L_x_1712:
[----:B------:R-:W-:-:S13]  /*1510*/  ISETP.NE.AND P0, PT, R2, 0x2, PT ;  /* 0x000000020200780c */ /* 0x000fda0003f05270 */
[----:B------:R-:W-:Y:S05]  /*1520*/  @!P0 BRA `(.L_x_1716) ;  /* 0x0000000000288947 */ /* 0x000fea0003800000 */
[----:B------:R-:W-:-:S13]  /*1530*/  ISETP.NE.AND P0, PT, R2, 0x3, PT ;  /* 0x000000030200780c */ /* 0x000fda0003f05270 */
[----:B------:R-:W-:Y:S05]  /*1540*/  @!P0 BRA `(.L_x_1717) ;  /* 0x0000000000148947 */ /* 0x000fea0003800000 */
[----:B------:R-:W-:-:S13]  /*1550*/  ISETP.NE.AND P0, PT, R2, 0x4, PT ;  /* 0x000000040200780c */ /* 0x000fda0003f05270 */
[----:B------:R-:W-:Y:S05]  /*1560*/  @P0 BRA `(.L_x_1714) ;  /* 0x0000000800fc0947 */ /* 0x000fea0003800000 */
[----:B------:R-:W2:Y:S02]  /*1570*/  LDG.E.64 R2, desc[UR36][R4.64] ;  /* 0x0000002404027981 */ /* 0x000ea4000c1e1b00 */
[----:B--2---:R-:W0:Y:S01]  /*1580*/  I2F.F64.S64 R2, R2 ;  /* 0x0000000200027312 */ /* 0x004e220000301c00 */
[----:B------:R-:W-:Y:S05]  /*1590*/  BRA `(.L_x_1715) ;  /* 0x0000000c004c7947 */ /* 0x000fea0003800000 */
.L_x_1717:
[----:B------:R-:W2:Y:S02]  /*15a0*/  LDG.E R2, desc[UR36][R4.64] ;  /* 0x0000002404027981 */ /* 0x000ea4000c1e1900 */
[----:B--2---:R-:W0:Y:S01]  /*15b0*/  I2F.F64 R2, R2 ;  /* 0x0000000200027312 */ /* 0x004e220000201c00 */
[----:B------:R-:W-:Y:S05]  /*15c0*/  BRA `(.L_x_1715) ;  /* 0x0000000c00407947 */ /* 0x000fea0003800000 */
.L_x_1716:
[----:B------:R-:W2:Y:S02]  /*15d0*/  LDG.E.U16 R2, desc[UR36][R4.64] ;  /* 0x0000002404027981 */ /* 0x000ea4000c1e1500 */
[----:B--2---:R-:W0:Y:S01]  /*15e0*/  I2F.F64.S16 R2, R2 ;  /* 0x0000000200027312 */ /* 0x004e220000101c00 */
[----:B------:R-:W-:Y:S05]  /*15f0*/  BRA `(.L_x_1715) ;  /* 0x0000000c00347947 */ /* 0x000fea0003800000 */
.L_x_1711:
[----:B------:R-:W-:-:S13]  /*1600*/  ISETP.GT.AND P0, PT, R2, 0x6, PT ;  /* 0x000000060200780c */ /* 0x000fda0003f04270 */
[----:B------:R-:W-:Y:S05]  /*1610*/  @P0 BRA `(.L_x_1718) ;  /* 0x0000000000340947 */ /* 0x000fea0003800000 */
[----:B------:R-:W-:-:S13]  /*1620*/  ISETP.NE.AND P0, PT, R2, 0x5, PT ;  /* 0x000000050200780c */ /* 0x000fda0003f05270 */
[----:B------:R-:W-:Y:S05]  /*1630*/  @!P0 BRA `(.L_x_1719) ;  /* 0x0000000000188947 */ /* 0x000fea0003800000 */
[----:B------:R-:W-:-:S13]  /*1640*/  ISETP.NE.AND P0, PT, R2, 0x6, PT ;  /* 0x000000060200780c */ /* 0x000fda0003f05270 */
[----:B------:R-:W-:Y:S05]  /*1650*/  @P0 BRA `(.L_x_1714) ;  /* 0x0000000800c00947 */ /* 0x000fea0003800000 */
[----:B------:R-:W2:Y:S02]  /*1660*/  LDG.E R2, desc[UR36][R4.64] ;  /* 0x0000002404027981 */ /* 0x000ea4000c1e1900 */
[----:B--2---:R-:W-:-:S06]  /*1670*/  FMUL.FTZ R2, R2, 1 ;  /* 0x3f80000002027820 */ /* 0x004fcc0000410000 */
[----:B------:R-:W0:Y:S01]  /*1680*/  F2F.F64.F32 R2, R2 ;  /* 0x0000000200027310 */ /* 0x000e220000201800 */
[----:B------:R-:W-:Y:S05]  /*1690*/  BRA `(.L_x_1715) ;  /* 0x0000000c000c7947 */ /* 0x000fea0003800000 */
.L_x_1719:
[----:B------:R-:W2:Y:S02]  /*16a0*/  LDG.E.U16 R0, desc[UR36][R4.64] ;  /* 0x0000002404007981 */ /* 0x000ea4000c1e1500 */
[----:B--2---:R-:W-:-:S05]  /*16b0*/  HADD2.F32 R0, -RZ, R0.H0_H0 ;  /* 0x20000000ff007230 */ /* 0x004fca0000004100 */
[----:B------:R-:W-:-:S04]  /*16c0*/  FMUL.FTZ R0, R0, 1 ;  /* 0x3f80000000007820 */ /* 0x000fc80000410000 */
[----:B------:R0:W1:Y:S01]  /*16d0*/  F2F.F64.F32 R2, R0 ;  /* 0x0000000000027310 */ /* 0x0000620000201800 */
[----:B------:R-:W-:Y:S05]  /*16e0*/  BRA `(.L_x_1715) ;  /* 0x0000000800f87947 */ /* 0x000fea0003800000 */
.L_x_1718:
[----:B------:R-:W-:-:S13]  /*16f0*/  ISETP.NE.AND P0, PT, R2, 0x7, PT ;  /* 0x000000070200780c */ /* 0x000fda0003f05270 */
[----:B------:R-:W-:Y:S05]  /*1700*/  @!P0 BRA `(.L_x_1720) ;  /* 0x0000000000348947 */ /* 0x000fea0003800000 */
        /* <DEDUP_REMOVED lines=8> */
.L_x_1721:
[----:B------:R-:W2:Y:S02]  /*1790*/  LDG.E.U16 R4, desc[UR36][R4.64] ;  /* 0x0000002404047981 */ /* 0x000ea4000c1e1500 */
[----:B--2---:R-:W-:-:S05]  /*17a0*/  HADD2.F32 R0, -RZ, R4.H0_H0 ;  /* 0x20000004ff007230 */ /* 0x004fca0000004100 */
[----:B------:R-:W-:-:S04]  /*17b0*/  FMUL.FTZ R0, R0, 1 ;  /* 0x3f80000000007820 */ /* 0x000fc80000410000 */
[----:B------:R0:W1:Y:S01]  /*17c0*/  F2F.F64.F32 R2, R0 ;  /* 0x0000000000027310 */ /* 0x0000620000201800 */
[----:B------:R-:W-:Y:S05]  /*17d0*/  BRA `(.L_x_1715) ;  /* 0x0000000800bc7947 */ /* 0x000fea0003800000 */
.L_x_1720:
[----:B------:R0:W5:Y:S01]  /*17e0*/  LDG.E.64 R2, desc[UR36][R4.64] ;  /* 0x0000002404027981 */ /* 0x000162000c1e1b00 */
[----:B------:R-:W-:Y:S05]  /*17f0*/  BRA `(.L_x_1715) ;  /* 0x0000000800b47947 */ /* 0x000fea0003800000 */
.L_x_1710:
        /* <DEDUP_REMOVED lines=11> */
[----:B------:R-:W-:Y:S01]  /*18b0*/  FSEL R3, RZ, 1.875, !P0 ;  /* 0x3ff00000ff037808 */ /* 0x000fe20004000000 */
[----:B------:R-:W-:Y:S08]  /*18c0*/  BRA `(.L_x_1715) ;  /* 0x0000000800807947 */ /* 0x000ff00003800000 */
.L_x_1724:
[----:B------:R0:W5:Y:S01]  /*18d0*/  LDG.E.64 R2, desc[UR36][R4.64] ;  /* 0x0000002404027981 */ /* 0x000162000c1e1b00 */
[----:B------:R-:W-:Y:S05]  /*18e0*/  BRA `(.L_x_1715) ;  /* 0x0000000800787947 */ /* 0x000fea0003800000 */
.L_x_1723:
        /* <DEDUP_REMOVED lines=24> */
[----:B------:R-:W-:-:S05]  /*1a70*/  LOP3.LUT R3, R3, 0x80000000, R0, 0xf8, !PT ;  /* 0x8000000003037812 */ /* 0x000fca00078ef800 */
[----:B------:R-:W-:-:S06]  /*1a80*/  FMUL.FTZ R3, R3, 1 ;  /* 0x3f80000003037820 */ /* 0x000fcc0000410000 */
[----:B------:R-:W0:Y:S01]  /*1a90*/  F2F.F64.F32 R2, R3 ;  /* 0x0000000300027310 */ /* 0x000e220000201800 */
[----:B------:R-:W-:Y:S05]  /*1aa0*/  BRA `(.L_x_1715) ;  /* 0x0000000800087947 */ /* 0x000fea0003800000 */
.L_x_1726:
[----:B------:R-:W2:Y:S02]  /*1ab0*/  LDG.E.U8 R3, desc[UR36][R4.64] ;  /* 0x0000002404037981 */ /* 0x000ea4000c1e1100 */
[----:B--2---:R-:W-:-:S05]  /*1ac0*/  IMAD.SHL.U32 R0, R3, 0x2000000, RZ ;  /* 0x0200000003007824 */ /* 0x004fca00078e00ff */
[----:B------:R-:W-:-:S13]  /*1ad0*/  ISETP.GE.U32.AND P0, PT, R0, 0x8000000, PT ;  /* 0x080000000000780c */ /* 0x000fda0003f06070 */
[C---:B------:R-:W-:Y:S01]  /*1ae0*/  @!P0 IMAD.SHL.U32 R0, R3.reuse, 0x100, RZ ;  /* 0x0000010003008824 */ /* 0x040fe200078e00ff */
[C---:B------:R-:W-:Y:S01]  /*1af0*/  @P0 SHF.L.U32 R2, R3.reuse, 0x15, RZ ;  /* 0x0000001503020819 */ /* 0x040fe200000006ff */
[----:B------:R-:W-:-:S03]  /*1b00*/  IMAD.SHL.U32 R3, R3, 0x1000000, RZ ;  /* 0x0100000003037824 */ /* 0x000fc600078e00ff */
        /* <DEDUP_REMOVED lines=9> */
.L_x_1725:
[----:B------:R-:W2:Y:S02]  /*1ba0*/  LDG.E.U16 R0, desc[UR36][R4.64] ;  /* 0x0000002404007981 */ /* 0x000ea4000c1e1500 */
[----:B--2---:R-:W-:-:S04]  /*1bb0*/  IMAD.U32 R0, R0, 0x10000, RZ ;  /* 0x0001000000007824 */ /* 0x004fc800078e00ff */
[----:B------:R-:W-:-:S04]  /*1bc0*/  FMUL.FTZ R0, R0, 1 ;  /* 0x3f80000000007820 */ /* 0x000fc80000410000 */
[----:B------:R0:W1:Y:S01]  /*1bd0*/  F2F.F64.F32 R2, R0 ;  /* 0x0000000000027310 */ /* 0x0000620000201800 */
[----:B------:R-:W-:Y:S05]  /*1be0*/  BRA `(.L_x_1715) ;  /* 0x0000000400b87947 */ /* 0x000fea0003800000 */
.L_x_1722:
        /* <DEDUP_REMOVED lines=9> */
[----:B--2---:R-:W0:Y:S01]  /*1c80*/  I2F.F64.U16 R2, R2 ;  /* 0x0000000200027312 */ /* 0x004e220000101800 */
[----:B------:R-:W-:Y:S05]  /*1c90*/  BRA `(.L_x_1715) ;  /* 0x00000004008c7947 */ /* 0x000fea0003800000 */
.L_x_1729:
        /* <DEDUP_REMOVED lines=21> */
.L_x_1733:
[----:B------:R-:W-:Y:S05]  /*1df0*/  BSYNC B1 ;  /* 0x0000000000017941 */ /* 0x000fea0003800000 */
.L_x_1732:
[----:B------:R-:W-:Y:S01]  /*1e00*/  LEA R3, R0, 0x3b800000, 0x17 ;  /* 0x3b80000000037811 */ /* 0x000fe200078eb8ff */
[----:B------:R-:W-:-:S05]  /*1e10*/  IMAD.SHL.U32 R0, R2, 0x100000, RZ ;  /* 0x0010000002007824 */ /* 0x000fca00078e00ff */
[----:B------:R-:W-:-:S07]  /*1e20*/  LOP3.LUT R0, R3, R0, R4, 0xfe, !PT ;  /* 0x0000000003007212 */ /* 0x000fce00078efe04 */
.L_x_1731:
[----:B------:R-:W-:Y:S05]  /*1e30*/  BSYNC B0 ;  /* 0x0000000000007941 */ /* 0x000fea0003800000 */
.L_x_1730:
[----:B------:R-:W-:-:S04]  /*1e40*/  FMUL.FTZ R0, R0, 1 ;  /* 0x3f80000000007820 */ /* 0x000fc80000410000 */
[----:B------:R1:W2:Y:S01]  /*1e50*/  F2F.F64.F32 R2, R0 ;  /* 0x0000000000027310 */ /* 0x0002a20000201800 */
[----:B------:R-:W-:Y:S05]  /*1e60*/  BRA `(.L_x_1715) ;  /* 0x0000000400187947 */ /* 0x000fea0003800000 */
.L_x_1728:
        /* <DEDUP_REMOVED lines=21> */
.L_x_1737:
[----:B------:R-:W-:Y:S05]  /*1fc0*/  BSYNC B1 ;  /* 0x0000000000017941 */ /* 0x000fea0003800000 */
.L_x_1736:
[----:B------:R-:W-:Y:S01]  /*1fd0*/  LEA R3, R0, 0x37800000, 0x17 ;  /* 0x3780000000037811 */ /* 0x000fe200078eb8ff */
[----:B------:R-:W-:-:S05]  /*1fe0*/  IMAD.SHL.U32 R0, R2, 0x200000, RZ ;  /* 0x0020000002007824 */ /* 0x000fca00078e00ff */
[----:B------:R-:W-:-:S07]  /*1ff0*/  LOP3.LUT R0, R3, R0, R4, 0xfe, !PT ;  /* 0x0000000003007212 */ /* 0x000fce00078efe04 */
.L_x_1735:
[----:B------:R-:W-:Y:S05]  /*2000*/  BSYNC B0 ;  /* 0x0000000000007941 */ /* 0x000fea0003800000 */
.L_x_1734:
[----:B------:R-:W-:-:S04]  /*2010*/  FMUL.FTZ R0, R0, 1 ;  /* 0x3f80000000007820 */ /* 0x000fc80000410000 */
[----:B------:R3:W4:Y:S01]  /*2020*/  F2F.F64.F32 R2, R0 ;  /* 0x0000000000027310 */ /* 0x0007220000201800 */
[----:B------:R-:W-:Y:S05]  /*2030*/  BRA `(.L_x_1715) ;  /* 0x0000000000a47947 */ /* 0x000fea0003800000 */
.L_x_1727:
        /* <DEDUP_REMOVED lines=14> */
.L_x_1741:
[----:B------:R-:W-:Y:S05]  /*2120*/  BSYNC B0 ;  /* 0x0000000000007941 */ /* 0x000fea0003800000 */
.L_x_1740:
[----:B------:R-:W-:-:S04]  /*2130*/  FMUL.FTZ R0, R0, 1 ;  /* 0x3f80000000007820 */ /* 0x000fc80000410000 */
[----:B------:R0:W1:Y:S01]  /*2140*/  F2F.F64.F32 R2, R0 ;  /* 0x0000000000027310 */ /* 0x0000620000201800 */
[----:B------:R-:W-:Y:S05]  /*2150*/  BRA `(.L_x_1715) ;  /* 0x00000000005c7947 */ /* 0x000fea0003800000 */
.L_x_1714:
[----:B------:R-:W-:Y:S01]  /*2160*/  MOV R2, 0x0 ;  /* 0x0000000000027802 */ /* 0x000fe20000000f00 */
        /* <DEDUP_REMOVED lines=15> */
.L_x_1742:
[----:B------:R-:W-:Y:S01]  /*2260*/  CS2R R2, SRZ ;  /* 0x0000000000027805 */ /* 0x000fe2000001ff00 */
[----:B------:R-:W-:Y:S06]  /*2270*/  BRA `(.L_x_1715) ;  /* 0x0000000000147947 */ /* 0x000fec0003800000 */
.L_x_1739:
[----:B------:R-:W2:Y:S02]  /*2280*/  LDG.E.64 R2, desc[UR36][R4.64] ;  /* 0x0000002404027981 */ /* 0x000ea4000c1e1b00 */
[----:B--2---:R-:W0:Y:S01]  /*2290*/  I2F.F64.U64 R2, R2 ;  /* 0x0000000200027312 */ /* 0x004e220000301800 */
[----:B------:R-:W-:Y:S05]  /*22a0*/  BRA `(.L_x_1715) ;  /* 0x0000000000087947 */ /* 0x000fea0003800000 */
.L_x_1738:
[----:B------:R-:W2:Y:S02]  /*22b0*/  LDG.E R2, desc[UR36][R4.64] ;  /* 0x0000002404027981 */ /* 0x000ea4000c1e1900 */
[----:B--2---:R-:W0:Y:S02]  /*22c0*/  I2F.F64.U32 R2, R2 ;  /* 0x0000000200027312 */ /* 0x004e240000201800 */
.L_x_1715:
[----:B------:R-:W3:Y:S01]  /*22d0*/  LDC.U8 R6, c[0x0][0x421] ;  /* 0x00010840ff067b82 */ /* 0x000ee20000000000 */
[C---:B012-45:R-:W-:Y:S02]  /*22e0*/  DSETP.GEU.AND P1, PT, R2.reuse, RZ, PT ;  /* 0x000000ff0200722a */ /* 0x077fe40003f2e000 */
[----:B------:R-:W-:-:S04]  /*22f0*/  DSETP.GTU.AND P0, PT, |R2|, +INF , PT ;  /* 0x7ff000000200742a */ /* 0x000fc80003f0c200 */
[----:B------:R-:W-:Y:S02]  /*2300*/  FSEL R5, RZ, 3.37028055040000000000e+12, P1 ;  /* 0x54442d18ff057808 */ /* 0x000fe40000800000 */
[----:B------:R-:W-:Y:S02]  /*2310*/  FSEL R7, RZ, 2.1426990032196044922, P1 ;  /* 0x400921fbff077808 */ /* 0x000fe40000800000 */
[----:B------:R-:W-:Y:S02]  /*2320*/  FSEL R4, R5, R2, !P0 ;  /* 0x0000000205047208 */ /* 0x000fe40004000000 */
[----:B------:R-:W-:Y:S02]  /*2330*/  FSEL R5, R7, R3, !P0 ;  /* 0x0000000307057208 */ /* 0x000fe40004000000 */
[----:B---3--:R-:W-:-:S04]  /*2340*/  PRMT R0, R6, 0x9910, RZ ;  /* 0x0000991006007816 */ /* 0x008fc800000000ff */
        /* <DEDUP_REMOVED lines=13> */
.L_x_1746:
[----:B------:R-:W0:Y:S02]  /*2420*/  F2I.S64.F64.TRUNC R4, R4 ;  /* 0x0000000400047311 */ /* 0x000e24000030d900 */
[----:B0-----:R-:W-:-:S05]  /*2430*/  IMAD.MOV.U32 R3, RZ, RZ, R4 ;  /* 0x000000ffff037224 */ /* 0x001fca00078e0004 */
[----:B------:R3:W-:Y:S01]  /*2440*/  STG.E.U8 desc[UR36][R16.64], R3 ;  /* 0x0000000310007986 */ /* 0x0007e2000c101124 */
[----:B------:R-:W-:Y:S05]  /*2450*/  BRA `(.L_x_1748) ;  /* 0x0000000c00f87947 */ /* 0x000fea0003800000 */
.L_x_1745:
        /* <DEDUP_REMOVED lines=9> */
.L_x_1750:
[----:B------:R-:W0:Y:S02]  /*24f0*/  F2I.F64.TRUNC R5, R4 ;  /* 0x0000000400057311 */ /* 0x000e24000030d100 */
[----:B0-----:R1:W-:Y:S01]  /*2500*/  STG.E desc[UR36][R16.64], R5 ;  /* 0x0000000510007986 */ /* 0x0013e2000c101924 */
[----:B------:R-:W-:Y:S05]  /*2510*/  BRA `(.L_x_1748) ;  /* 0x0000000c00c87947 */ /* 0x000fea0003800000 */
.L_x_1749:
[----:B------:R-:W0:Y:S02]  /*2520*/  F2I.F64.TRUNC R5, R4 ;  /* 0x0000000400057311 */ /* 0x000e24000030d100 */
[----:B0-----:R2:W-:Y:S01]  /*2530*/  STG.E.U16 desc[UR36][R16.64], R5 ;  /* 0x0000000510007986 */ /* 0x0015e2000c101524 */
[----:B------:R-:W-:Y:S05]  /*2540*/  BRA `(.L_x_1748) ;  /* 0x0000000c00bc7947 */ /* 0x000fea0003800000 */
.L_x_1744:
        /* <DEDUP_REMOVED lines=13> */
.L_x_1752:
        /* <DEDUP_REMOVED lines=8> */
.L_x_1751:
        /* <DEDUP_REMOVED lines=10> */
[----:B------:R-:W-:-:S13]  /*2740*/  IMAD.MOV.U32 R3, RZ, RZ, RZ ;  /* 0x000000ffff037224 */ /* 0x000fda00078e00ff */
[----:B0-----:R-:W-:-:S05]  /*2750*/  @!P0 FMUL R2, R2, 1.175494350822287508e-38 ;  /* 0x0080000002028820 */ /* 0x001fca0000400000 */
[----:B------:R0:W-:Y:S01]  /*2760*/  STG.E.64 desc[UR36][R16.64], R2 ;  /* 0x0000000210007986 */ /* 0x0001e2000c101b24 */
[----:B------:R-:W-:Y:S05]  /*2770*/  BRA `(.L_x_1748) ;  /* 0x0000000c00307947 */ /* 0x000fea0003800000 */
.L_x_1754:
[----:B------:R-:W-:Y:S01]  /*2780*/  UMOV UR4, 0xf0000000 ;  /* 0xf000000000047882 */ /* 0x000fe20000000000 */
[----:B------:R-:W-:Y:S01]  /*2790*/  UMOV UR5, 0x380fffff ;  /* 0x380fffff00057882 */ /* 0x000fe20000000000 */
[----:B------:R-:W0:Y:S01]  /*27a0*/  F2F.F32.F64 R0, R4 ;  /* 0x0000000400007310 */ /* 0x000e220000301000 */
[----:B------:R-:W-:-:S14]  /*27b0*/  DSETP.GEU.AND P0, PT, |R4|, UR4, PT ;  /* 0x0000000404007e2a */ /* 0x000fdc000bf0e200 */
[----:B0-----:R-:W-:-:S05]  /*27c0*/  @!P0 FMUL R0, R0, 1.175494350822287508e-38 ;  /* 0x0080000000008820 */ /* 0x001fca0000400000 */
[----:B------:R-:W-:-:S04]  /*27d0*/  F2FP.F16.F32.PACK_AB R3, RZ, R0 ;  /* 0x00000000ff03723e */ /* 0x000fc800000000ff */
[----:B------:R-:W-:-:S05]  /*27e0*/  PRMT R3, R3, 0x5410, RZ ;  /* 0x0000541003037816 */ /* 0x000fca00000000ff */
[----:B------:R0:W-:Y:S01]  /*27f0*/  STG.E desc[UR36][R16.64], R3 ;  /* 0x0000000310007986 */ /* 0x0001e2000c101924 */
[----:B------:R-:W-:Y:S05]  /*2800*/  BRA `(.L_x_1748) ;  /* 0x0000000c000c7947 */ /* 0x000fea0003800000 */
.L_x_1753:
[----:B------:R0:W-:Y:S01]  /*2810*/  STG.E.64 desc[UR36][R16.64], R4 ;  /* 0x0000000410007986 */ /* 0x0001e2000c101b24 */
[----:B------:R-:W-:Y:S05]  /*2820*/  BRA `(.L_x_1748) ;  /* 0x0000000c00047947 */ /* 0x000fea0003800000 */
.L_x_1743:
        /* <DEDUP_REMOVED lines=9> */
[----:B------:R-:W-:-:S05]  /*28c0*/  SEL R3, RZ, 0x1, !P0 ;  /* 0x00000001ff037807 */ /* 0x000fca0004000000 */
[----:B------:R0:W-:Y:S01]  /*28d0*/  STG.E.U8 desc[UR36][R16.64], R3 ;  /* 0x0000000310007986 */ /* 0x0001e2000c101124 */
[----:B------:R-:W-:Y:S05]  /*28e0*/  BRA `(.L_x_1748) ;  /* 0x0000000800d47947 */ /* 0x000fea0003800000 */
.L_x_1757:
[----:B------:R-:W-:-:S05]  /*28f0*/  CS2R R6, SRZ ;  /* 0x0000000000067805 */ /* 0x000fca000001ff00 */
[----:B------:R0:W-:Y:S01]  /*2900*/  STG.E.128 desc[UR36][R16.64], R4 ;  /* 0x0000000410007986 */ /* 0x0001e2000c101d24 */
[----:B------:R-:W-:Y:S05]  /*2910*/  BRA `(.L_x_1748) ;  /* 0x0000000800c87947 */ /* 0x000fea0003800000 */
.L_x_1756:
        /* <DEDUP_REMOVED lines=25> */
.L_x_1761:
[----:B------:R-:W-:Y:S05]  /*2ab0*/  BSYNC B0 ;  /* 0x0000000000007941 */ /* 0x000fea0003800000 */
.L_x_1760:
[----:B------:R-:W-:-:S05]  /*2ac0*/  LOP3.LUT R3, R0, R3, RZ, 0xfc, !PT ;  /* 0x0000000300037212 */ /* 0x000fca00078efcff */
[----:B------:R0:W-:Y:S01]  /*2ad0*/  STG.E.U8 desc[UR36][R16.64], R3 ;  /* 0x0000000310007986 */ /* 0x0001e2000c101124 */
[----:B------:R-:W-:Y:S05]  /*2ae0*/  BRA `(.L_x_1748) ;  /* 0x0000000800547947 */ /* 0x000fea0003800000 */
.L_x_1759:
        /* <DEDUP_REMOVED lines=17> */
.L_x_1763:
[----:B------:R-:W-:Y:S01]  /*2c00*/  IMAD.MOV.U32 R0, RZ, RZ, 0x7f ;  /* 0x0000007fff007424 */ /* 0x000fe200078e00ff */
[----:B------:R-:W-:-:S04]  /*2c10*/  ISETP.GT.U32.AND P0, PT, R2, 0x7f800000, PT ;  /* 0x7f8000000200780c */ /* 0x000fc80003f04070 */
[----:B------:R-:W-:-:S09]  /*2c20*/  SEL R0, R0, 0x7c, P0 ;  /* 0x0000007c00007807 */ /* 0x000fd20000000000 */
.L_x_1764:
[----:B------:R-:W-:Y:S05]  /*2c30*/  BSYNC B0 ;  /* 0x0000000000007941 */ /* 0x000fea0003800000 */
.L_x_1762:
[----:B------:R-:W-:-:S04]  /*2c40*/  LOP3.LUT R2, R3, 0x80000000, RZ, 0xc0, !PT ;  /* 0x8000000003027812 */ /* 0x000fc800078ec0ff */
[----:B------:R-:W-:-:S04]  /*2c50*/  SHF.R.U32.HI R3, RZ, 0x18, R2 ;  /* 0x00000018ff037819 */ /* 0x000fc80000011602 */
[----:B------:R-:W-:-:S05]  /*2c60*/  LOP3.LUT R3, R0, R3, RZ, 0xfc, !PT ;  /* 0x0000000300037212 */ /* 0x000fca00078efcff */
[----:B------:R0:W-:Y:S01]  /*2c70*/  STG.E.U8 desc[UR36][R16.64], R3 ;  /* 0x0000000310007986 */ /* 0x0001e2000c101124 */
[----:B------:R-:W-:Y:S05]  /*2c80*/  BRA `(.L_x_1748) ;  /* 0x0000000400ec7947 */ /* 0x000fea0003800000 */
.L_x_1758:
        /* <DEDUP_REMOVED lines=8> */
.L_x_1755:
        /* <DEDUP_REMOVED lines=11> */
.L_x_1767:
        /* <DEDUP_REMOVED lines=21> */
.L_x_1770:
[----:B------:R-:W-:-:S04]  /*2f10*/  LOP3.LUT R2, R3, 0x80000000, RZ, 0xc0, !PT ;  /* 0x8000000003027812 */ /* 0x000fc800078ec0ff */
[----:B------:R-:W-:-:S04]  /*2f20*/  SHF.R.U32.HI R3, RZ, 0x18, R2 ;  /* 0x00000018ff037819 */ /* 0x000fc80000011602 */
[----:B------:R-:W-:-:S04]  /*2f30*/  LOP3.LUT R0, R0, R3, RZ, 0xfc, !PT ;  /* 0x0000000300007212 */ /* 0x000fc800078efcff */
[----:B------:R-:W-:-:S07]  /*2f40*/  PRMT R8, R0, 0x7610, R8 ;  /* 0x0000761000087816 */ /* 0x000fce0000000008 */
.L_x_1769:
[----:B------:R-:W-:Y:S05]  /*2f50*/  BSYNC B0 ;  /* 0x0000000000007941 */ /* 0x000fea0003800000 */
.L_x_1768:
[----:B------:R0:W-:Y:S01]  /*2f60*/  STG.E.U8 desc[UR36][R16.64], R8 ;  /* 0x0000000810007986 */ /* 0x0001e2000c101124 */
[----:B------:R-:W-:Y:S05]  /*2f70*/  BRA `(.L_x_1748) ;  /* 0x0000000400307947 */ /* 0x000fea0003800000 */
.L_x_1766:
        /* <DEDUP_REMOVED lines=21> */
.L_x_1773:
[----:B------:R-:W-:-:S04]  /*30d0*/  LOP3.LUT R2, R3, 0x80000000, RZ, 0xc0, !PT ;  /* 0x8000000003027812 */ /* 0x000fc800078ec0ff */
[----:B------:R-:W-:-:S04]  /*30e0*/  SHF.R.U32.HI R3, RZ, 0x18, R2 ;  /* 0x00000018ff037819 */ /* 0x000fc80000011602 */
[----:B------:R-:W-:-:S04]  /*30f0*/  LOP3.LUT R0, R0, R3, RZ, 0xfc, !PT ;  /* 0x0000000300007212 */ /* 0x000fc800078efcff */
[----:B------:R-:W-:-:S07]  /*3100*/  PRMT R8, R0, 0x7610, R8 ;  /* 0x0000761000087816 */ /* 0x000fce0000000008 */
.L_x_1772:
[----:B------:R-:W-:Y:S05]  /*3110*/  BSYNC B0 ;  /* 0x0000000000007941 */ /* 0x000fea0003800000 */
.L_x_1771:
[----:B------:R0:W-:Y:S01]  /*3120*/  STG.E.U8 desc[UR36][R16.64], R8 ;  /* 0x0000000810007986 */ /* 0x0001e2000c101124 */
[----:B------:R-:W-:Y:S05]  /*3130*/  BRA `(.L_x_1748) ;  /* 0x0000000000c07947 */ /* 0x000fea0003800000 */
.L_x_1765:
        /* <DEDUP_REMOVED lines=26> */
.L_x_1747:
[----:B------:R-:W-:Y:S01]  /*32e0*/  MOV R2, 0x0 ;  /* 0x0000000000027802 */ /* 0x000fe20000000f00 */
[----:B------:R-:W-:Y:S01]  /*32f0*/  ULDC.64 UR4, c[0x4][0x128] ;  /* 0x01004a0000047ab9 */ /* 0x000fe20000000a00 */
[----:B------:R-:W-:Y:S01]  /*3300*/  ULDC.64 UR6, c[0x4][0x130] ;  /* 0x01004c0000067ab9 */ /* 0x000fe20000000a00 */
[----:B------:R-:W-:Y:S02]  /*3310*/  IMAD.U32 R4, RZ, RZ, UR4 ;  /* 0x00000004ff047e24 */ /* 0x000fe4000f8e00ff */
[----:B------:R-:W-:Y:S01]  /*3320*/  IMAD.U32 R5, RZ, RZ, UR5 ;  /* 0x00000005ff057e24 */ /* 0x000fe2000f8e00ff */
[----:B------:R-:W0:Y:S01]  /*3330*/  LDC.64 R2, c[0x4][R2] ;  /* 0x0100000002027b82 */ /* 0x000e220000000a00 */
[----:B------:R-:W-:Y:S01]  /*3340*/  ULDC.64 UR4, c[0x4][0x10] ;  /* 0x0100040000047ab9 */ /* 0x000fe20000000a00 */
[----:B------:R-:W-:Y:S01]  /*3350*/  IMAD.U32 R6, RZ, RZ, UR6 ;  /* 0x00000006ff067e24 */ /* 0x000fe2000f8e00ff */
[----:B------:R-:W-:Y:S01]  /*3360*/  MOV R10, UR4 ;  /* 0x00000004000a7c02 */ /* 0x000fe20008000f00 */
[----:B------:R-:W-:-:S02]  /*3370*/  IMAD.U32 R7, RZ, RZ, UR7 ;  /* 0x00000007ff077e24 */ /* 0x000fc4000f8e00ff */
[----:B------:R-:W-:Y:S02]  /*3380*/  IMAD.U32 R11, RZ, RZ, UR5 ;  /* 0x00000005ff0b7e24 */ /* 0x000fe4000f8e00ff */
[----:B------:R-:W-:Y:S02]  /*3390*/  IMAD.MOV.U32 R8, RZ, RZ, 0x65 ;  /* 0x00000065ff087424 */ /* 0x000fe400078e00ff */
[----:B------:R-:W-:Y:S02]  /*33a0*/  IMAD.MOV.U32 R12, RZ, RZ, 0x1 ;  /* 0x00000001ff0c7424 */ /* 0x000fe400078e00ff */
[----:B------:R-:W-:-:S07]  /*33b0*/  IMAD.MOV.U32 R13, RZ, RZ, RZ ;  /* 0x000000ffff0d7224 */ /* 0x000fce00078e00ff */
[----:B------:R-:W-:-:S07]  /*33c0*/  LEPC R20, `(.L_x_1776) ;  /* 0x000000001014794e */ /* 0x000fce0000000000 */
[----:B0-----:R-:W-:Y:S05]  /*33d0*/  CALL.ABS.NOINC R2 ;  /* 0x0000000002007343 */ /* 0x001fea0003c00000 */
.L_x_1776:
[----:B------:R-:W-:Y:S05]  /*33e0*/  BRA `(.L_x_1748) ;  /* 0x0000000000147947 */ /* 0x000fea0003800000 */
.L_x_1775:
[----:B------:R-:W0:Y:S02]  /*33f0*/  F2I.U64.F64.TRUNC R4, R4 ;  /* 0x0000000400047311 */ /* 0x000e24000030d800 */
[----:B0-----:R0:W-:Y:S01]  /*3400*/  STG.E.64 desc[UR36][R16.64], R4 ;  /* 0x0000000410007986 */ /* 0x0011e2000c101b24 */
[----:B------:R-:W-:Y:S05]  /*3410*/  BRA `(.L_x_1748) ;  /* 0x0000000000087947 */ /* 0x000fea0003800000 */
.L_x_1774:
[----:B------:R-:W0:Y:S02]  /*3420*/  F2I.U32.F64.TRUNC R5, R4 ;  /* 0x0000000400057311 */ /* 0x000e24000030d000 */
[----:B0-----:R0:W-:Y:S02]  /*3430*/  STG.E desc[UR36][R16.64], R5 ;  /* 0x0000000510007986 */ /* 0x0011e4000c101924 */
.L_x_1748:
[----:B------:R-:W-:-:S04]  /*3440*/  IMAD R18, R23, 0x200, R18 ;  /* 0x0000020017127824 */ /* 0x000fc800078e0212 */
[----:B------:R-:W-:-:S07]  /*3450*/  VIADD R19, R18, 0x80 ;  /* 0x0000008012137836 */ /* 0x000fce0000000000 */
.L_x_1708:
[----:B------:R-:W-:Y:S05]  /*3460*/  BSYNC B6 ;  /* 0x0000000000067941 */ /* 0x000fea0003800000 */
.L_x_1707:
        /* <DEDUP_REMOVED lines=307> */
.L_x_1779:
        /* <DEDUP_REMOVED lines=21> */
.L_x_1783:
[----:B------:R-:W2:Y:S02]  /*48f0*/  LDG.E.U8 R2, desc[UR36][R4.64] ;  /* 0x0000002404027981 */ /* 0x000ea4000c1e1100 */
[----:B--2---:R-:W0:Y:S01]  /*4900*/  I2F.F64.U16 R2, R2 ;  /* 0x0000000200027312 */ /* 0x004e220000101800 */
[----:B------:R-:W-:Y:S05]  /*4910*/  BRA `(.L_x_1785) ;  /* 0x0000000c00707947 */ /* 0x000fea0003800000 */
.L_x_1782:
        /* <DEDUP_REMOVED lines=9> */
.L_x_1787:
[----:B------:R-:W2:Y:S02]  /*49b0*/  LDG.E R2, desc[UR36][R4.64] ;  /* 0x0000002404027981 */ /* 0x000ea4000c1e1900 */
[----:B--2---:R-:W0:Y:S01]  /*49c0*/  I2F.F64 R2, R2 ;  /* 0x0000000200027312 */ /* 0x004e220000201c00 */
[----:B------:R-:W-:Y:S05]  /*49d0*/  BRA `(.L_x_1785) ;  /* 0x0000000c00407947 */ /* 0x000fea0003800000 */
.L_x_1786:
[----:B------:R-:W2:Y:S02]  /*49e0*/  LDG.E.U16 R2, desc[UR36][R4.64] ;  /* 0x0000002404027981 */ /* 0x000ea4000c1e1500 */
[----:B--2---:R-:W0:Y:S01]  /*49f0*/  I2F.F64.S16 R2, R2 ;  /* 0x0000000200027312 */ /* 0x004e220000101c00 */
[----:B------:R-:W-:Y:S05]  /*4a00*/  BRA `(.L_x_1785) ;  /* 0x0000000c00347947 */ /* 0x000fea0003800000 */
.L_x_1781:
        /* <DEDUP_REMOVED lines=10> */
.L_x_1789:
[----:B------:R-:W2:Y:S02]  /*4ab0*/  LDG.E.U16 R0, desc[UR36][R4.64] ;  /* 0x0000002404007981 */ /* 0x000ea4000c1e1500 */
[----:B--2---:R-:W-:-:S05]  /*4ac0*/  HADD2.F32 R0, -RZ, R0.H0_H0 ;  /* 0x20000000ff007230 */ /* 0x004fca0000004100 */
[----:B------:R-:W-:-:S04]  /*4ad0*/  FMUL.FTZ R0, R0, 1 ;  /* 0x3f80000000007820 */ /* 0x000fc80000410000 */
[----:B------:R0:W1:Y:S01]  /*4ae0*/  F2F.F64.F32 R2, R0 ;  /* 0x0000000000027310 */ /* 0x0000620000201800 */
[----:B------:R-:W-:Y:S05]  /*4af0*/  BRA `(.L_x_1785) ;  /* 0x0000000800f87947 */ /* 0x000fea0003800000 */
.L_x_1788:
        /* <DEDUP_REMOVED lines=10> */
.L_x_1791:
[----:B------:R-:W2:Y:S02]  /*4ba0*/  LDG.E.U16 R4, desc[UR36][R4.64] ;  /* 0x0000002404047981 */ /* 0x000ea4000c1e1500 */
[----:B--2---:R-:W-:-:S05]  /*4bb0*/  HADD2.F32 R0, -RZ, R4.H0_H0 ;  /* 0x20000004ff007230 */ /* 0x004fca0000004100 */
[----:B------:R-:W-:-:S04]  /*4bc0*/  FMUL.FTZ R0, R0, 1 ;  /* 0x3f80000000007820 */ /* 0x000fc80000410000 */
[----:B------:R0:W1:Y:S01]  /*4bd0*/  F2F.F64.F32 R2, R0 ;  /* 0x0000000000027310 */ /* 0x0000620000201800 */
[----:B------:R-:W-:Y:S05]  /*4be0*/  BRA `(.L_x_1785) ;  /* 0x0000000800bc7947 */ /* 0x000fea0003800000 */
.L_x_1790:
[----:B------:R0:W5:Y:S01]  /*4bf0*/  LDG.E.64 R2, desc[UR36][R4.64] ;  /* 0x0000002404027981 */ /* 0x000162000c1e1b00 */
[----:B------:R-:W-:Y:S05]  /*4c00*/  BRA `(.L_x_1785) ;  /* 0x0000000800b47947 */ /* 0x000fea0003800000 */
.L_x_1780:
        /* <DEDUP_REMOVED lines=13> */
.L_x_1794:
[----:B------:R0:W5:Y:S01]  /*4ce0*/  LDG.E.64 R2, desc[UR36][R4.64] ;  /* 0x0000002404027981 */ /* 0x000162000c1e1b00 */
[----:B------:R-:W-:Y:S05]  /*4cf0*/  BRA `(.L_x_1785) ;  /* 0x0000000800787947 */ /* 0x000fea0003800000 */
.L_x_1793:
        /* <DEDUP_REMOVED lines=14> */
[C---:B------:R-:W-:Y:S02]  /*4de0*/  ISETP.GT.U32.AND P0, PT, R3.reuse, 0x4, PT ;  /* 0x000000040300780c */ /* 0x040fe40003f04070 */
[----:B------:R-:W-:-:S04]  /*4df0*/  IADD3 R3, R3, -0x4, RZ ;  /* 0xfffffffc03037810 */ /* 0x000fc80007ffe0ff */
        /* <DEDUP_REMOVED lines=12> */
.L_x_1796:
[----:B------:R-:W2:Y:S02]  /*4ec0*/  LDG.E.U8 R3, desc[UR36][R4.64] ;  /* 0x0000002404037981 */ /* 0x000ea4000c1e1100 */
[----:B--2---:R-:W-:-:S05]  /*4ed0*/  IMAD.SHL.U32 R0, R3, 0x2000000, RZ ;  /* 0x0200000003007824 */ /* 0x004fca00078e00ff */
[----:B------:R-:W-:-:S13]  /*4ee0*/  ISETP.GE.U32.AND P0, PT, R0, 0x8000000, PT ;  /* 0x080000000000780c */ /* 0x000fda0003f06070 */
[C---:B------:R-:W-:Y:S02]  /*4ef0*/  @!P0 IMAD.SHL.U32 R0, R3.reuse, 0x100, RZ ;  /* 0x0000010003008824 */ /* 0x040fe400078e00ff */
[C---:B------:R-:W-:Y:S02]  /*4f00*/  @P0 IMAD.SHL.U32 R2, R3.reuse, 0x200000, RZ ;  /* 0x0020000003020824 */ /* 0x040fe400078e00ff */
[----:B------:R-:W-:Y:S01]  /*4f10*/  IMAD.SHL.U32 R3, R3, 0x1000000, RZ ;  /* 0x0100000003037824 */ /* 0x000fe200078e00ff */
        /* <DEDUP_REMOVED lines=9> */
.L_x_1795:
[----:B------:R-:W2:Y:S02]  /*4fb0*/  LDG.E.U16 R0, desc[UR36][R4.64] ;  /* 0x0000002404007981 */ /* 0x000ea4000c1e1500 */
[----:B--2---:R-:W-:-:S04]  /*4fc0*/  IMAD.U32 R0, R0, 0x10000, RZ ;  /* 0x0001000000007824 */ /* 0x004fc800078e00ff */
[----:B------:R-:W-:-:S04]  /*4fd0*/  FMUL.FTZ R0, R0, 1 ;  /* 0x3f80000000007820 */ /* 0x000fc80000410000 */
[----:B------:R0:W1:Y:S01]  /*4fe0*/  F2F.F64.F32 R2, R0 ;  /* 0x0000000000027310 */ /* 0x0000620000201800 */
[----:B------:R-:W-:Y:S05]  /*4ff0*/  BRA `(.L_x_1785) ;  /* 0x0000000400b87947 */ /* 0x000fea0003800000 */
.L_x_1792:
        /* <DEDUP_REMOVED lines=11> */
.L_x_1799:
        /* <DEDUP_REMOVED lines=21> */
.L_x_1803:
[----:B------:R-:W-:Y:S05]  /*5200*/  BSYNC B1 ;  /* 0x0000000000017941 */ /* 0x000fea0003800000 */
.L_x_1802:
[----:B------:R-:W-:Y:S01]  /*5210*/  LEA R3, R0, 0x3b800000, 0x17 ;  /* 0x3b80000000037811 */ /* 0x000fe200078eb8ff */
[----:B------:R-:W-:-:S05]  /*5220*/  IMAD.SHL.U32 R0, R2, 0x100000, RZ ;  /* 0x0010000002007824 */ /* 0x000fca00078e00ff */
[----:B------:R-:W-:-:S07]  /*5230*/  LOP3.LUT R0, R3, R0, R4, 0xfe, !PT ;  /* 0x0000000003007212 */ /* 0x000fce00078efe04 */
.L_x_1801:
[----:B------:R-:W-:Y:S05]  /*5240*/  BSYNC B0 ;  /* 0x0000000000007941 */ /* 0x000fea0003800000 */
.L_x_1800:
[----:B------:R-:W-:-:S04]  /*5250*/  FMUL.FTZ R0, R0, 1 ;  /* 0x3f80000000007820 */ /* 0x000fc80000410000 */
[----:B------:R1:W2:Y:S01]  /*5260*/  F2F.F64.F32 R2, R0 ;  /* 0x0000000000027310 */ /* 0x0002a20000201800 */
[----:B------:R-:W-:Y:S05]  /*5270*/  BRA `(.L_x_1785) ;  /* 0x0000000400187947 */ /* 0x000fea0003800000 */
.L_x_1798:
        /* <DEDUP_REMOVED lines=21> */
.L_x_1807:
[----:B------:R-:W-:Y:S05]  /*53d0*/  BSYNC B1 ;  /* 0x0000000000017941 */ /* 0x000fea0003800000 */
.L_x_1806:
[----:B------:R-:W-:Y:S01]  /*53e0*/  LEA R3, R0, 0x37800000, 0x17 ;  /* 0x3780000000037811 */ /* 0x000fe200078eb8ff */
[----:B------:R-:W-:-:S05]  /*53f0*/  IMAD.SHL.U32 R0, R2, 0x200000, RZ ;  /* 0x0020000002007824 */ /* 0x000fca00078e00ff */
[----:B------:R-:W-:-:S07]  /*5400*/  LOP3.LUT R0, R3, R0, R4, 0xfe, !PT ;  /* 0x0000000003007212 */ /* 0x000fce00078efe04 */
.L_x_1805:
[----:B------:R-:W-:Y:S05]  /*5410*/  BSYNC B0 ;  /* 0x0000000000007941 */ /* 0x000fea0003800000 */
.L_x_1804:
[----:B------:R-:W-:-:S04]  /*5420*/  FMUL.FTZ R0, R0, 1 ;  /* 0x3f80000000007820 */ /* 0x000fc80000410000 */
[----:B------:R3:W4:Y:S01]  /*5430*/  F2F.F64.F32 R2, R0 ;  /* 0x0000000000027310 */ /* 0x0007220000201800 */
[----:B------:R-:W-:Y:S05]  /*5440*/  BRA `(.L_x_1785) ;  /* 0x0000000000a47947 */ /* 0x000fea0003800000 */
.L_x_1797:
        /* <DEDUP_REMOVED lines=12> */
[----:B------:R-:W-:Y:S01]  /*5510*/  @!P0 IMAD.MOV.U32 R0, RZ, RZ, 0x7f800001 ;  /* 0x7f800001ff008424 */ /* 0x000fe200078e00ff */
[----:B------:R-:W-:-:S07]  /*5520*/  @P0 SHF.L.U32 R0, R4, 0x17, RZ ;  /* 0x0000001704000819 */ /* 0x000fce00000006ff */
.L_x_1811:
[----:B------:R-:W-:Y:S05]  /*5530*/  BSYNC B0 ;  /* 0x0000000000007941 */ /* 0x000fea0003800000 */
.L_x_1810:
[----:B------:R-:W-:-:S04]  /*5540*/  FMUL.FTZ R0, R0, 1 ;  /* 0x3f80000000007820 */ /* 0x000fc80000410000 */
[----:B------:R0:W1:Y:S01]  /*5550*/  F2F.F64.F32 R2, R0 ;  /* 0x0000000000027310 */ /* 0x0000620000201800 */
[----:B------:R-:W-:Y:S05]  /*5560*/  BRA `(.L_x_1785) ;  /* 0x00000000005c7947 */ /* 0x000fea0003800000 */
.L_x_1784:
        /* <DEDUP_REMOVED lines=16> */
.L_x_1812:
[----:B------:R-:W-:Y:S01]  /*5670*/  CS2R R2, SRZ ;  /* 0x0000000000027805 */ /* 0x000fe2000001ff00 */
[----:B------:R-:W-:Y:S06]  /*5680*/  BRA `(.L_x_1785) ;  /* 0x0000000000147947 */ /* 0x000fec0003800000 */
.L_x_1809:
[----:B------:R-:W2:Y:S02]  /*5690*/  LDG.E.64 R2, desc[UR36][R4.64] ;  /* 0x0000002404027981 */ /* 0x000ea4000c1e1b00 */
[----:B--2---:R-:W0:Y:S01]  /*56a0*/  I2F.F64.U64 R2, R2 ;  /* 0x0000000200027312 */ /* 0x004e220000301800 */
[----:B------:R-:W-:Y:S05]  /*56b0*/  BRA `(.L_x_1785) ;  /* 0x0000000000087947 */ /* 0x000fea0003800000 */
.L_x_1808:
[----:B------:R-:W2:Y:S02]  /*56c0*/  LDG.E R2, desc[UR36][R4.64] ;  /* 0x0000002404027981 */ /* 0x000ea4000c1e1900 */
[----:B--2---:R-:W0:Y:S02]  /*56d0*/  I2F.F64.U32 R2, R2 ;  /* 0x0000000200027312 */ /* 0x004e240000201800 */
.L_x_1785:
        /* <DEDUP_REMOVED lines=21> */
.L_x_1816:
[----:B------:R-:W0:Y:S02]  /*5830*/  F2I.S64.F64.TRUNC R4, R4 ;  /* 0x0000000400047311 */ /* 0x000e24000030d900 */
[----:B0-----:R-:W-:-:S05]  /*5840*/  IMAD.MOV.U32 R3, RZ, RZ, R4 ;  /* 0x000000ffff037224 */ /* 0x001fca00078e0004 */
[----:B------:R0:W-:Y:S01]  /*5850*/  STG.E.U8 desc[UR36][R16.64], R3 ;  /* 0x0000000310007986 */ /* 0x0001e2000c101124 */
[----:B------:R-:W-:Y:S05]  /*5860*/  BRA `(.L_x_1818) ;  /* 0x0000000c00f87947 */ /* 0x000fea0003800000 */
.L_x_1815:
        /* <DEDUP_REMOVED lines=9> */
.L_x_1820:
[----:B------:R-:W0:Y:S02]  /*5900*/  F2I.F64.TRUNC R5, R4 ;  /* 0x0000000400057311 */ /* 0x000e24000030d100 */
[----:B0-----:R0:W-:Y:S01]  /*5910*/  STG.E desc[UR36][R16.64], R5 ;  /* 0x0000000510007986 */ /* 0x0011e2000c101924 */
[----:B------:R-:W-:Y:S05]  /*5920*/  BRA `(.L_x_1818) ;  /* 0x0000000c00c87947 */ /* 0x000fea0003800000 */
.L_x_1819:
[----:B------:R-:W0:Y:S02]  /*5930*/  F2I.F64.TRUNC R5, R4 ;  /* 0x0000000400057311 */ /* 0x000e24000030d100 */
[----:B0-----:R0:W-:Y:S01]  /*5940*/  STG.E.U16 desc[UR36][R16.64], R5 ;  /* 0x0000000510007986 */ /* 0x0011e2000c101524 */
[----:B------:R-:W-:Y:S05]  /*5950*/  BRA `(.L_x_1818) ;  /* 0x0000000c00bc7947 */ /* 0x000fea0003800000 */
.L_x_1814:
        /* <DEDUP_REMOVED lines=13> */
.L_x_1822:
        /* <DEDUP_REMOVED lines=8> */
.L_x_1821:
        /* <DEDUP_REMOVED lines=14> */
.L_x_1824:
        /* <DEDUP_REMOVED lines=9> */
.L_x_1823:
[----:B------:R0:W-:Y:S01]  /*5c20*/  STG.E.64 desc[UR36][R16.64], R4 ;  /* 0x0000000410007986 */ /* 0x0001e2000c101b24 */
[----:B------:R-:W-:Y:S05]  /*5c30*/  BRA `(.L_x_1818) ;  /* 0x0000000c00047947 */ /* 0x000fea0003800000 */
.L_x_1813:
        /* <DEDUP_REMOVED lines=12> */
.L_x_1827:
[----:B------:R-:W-:-:S05]  /*5d00*/  CS2R R6, SRZ ;  /* 0x0000000000067805 */ /* 0x000fca000001ff00 */
[----:B------:R0:W-:Y:S01]  /*5d10*/  STG.E.128 desc[UR36][R16.64], R4 ;  /* 0x0000000410007986 */ /* 0x0001e2000c101d24 */
[----:B------:R-:W-:Y:S05]  /*5d20*/  BRA `(.L_x_1818) ;  /* 0x0000000800c87947 */ /* 0x000fea0003800000 */
.L_x_1826:
        /* <DEDUP_REMOVED lines=25> */
.L_x_1831:
[----:B------:R-:W-:Y:S05]  /*5ec0*/  BSYNC B0 ;  /* 0x0000000000007941 */ /* 0x000fea0003800000 */
.L_x_1830:
[----:B------:R-:W-:-:S05]  /*5ed0*/  LOP3.LUT R3, R0, R3, RZ, 0xfc, !PT ;  /* 0x0000000300037212 */ /* 0x000fca00078efcff */
[----:B------:R0:W-:Y:S01]  /*5ee0*/  STG.E.U8 desc[UR36][R16.64], R3 ;  /* 0x0000000310007986 */ /* 0x0001e2000c101124 */
[----:B------:R-:W-:Y:S05]  /*5ef0*/  BRA `(.L_x_1818) ;  /* 0x0000000800547947 */ /* 0x000fea0003800000 */
.L_x_1829:
        /* <DEDUP_REMOVED lines=17> */
.L_x_1833:
[----:B------:R-:W-:Y:S01]  /*6010*/  IMAD.MOV.U32 R0, RZ, RZ, 0x7f ;  /* 0x0000007fff007424 */ /* 0x000fe200078e00ff */
[----:B------:R-:W-:-:S04]  /*6020*/  ISETP.GT.U32.AND P0, PT, R2, 0x7f800000, PT ;  /* 0x7f8000000200780c */ /* 0x000fc80003f04070 */
[----:B------:R-:W-:-:S09]  /*6030*/  SEL R0, R0, 0x7c, P0 ;  /* 0x0000007c00007807 */ /* 0x000fd20000000000 */
.L_x_1834:
[----:B------:R-:W-:Y:S05]  /*6040*/  BSYNC B0 ;  /* 0x0000000000007941 */ /* 0x000fea0003800000 */
.L_x_1832:
[----:B------:R-:W-:-:S04]  /*6050*/  LOP3.LUT R2, R3, 0x80000000, RZ, 0xc0, !PT ;  /* 0x8000000003027812 */ /* 0x000fc800078ec0ff */
[----:B------:R-:W-:-:S04]  /*6060*/  SHF.R.U32.HI R3, RZ, 0x18, R2 ;  /* 0x00000018ff037819 */ /* 0x000fc80000011602 */
[----:B------:R-:W-:-:S05]  /*6070*/  LOP3.LUT R3, R0, R3, RZ, 0xfc, !PT ;  /* 0x0000000300037212 */ /* 0x000fca00078efcff */
[----:B------:R0:W-:Y:S01]  /*6080*/  STG.E.U8 desc[UR36][R16.64], R3 ;  /* 0x0000000310007986 */ /* 0x0001e2000c101124 */
[----:B------:R-:W-:Y:S05]  /*6090*/  BRA `(.L_x_1818) ;  /* 0x0000000400ec7947 */ /* 0x000fea0003800000 */
.L_x_1828:
        /* <DEDUP_REMOVED lines=8> */
.L_x_1825:
        /* <DEDUP_REMOVED lines=11> */
.L_x_1837:
        /* <DEDUP_REMOVED lines=21> */
.L_x_1840:
[----:B------:R-:W-:-:S04]  /*6320*/  LOP3.LUT R2, R3, 0x80000000, RZ, 0xc0, !PT ;  /* 0x8000000003027812 */ /* 0x000fc800078ec0ff */
[----:B------:R-:W-:-:S04]  /*6330*/  SHF.R.U32.HI R3, RZ, 0x18, R2 ;  /* 0x00000018ff037819 */ /* 0x000fc80000011602 */
[----:B------:R-:W-:-:S04]  /*6340*/  LOP3.LUT R0, R0, R3, RZ, 0xfc, !PT ;  /* 0x0000000300007212 */ /* 0x000fc800078efcff */
[----:B------:R-:W-:-:S07]  /*6350*/  PRMT R8, R0, 0x7610, R8 ;  /* 0x0000761000087816 */ /* 0x000fce0000000008 */
.L_x_1839:
[----:B------:R-:W-:Y:S05]  /*6360*/  BSYNC B0 ;  /* 0x0000000000007941 */ /* 0x000fea0003800000 */
.L_x_1838:
[----:B------:R3:W-:Y:S01]  /*6370*/  STG.E.U8 desc[UR36][R16.64], R8 ;  /* 0x0000000810007986 */ /* 0x0007e2000c101124 */
[----:B------:R-:W-:Y:S05]  /*6380*/  BRA `(.L_x_1818) ;  /* 0x0000000400307947 */ /* 0x000fea0003800000 */
.L_x_1836:
        /* <DEDUP_REMOVED lines=21> */
.L_x_1843:
[----:B------:R-:W-:-:S04]  /*64e0*/  LOP3.LUT R2, R3, 0x80000000, RZ, 0xc0, !PT ;  /* 0x8000000003027812 */ /* 0x000fc800078ec0ff */
[----:B------:R-:W-:-:S04]  /*64f0*/  SHF.R.U32.HI R3, RZ, 0x18, R2 ;  /* 0x00000018ff037819 */ /* 0x000fc80000011602 */
[----:B------:R-:W-:-:S04]  /*6500*/  LOP3.LUT R0, R0, R3, RZ, 0xfc, !PT ;  /* 0x0000000300007212 */ /* 0x000fc800078efcff */
[----:B------:R-:W-:-:S07]  /*6510*/  PRMT R8, R0, 0x7610, R8 ;  /* 0x0000761000087816 */ /* 0x000fce0000000008 */
.L_x_1842:
[----:B------:R-:W-:Y:S05]  /*6520*/  BSYNC B0 ;  /* 0x0000000000007941 */ /* 0x000fea0003800000 */
.L_x_1841:
[----:B------:R0:W-:Y:S01]  /*6530*/  STG.E.U8 desc[UR36][R16.64], R8 ;  /* 0x0000000810007986 */ /* 0x0001e2000c101124 */
[----:B------:R-:W-:Y:S05]  /*6540*/  BRA `(.L_x_1818) ;  /* 0x0000000000c07947 */ /* 0x000fea0003800000 */
.L_x_1835:
        /* <DEDUP_REMOVED lines=22> */
[----:B------:R-:W-:-:S05]  /*66b0*/  @!P0 IMAD.MOV R0, RZ, RZ, R2 ;  /* 0x000000ffff008224 */ /* 0x000fca00078e0202 */
[----:B------:R-:W-:-:S05]  /*66c0*/  @P1 MOV R3, R0 ;  /* 0x0000000000031202 */ /* 0x000fca0000000f00 */
[----:B------:R1:W-:Y:S01]  /*66d0*/  STG.E.U8 desc[UR36][R16.64], R3 ;  /* 0x0000000310007986 */ /* 0x0003e2000c101124 */
[----:B------:R-:W-:Y:S05]  /*66e0*/  BRA `(.L_x_1818) ;  /* 0x0000000000587947 */ /* 0x000fea0003800000 */
.L_x_1817:
        /* <DEDUP_REMOVED lines=16> */
.L_x_1846:
[----:B------:R-:W-:Y:S05]  /*67f0*/  BRA `(.L_x_1818) ;  /* 0x0000000000147947 */ /* 0x000fea0003800000 */
.L_x_1845:
[----:B------:R-:W0:Y:S02]  /*6800*/  F2I.U64.F64.TRUNC R4, R4 ;  /* 0x0000000400047311 */ /* 0x000e24000030d800 */
[----:B0-----:R2:W-:Y:S01]  /*6810*/  STG.E.64 desc[UR36][R16.64], R4 ;  /* 0x0000000410007986 */ /* 0x0015e2000c101b24 */
[----:B------:R-:W-:Y:S05]  /*6820*/  BRA `(.L_x_1818) ;  /* 0x0000000000087947 */ /* 0x000fea0003800000 */
.L_x_1844:
[----:B------:R-:W0:Y:S02]  /*6830*/  F2I.U32.F64.TRUNC R5, R4 ;  /* 0x0000000400057311 */ /* 0x000e24000030d000 */
[----:B0-----:R0:W-:Y:S02]  /*6840*/  STG.E desc[UR36][R16.64], R5 ;  /* 0x0000000510007986 */ /* 0x0011e4000c101924 */
.L_x_1818:
[----:B------:R-:W-:-:S07]  /*6850*/  VIADD R19, R19, 0x80 ;  /* 0x0000008013137836 */ /* 0x000fce0000000000 */
.L_x_1778:
[----:B------:R-:W-:Y:S05]  /*6860*/  BSYNC B6 ;  /* 0x0000000000067941 */ /* 0x000fea0003800000 */
.L_x_1777:
        /* <DEDUP_REMOVED lines=307> */
.L_x_1849:
[----:B------:R-:W0:Y:S01]  /*7ba0*/  LDC.U8 R3, c[0x0][0x422] ;  /* 0x00010880ff037b82 */ /* 0x000e220000000000 */
[----:B------:R-:W-:Y:S01]  /*7bb0*/  ULDC.64 UR6, c[0x0][0x418] ;  /* 0x0001060000067ab9 */ /* 0x000fe20000000a00 */
[----:B------:R-:W-:Y:S01]  /*7bc0*/  ULDC.64 UR4, c[0x0][0x410] ;  /* 0x0001040000047ab9 */ /* 0x000fe20000000a00 */
[----:B------:R-:W-:Y:S02]  /*7bd0*/  IADD3 R4, P1, R0, UR6, RZ ;  /* 0x0000000600047c10 */ /* 0x000fe4000ff3e0ff */
[----:B------:R-:W-:-:S03]  /*7be0*/  IADD3 R16, P0, R16, UR4, RZ ;  /* 0x0000000410107c10 */ /* 0x000fc6000ff1e0ff */
[----:B------:R-:W-:Y:S01]  /*7bf0*/  IMAD.X R5, RZ, RZ, UR7, P1 ;  /* 0x00000007ff057e24 */ /* 0x000fe200088e06ff */
[----:B------:R-:W-:Y:S02]  /*7c00*/  IADD3.X R17, RZ, UR5, RZ, P0, !PT ;  /* 0x00000005ff117c10 */ /* 0x000fe400087fe4ff */
        /* <DEDUP_REMOVED lines=14> */
.L_x_1853:
[----:B------:R-:W2:Y:S02]  /*7cf0*/  LDG.E.U8 R2, desc[UR36][R4.64] ;  /* 0x0000002404027981 */ /* 0x000ea4000c1e1100 */
[----:B--2---:R-:W0:Y:S01]  /*7d00*/  I2F.F64.U16 R2, R2 ;  /* 0x0000000200027312 */ /* 0x004e220000101800 */
[----:B------:R-:W-:Y:S05]  /*7d10*/  BRA `(.L_x_1855) ;  /* 0x0000000c00707947 */ /* 0x000fea0003800000 */
.L_x_1852:
        /* <DEDUP_REMOVED lines=9> */
.L_x_1857:
[----:B------:R-:W2:Y:S02]  /*7db0*/  LDG.E R2, desc[UR36][R4.64] ;  /* 0x0000002404027981 */ /* 0x000ea4000c1e1900 */
[----:B--2---:R-:W0:Y:S01]  /*7dc0*/  I2F.F64 R2, R2 ;  /* 0x0000000200027312 */ /* 0x004e220000201c00 */
[----:B------:R-:W-:Y:S05]  /*7dd0*/  BRA `(.L_x_1855) ;  /* 0x0000000c00407947 */ /* 0x000fea0003800000 */
.L_x_1856:
[----:B------:R-:W2:Y:S02]  /*7de0*/  LDG.E.U16 R2, desc[UR36][R4.64] ;  /* 0x0000002404027981 */ /* 0x000ea4000c1e1500 */
[----:B--2---:R-:W0:Y:S01]  /*7df0*/  I2F.F64.S16 R2, R2 ;  /* 0x0000000200027312 */ /* 0x004e220000101c00 */
[----:B------:R-:W-:Y:S05]  /*7e00*/  BRA `(.L_x_1855) ;  /* 0x0000000c00347947 */ /* 0x000fea0003800000 */
.L_x_1851:
        /* <DEDUP_REMOVED lines=10> */
.L_x_1859:
[----:B------:R-:W2:Y:S02]  /*7eb0*/  LDG.E.U16 R0, desc[UR36][R4.64] ;  /* 0x0000002404007981 */ /* 0x000ea4000c1e1500 */
[----:B--2---:R-:W-:-:S05]  /*7ec0*/  HADD2.F32 R0, -RZ, R0.H0_H0 ;  /* 0x20000000ff007230 */ /* 0x004fca0000004100 */
[----:B------:R-:W-:-:S04]  /*7ed0*/  FMUL.FTZ R0, R0, 1 ;  /* 0x3f80000000007820 */ /* 0x000fc80000410000 */
[----:B------:R0:W1:Y:S01]  /*7ee0*/  F2F.F64.F32 R2, R0 ;  /* 0x0000000000027310 */ /* 0x0000620000201800 */
[----:B------:R-:W-:Y:S05]  /*7ef0*/  BRA `(.L_x_1855) ;  /* 0x0000000800f87947 */ /* 0x000fea0003800000 */
.L_x_1858:
        /* <DEDUP_REMOVED lines=10> */
.L_x_1861:
[----:B------:R-:W2:Y:S02]  /*7fa0*/  LDG.E.U16 R4, desc[UR36][R4.64] ;  /* 0x0000002404047981 */ /* 0x000ea4000c1e1500 */
[----:B--2---:R-:W-:-:S05]  /*7fb0*/  HADD2.F32 R0, -RZ, R4.H0_H0 ;  /* 0x20000004ff007230 */ /* 0x004fca0000004100 */
[----:B------:R-:W-:-:S04]  /*7fc0*/  FMUL.FTZ R0, R0, 1 ;  /* 0x3f80000000007820 */ /* 0x000fc80000410000 */
[----:B------:R0:W1:Y:S01]  /*7fd0*/  F2F.F64.F32 R2, R0 ;  /* 0x0000000000027310 */ /* 0x0000620000201800 */
[----:B------:R-:W-:Y:S05]  /*7fe0*/  BRA `(.L_x_1855) ;  /* 0x0000000800bc7947 */ /* 0x000fea0003800000 */
.L_x_1860:
[----:B------:R0:W5:Y:S01]  /*7ff0*/  LDG.E.64 R2, desc[UR36][R4.64] ;  /* 0x0000002404027981 */ /* 0x000162000c1e1b00 */
[----:B------:R-:W-:Y:S05]  /*8000*/  BRA `(.L_x_1855) ;  /* 0x0000000800b47947 */ /* 0x000fea0003800000 */
.L_x_1850:
        /* <DEDUP_REMOVED lines=13> */
.L_x_1864:
[----:B------:R0:W5:Y:S01]  /*80e0*/  LDG.E.64 R2, desc[UR36][R4.64] ;  /* 0x0000002404027981 */ /* 0x000162000c1e1b00 */
[----:B------:R-:W-:Y:S05]  /*80f0*/  BRA `(.L_x_1855) ;  /* 0x0000000800787947 */ /* 0x000fea0003800000 */
.L_x_1863:
        /* <DEDUP_REMOVED lines=28> */
.L_x_1866:
        /* <DEDUP_REMOVED lines=15> */
.L_x_1865:
[----:B------:R-:W2:Y:S02]  /*83b0*/  LDG.E.U16 R0, desc[UR36][R4.64] ;  /* 0x0000002404007981 */ /* 0x000ea4000c1e1500 */
[----:B--2---:R-:W-:-:S04]  /*83c0*/  IMAD.U32 R0, R0, 0x10000, RZ ;  /* 0x0001000000007824 */ /* 0x004fc800078e00ff */
[----:B------:R-:W-:-:S04]  /*83d0*/  FMUL.FTZ R0, R0, 1 ;  /* 0x3f80000000007820 */ /* 0x000fc80000410000 */
[----:B------:R0:W1:Y:S01]  /*83e0*/  F2F.F64.F32 R2, R0 ;  /* 0x0000000000027310 */ /* 0x0000620000201800 */
[----:B------:R-:W-:Y:S05]  /*83f0*/  BRA `(.L_x_1855) ;  /* 0x0000000400b87947 */ /* 0x000fea0003800000 */
.L_x_1862:
        /* <DEDUP_REMOVED lines=11> */
.L_x_1869:
        /* <DEDUP_REMOVED lines=21> */
.L_x_1873:
[----:B------:R-:W-:Y:S05]  /*8600*/  BSYNC B1 ;  /* 0x0000000000017941 */ /* 0x000fea0003800000 */
.L_x_1872:
[----:B------:R-:W-:Y:S01]  /*8610*/  LEA R3, R0, 0x3b800000, 0x17 ;  /* 0x3b80000000037811 */ /* 0x000fe200078eb8ff */
[----:B------:R-:W-:-:S05]  /*8620*/  IMAD.SHL.U32 R0, R2, 0x100000, RZ ;  /* 0x0010000002007824 */ /* 0x000fca00078e00ff */
[----:B------:R-:W-:-:S07]  /*8630*/  LOP3.LUT R0, R3, R0, R4, 0xfe, !PT ;  /* 0x0000000003007212 */ /* 0x000fce00078efe04 */
.L_x_1871:
[----:B------:R-:W-:Y:S05]  /*8640*/  BSYNC B0 ;  /* 0x0000000000007941 */ /* 0x000fea0003800000 */
.L_x_1870:
[----:B------:R-:W-:-:S04]  /*8650*/  FMUL.FTZ R0, R0, 1 ;  /* 0x3f80000000007820 */ /* 0x000fc80000410000 */
[----:B------:R1:W2:Y:S01]  /*8660*/  F2F.F64.F32 R2, R0 ;  /* 0x0000000000027310 */ /* 0x0002a20000201800 */
[----:B------:R-:W-:Y:S05]  /*8670*/  BRA `(.L_x_1855) ;  /* 0x0000000400187947 */ /* 0x000fea0003800000 */
.L_x_1868:
        /* <DEDUP_REMOVED lines=21> */
.L_x_1877:
[----:B------:R-:W-:Y:S05]  /*87d0*/  BSYNC B1 ;  /* 0x0000000000017941 */ /* 0x000fea0003800000 */
.L_x_1876:
[----:B------:R-:W-:Y:S01]  /*87e0*/  LEA R3, R0, 0x37800000, 0x17 ;  /* 0x3780000000037811 */ /* 0x000fe200078eb8ff */
[----:B------:R-:W-:-:S05]  /*87f0*/  IMAD.SHL.U32 R0, R2, 0x200000, RZ ;  /* 0x0020000002007824 */ /* 0x000fca00078e00ff */
[----:B------:R-:W-:-:S07]  /*8800*/  LOP3.LUT R0, R3, R0, R4, 0xfe, !PT ;  /* 0x0000000003007212 */ /* 0x000fce00078efe04 */
.L_x_1875:
[----:B------:R-:W-:Y:S05]  /*8810*/  BSYNC B0 ;  /* 0x0000000000007941 */ /* 0x000fea0003800000 */
.L_x_1874:
[----:B------:R-:W-:-:S04]  /*8820*/  FMUL.FTZ R0, R0, 1 ;  /* 0x3f80000000007820 */ /* 0x000fc80000410000 */
[----:B------:R3:W4:Y:S01]  /*8830*/  F2F.F64.F32 R2, R0 ;  /* 0x0000000000027310 */ /* 0x0007220000201800 */
[----:B------:R-:W-:Y:S05]  /*8840*/  BRA `(.L_x_1855) ;  /* 0x0000000000a47947 */ /* 0x000fea0003800000 */
.L_x_1867:
        /* <DEDUP_REMOVED lines=14> */
.L_x_1881:
[----:B------:R-:W-:Y:S05]  /*8930*/  BSYNC B0 ;  /* 0x0000000000007941 */ /* 0x000fea0003800000 */
.L_x_1880:
[----:B------:R-:W-:-:S04]  /*8940*/  FMUL.FTZ R0, R0, 1 ;  /* 0x3f80000000007820 */ /* 0x000fc80000410000 */
[----:B------:R0:W1:Y:S01]  /*8950*/  F2F.F64.F32 R2, R0 ;  /* 0x0000000000027310 */ /* 0x0000620000201800 */
[----:B------:R-:W-:Y:S05]  /*8960*/  BRA `(.L_x_1855) ;  /* 0x00000000005c7947 */ /* 0x000fea0003800000 */
.L_x_1854:
        /* <DEDUP_REMOVED lines=16> */
.L_x_1882:
[----:B------:R-:W-:Y:S01]  /*8a70*/  CS2R R2, SRZ ;  /* 0x0000000000027805 */ /* 0x000fe2000001ff00 */
[----:B------:R-:W-:Y:S06]  /*8a80*/  BRA `(.L_x_1855) ;  /* 0x0000000000147947 */ /* 0x000fec0003800000 */
.L_x_1879:
[----:B------:R-:W2:Y:S02]  /*8a90*/  LDG.E.64 R2, desc[UR36][R4.64] ;  /* 0x0000002404027981 */ /* 0x000ea4000c1e1b00 */
[----:B--2---:R-:W0:Y:S01]  /*8aa0*/  I2F.F64.U64 R2, R2 ;  /* 0x0000000200027312 */ /* 0x004e220000301800 */
[----:B------:R-:W-:Y:S05]  /*8ab0*/  BRA `(.L_x_1855) ;  /* 0x0000000000087947 */ /* 0x000fea0003800000 */
.L_x_1878:
[----:B------:R-:W2:Y:S02]  /*8ac0*/  LDG.E R2, desc[UR36][R4.64] ;  /* 0x0000002404027981 */ /* 0x000ea4000c1e1900 */
[----:B--2---:R-:W0:Y:S02]  /*8ad0*/  I2F.F64.U32 R2, R2 ;  /* 0x0000000200027312 */ /* 0x004e240000201800 */
.L_x_1855:
        /* <DEDUP_REMOVED lines=21> */
.L_x_1886:
[----:B------:R-:W0:Y:S02]  /*8c30*/  F2I.S64.F64.TRUNC R4, R4 ;  /* 0x0000000400047311 */ /* 0x000e24000030d900 */
[----:B0-----:R-:W-:-:S05]  /*8c40*/  IMAD.MOV.U32 R3, RZ, RZ, R4 ;  /* 0x000000ffff037224 */ /* 0x001fca00078e0004 */
[----:B------:R3:W-:Y:S01]  /*8c50*/  STG.E.U8 desc[UR36][R16.64], R3 ;  /* 0x0000000310007986 */ /* 0x0007e2000c101124 */
[----:B------:R-:W-:Y:S05]  /*8c60*/  BRA `(.L_x_1888) ;  /* 0x0000000c00f87947 */ /* 0x000fea0003800000 */
.L_x_1885:
        /* <DEDUP_REMOVED lines=9> */
.L_x_1890:
[----:B------:R-:W0:Y:S02]  /*8d00*/  F2I.F64.TRUNC R5, R4 ;  /* 0x0000000400057311 */ /* 0x000e24000030d100 */
[----:B0-----:R2:W-:Y:S01]  /*8d10*/  STG.E desc[UR36][R16.64], R5 ;  /* 0x0000000510007986 */ /* 0x0015e2000c101924 */
[----:B------:R-:W-:Y:S05]  /*8d20*/  BRA `(.L_x_1888) ;  /* 0x0000000c00c87947 */ /* 0x000fea0003800000 */
.L_x_1889:
[----:B------:R-:W0:Y:S02]  /*8d30*/  F2I.F64.TRUNC R5, R4 ;  /* 0x0000000400057311 */ /* 0x000e24000030d100 */
[----:B0-----:R0:W-:Y:S01]  /*8d40*/  STG.E.U16 desc[UR36][R16.64], R5 ;  /* 0x0000000510007986 */ /* 0x0011e2000c101524 */
[----:B------:R-:W-:Y:S05]  /*8d50*/  BRA `(.L_x_1888) ;  /* 0x0000000c00bc7947 */ /* 0x000fea0003800000 */
.L_x_1884:
        /* <DEDUP_REMOVED lines=13> */
.L_x_1892:
        /* <DEDUP_REMOVED lines=8> */
.L_x_1891:
        /* <DEDUP_REMOVED lines=14> */
.L_x_1894:
        /* <DEDUP_REMOVED lines=9> */
.L_x_1893:
[----:B------:R0:W-:Y:S01]  /*9020*/  STG.E.64 desc[UR36][R16.64], R4 ;  /* 0x0000000410007986 */ /* 0x0001e2000c101b24 */
[----:B------:R-:W-:Y:S05]  /*9030*/  BRA `(.L_x_1888) ;  /* 0x0000000c00047947 */ /* 0x000fea0003800000 */
.L_x_1883:
        /* <DEDUP_REMOVED lines=12> */
.L_x_1897:
[----:B------:R-:W-:-:S05]  /*9100*/  CS2R R6, SRZ ;  /* 0x0000000000067805 */ /* 0x000fca000001ff00 */
[----:B------:R0:W-:Y:S01]  /*9110*/  STG.E.128 desc[UR36][R16.64], R4 ;  /* 0x0000000410007986 */ /* 0x0001e2000c101d24 */
[----:B------:R-:W-:Y:S05]  /*9120*/  BRA `(.L_x_1888) ;  /* 0x0000000800c87947 */ /* 0x000fea0003800000 */
.L_x_1896:
        /* <DEDUP_REMOVED lines=25> */
.L_x_1901:
[----:B------:R-:W-:Y:S05]  /*92c0*/  BSYNC B0 ;  /* 0x0000000000007941 */ /* 0x000fea0003800000 */
.L_x_1900:
[----:B------:R-:W-:-:S05]  /*92d0*/  LOP3.LUT R3, R0, R3, RZ, 0xfc, !PT ;  /* 0x0000000300037212 */ /* 0x000fca00078efcff */
[----:B------:R0:W-:Y:S01]  /*92e0*/  STG.E.U8 desc[UR36][R16.64], R3 ;  /* 0x0000000310007986 */ /* 0x0001e2000c101124 */
[----:B------:R-:W-:Y:S05]  /*92f0*/  BRA `(.L_x_1888) ;  /* 0x0000000800547947 */ /* 0x000fea0003800000 */
.L_x_1899:
        /* <DEDUP_REMOVED lines=17> */
.L_x_1903:
[----:B------:R-:W-:Y:S01]  /*9410*/  IMAD.MOV.U32 R0, RZ, RZ, 0x7f ;  /* 0x0000007fff007424 */ /* 0x000fe200078e00ff */
[----:B------:R-:W-:-:S04]  /*9420*/  ISETP.GT.U32.AND P0, PT, R2, 0x7f800000, PT ;  /* 0x7f8000000200780c */ /* 0x000fc80003f04070 */
[----:B------:R-:W-:-:S09]  /*9430*/  SEL R0, R0, 0x7c, P0 ;  /* 0x0000007c00007807 */ /* 0x000fd20000000000 */
.L_x_1904:
[----:B------:R-:W-:Y:S05]  /*9440*/  BSYNC B0 ;  /* 0x0000000000007941 */ /* 0x000fea0003800000 */
.L_x_1902:
[----:B------:R-:W-:-:S04]  /*9450*/  LOP3.LUT R2, R3, 0x80000000, RZ, 0xc0, !PT ;  /* 0x8000000003027812 */ /* 0x000fc800078ec0ff */
[----:B------:R-:W-:-:S04]  /*9460*/  SHF.R.U32.HI R3, RZ, 0x18, R2 ;  /* 0x00000018ff037819 */ /* 0x000fc80000011602 */
[----:B------:R-:W-:-:S05]  /*9470*/  LOP3.LUT R3, R0, R3, RZ, 0xfc, !PT ;  /* 0x0000000300037212 */ /* 0x000fca00078efcff */
[----:B------:R0:W-:Y:S01]  /*9480*/  STG.E.U8 desc[UR36][R16.64], R3 ;  /* 0x0000000310007986 */ /* 0x0001e2000c101124 */
[----:B------:R-:W-:Y:S05]  /*9490*/  BRA `(.L_x_1888) ;  /* 0x0000000400ec7947 */ /* 0x000fea0003800000 */
.L_x_1898:
        /* <DEDUP_REMOVED lines=8> */
.L_x_1895:
        /* <DEDUP_REMOVED lines=11> */
.L_x_1907:
        /* <DEDUP_REMOVED lines=21> */
.L_x_1910:
[----:B------:R-:W-:-:S04]  /*9720*/  LOP3.LUT R2, R3, 0x80000000, RZ, 0xc0, !PT ;  /* 0x8000000003027812 */ /* 0x000fc800078ec0ff */
[----:B------:R-:W-:-:S04]  /*9730*/  SHF.R.U32.HI R3, RZ, 0x18, R2 ;  /* 0x00000018ff037819 */ /* 0x000fc80000011602 */
[----:B------:R-:W-:-:S04]  /*9740*/  LOP3.LUT R0, R0, R3, RZ, 0xfc, !PT ;  /* 0x0000000300007212 */ /* 0x000fc800078efcff */
[----:B------:R-:W-:-:S07]  /*9750*/  PRMT R8, R0, 0x7610, R8 ;  /* 0x0000761000087816 */ /* 0x000fce0000000008 */
.L_x_1909:
[----:B------:R-:W-:Y:S05]  /*9760*/  BSYNC B0 ;  /* 0x0000000000007941 */ /* 0x000fea0003800000 */
.L_x_1908:
[----:B------:R0:W-:Y:S01]  /*9770*/  STG.E.U8 desc[UR36][R16.64], R8 ;  /* 0x0000000810007986 */ /* 0x0001e2000c101124 */
[----:B------:R-:W-:Y:S05]  /*9780*/  BRA `(.L_x_1888) ;  /* 0x0000000400307947 */ /* 0x000fea0003800000 */
.L_x_1906:
[----:B------:R-:W-:Y:S01]  /*9790*/  UMOV UR4, 0xf0000000 ;  /* 0xf000000000047882 */ /* 0x000fe20000000000 */
[----:B------:R-:W-:Y:S01]  /*97a0*/  UMOV UR5, 0x380fffff ;  /* 0x380fffff00057882 */ /* 0x000fe20000000000 */
[----:B------:R-:W0:Y:S01]  /*97b0*/  F2F.F32.F64 R3, R4 ;  /* 0x0000000400037310 */ /* 0x000e220000301000 */
[----:B------:R-:W-:Y:S01]  /*97c0*/  DSETP.GEU.AND P0, PT, |R4|, UR4, PT ;  /* 0x0000000404007e2a */ /* 0x000fe2000bf0e200 */
[----:B------:R-:W-:Y:S01]  /*97d0*/  BSSY B0, `(.L_x_1911) ;  /* 0x0000015000007945 */ /* 0x000fe20003800000 */
[----:B------:R-:W-:-:S12]  /*97e0*/  MOV R8, 0x80 ;  /* 0x0000008000087802 */ /* 0x000fd80000000f00 */
        /* <DEDUP_REMOVED lines=15> */
.L_x_1913:
[----:B------:R-:W-:-:S04]  /*98e0*/  LOP3.LUT R2, R3, 0x80000000, RZ, 0xc0, !PT ;  /* 0x8000000003027812 */ /* 0x000fc800078ec0ff */
[----:B------:R-:W-:-:S04]  /*98f0*/  SHF.R.U32.HI R3, RZ, 0x18, R2 ;  /* 0x00000018ff037819 */ /* 0x000fc80000011602 */
[----:B------:R-:W-:-:S04]  /*9900*/  LOP3.LUT R0, R0, R3, RZ, 0xfc, !PT ;  /* 0x0000000300007212 */ /* 0x000fc800078efcff */
[----:B------:R-:W-:-:S07]  /*9910*/  PRMT R8, R0, 0x7610, R8 ;  /* 0x0000761000087816 */ /* 0x000fce0000000008 */
.L_x_1912:
[----:B------:R-:W-:Y:S05]  /*9920*/  BSYNC B0 ;  /* 0x0000000000007941 */ /* 0x000fea0003800000 */
.L_x_1911:
[----:B------:R0:W-:Y:S01]  /*9930*/  STG.E.U8 desc[UR36][R16.64], R8 ;  /* 0x0000000810007986 */ /* 0x0001e2000c101124 */
[----:B------:R-:W-:Y:S05]  /*9940*/  BRA `(.L_x_1888) ;  /* 0x0000000000c07947 */ /* 0x000fea0003800000 */
.L_x_1905:
        /* <DEDUP_REMOVED lines=26> */
.L_x_1887:
        /* <DEDUP_REMOVED lines=16> */
.L_x_1916:
[----:B------:R-:W-:Y:S05]  /*9bf0*/  BRA `(.L_x_1888) ;  /* 0x0000000000147947 */ /* 0x000fea0003800000 */
.L_x_1915:
[----:B------:R-:W0:Y:S02]  /*9c00*/  F2I.U64.F64.TRUNC R4, R4 ;  /* 0x0000000400047311 */ /* 0x000e24000030d800 */
[----:B0-----:R0:W-:Y:S01]  /*9c10*/  STG.E.64 desc[UR36][R16.64], R4 ;  /* 0x0000000410007986 */ /* 0x0011e2000c101b24 */
[----:B------:R-:W-:Y:S05]  /*9c20*/  BRA `(.L_x_1888) ;  /* 0x0000000000087947 */ /* 0x000fea0003800000 */
.L_x_1914:
[----:B------:R-:W0:Y:S02]  /*9c30*/  F2I.U32.F64.TRUNC R5, R4 ;  /* 0x0000000400057311 */ /* 0x000e24000030d000 */
[----:B0-----:R0:W-:Y:S02]  /*9c40*/  STG.E desc[UR36][R16.64], R5 ;  /* 0x0000000510007986 */ /* 0x0011e4000c101924 */
.L_x_1888:
[----:B------:R-:W-:-:S07]  /*9c50*/  VIADD R19, R19, 0x80 ;  /* 0x0000008013137836 */ /* 0x000fce0000000000 */
.L_x_1848:
[----:B------:R-:W-:Y:S05]  /*9c60*/  BSYNC B6 ;  /* 0x0000000000067941 */ /* 0x000fea0003800000 */
.L_x_1847:
        /* <DEDUP_REMOVED lines=306> */
.L_x_1917:
        /* <DEDUP_REMOVED lines=19> */
[----:B--2---:R-:W3:Y:S01]  /*b0c0*/  I2F.F64.S16 R2, R2 ;  /* 0x0000000200027312 */ /* 0x004ee20000101c00 */
[----:B------:R-:W-:Y:S05]  /*b0d0*/  BRA `(.L_x_1923) ;  /* 0x0000000c007c7947 */ /* 0x000fea0003800000 */
.L_x_1921:
[----:B------:R-:W2:Y:S02]  /*b0e0*/  LDG.E.U8 R2, desc[UR36][R4.64] ;  /* 0x0000002404027981 */ /* 0x000ea4000c1e1100 */
[----:B--2---:R-:W4:Y:S01]  /*b0f0*/  I2F.F64.U16 R2, R2 ;  /* 0x0000000200027312 */ /* 0x004f220000101800 */
[----:B------:R-:W-:Y:S05]  /*b100*/  BRA `(.L_x_1923) ;  /* 0x0000000c00707947 */ /* 0x000fea0003800000 */
.L_x_1920:
[----:B------:R-:W-:-:S13]  /*b110*/  ISETP.NE.AND P0, PT, R2, 0x2, PT ;  /* 0x000000020200780c */ /* 0x000fda0003f05270 */
[----:B------:R-:W-:Y:S05]  /*b120*/  @!P0 BRA `(.L_x_1924) ;  /* 0x0000000000288947 */ /* 0x000fea0003800000 */
[----:B------:R-:W-:-:S13]  /*b130*/  ISETP.NE.AND P0, PT, R2, 0x3, PT ;  /* 0x000000030200780c */ /* 0x000fda0003f05270 */
[----:B------:R-:W-:Y:S05]  /*b140*/  @!P0 BRA `(.L_x_1925) ;  /* 0x0000000000148947 */ /* 0x000fea0003800000 */
[----:B------:R-:W-:-:S13]  /*b150*/  ISETP.NE.AND P0, PT, R2, 0x4, PT ;  /* 0x000000040200780c */ /* 0x000fda0003f05270 */
[----:B------:R-:W-:Y:S05]  /*b160*/  @P0 BRA `(.L_x_1922) ;  /* 0x0000000800fc0947 */ /* 0x000fea0003800000 */
[----:B------:R-:W2:Y:S02]  /*b170*/  LDG.E.64 R2, desc[UR36][R4.64] ;  /* 0x0000002404027981 */ /* 0x000ea4000c1e1b00 */
[----:B--2---:R-:W1:Y:S01]  /*b180*/  I2F.F64.S64 R2, R2 ;  /* 0x0000000200027312 */ /* 0x004e620000301c00 */
[----:B------:R-:W-:Y:S05]  /*b190*/  BRA `(.L_x_1923) ;  /* 0x0000000c004c7947 */ /* 0x000fea0003800000 */
.L_x_1925:
[----:B------:R-:W2:Y:S02]  /*b1a0*/  LDG.E R2, desc[UR36][R4.64] ;  /* 0x0000002404027981 */ /* 0x000ea4000c1e1900 */
[----:B--2---:R-:W2:Y:S01]  /*b1b0*/  I2F.F64 R2, R2 ;  /* 0x0000000200027312 */ /* 0x004ea20000201c00 */
[----:B------:R-:W-:Y:S05]  /*b1c0*/  BRA `(.L_x_1923) ;  /* 0x0000000c00407947 */ /* 0x000fea0003800000 */
.L_x_1924:
[----:B------:R-:W2:Y:S02]  /*b1d0*/  LDG.E.U16 R2, desc[UR36][R4.64] ;  /* 0x0000002404027981 */ /* 0x000ea4000c1e1500 */
[----:B--2---:R-:W0:Y:S01]  /*b1e0*/  I2F.F64.S16 R2, R2 ;  /* 0x0000000200027312 */ /* 0x004e220000101c00 */
[----:B------:R-:W-:Y:S05]  /*b1f0*/  BRA `(.L_x_1923) ;  /* 0x0000000c00347947 */ /* 0x000fea0003800000 */
.L_x_1919:
        /* <DEDUP_REMOVED lines=10> */
.L_x_1927:
[----:B------:R-:W2:Y:S02]  /*b2a0*/  LDG.E.U16 R0, desc[UR36][R4.64] ;  /* 0x0000002404007981 */ /* 0x000ea4000c1e1500 */
[----:B--2---:R-:W-:-:S05]  /*b2b0*/  HADD2.F32 R0, -RZ, R0.H0_H0 ;  /* 0x20000000ff007230 */ /* 0x004fca0000004100 */
[----:B------:R-:W-:-:S04]  /*b2c0*/  FMUL.FTZ R0, R0, 1 ;  /* 0x3f80000000007820 */ /* 0x000fc80000410000 */
[----:B------:R0:W1:Y:S01]  /*b2d0*/  F2F.F64.F32 R2, R0 ;  /* 0x0000000000027310 */ /* 0x0000620000201800 */
[----:B------:R-:W-:Y:S05]  /*b2e0*/  BRA `(.L_x_1923) ;  /* 0x0000000800f87947 */ /* 0x000fea0003800000 */
.L_x_1926:
        /* <DEDUP_REMOVED lines=10> */
.L_x_1929:
[----:B------:R-:W2:Y:S02]  /*b390*/  LDG.E.U16 R4, desc[UR36][R4.64] ;  /* 0x0000002404047981 */ /* 0x000ea4000c1e1500 */
[----:B--2---:R-:W-:-:S05]  /*b3a0*/  HADD2.F32 R0, -RZ, R4.H0_H0 ;  /* 0x20000004ff007230 */ /* 0x004fca0000004100 */
[----:B------:R-:W-:-:S04]  /*b3b0*/  FMUL.FTZ R0, R0, 1 ;  /* 0x3f80000000007820 */ /* 0x000fc80000410000 */
[----:B------:R0:W1:Y:S01]  /*b3c0*/  F2F.F64.F32 R2, R0 ;  /* 0x0000000000027310 */ /* 0x0000620000201800 */
[----:B------:R-:W-:Y:S05]  /*b3d0*/  BRA `(.L_x_1923) ;  /* 0x0000000800bc7947 */ /* 0x000fea0003800000 */
.L_x_1928:
[----:B------:R0:W5:Y:S01]  /*b3e0*/  LDG.E.64 R2, desc[UR36][R4.64] ;  /* 0x0000002404027981 */ /* 0x000162000c1e1b00 */
[----:B------:R-:W-:Y:S05]  /*b3f0*/  BRA `(.L_x_1923) ;  /* 0x0000000800b47947 */ /* 0x000fea0003800000 */
.L_x_1918:
        /* <DEDUP_REMOVED lines=13> */
.L_x_1932:
[----:B------:R0:W5:Y:S01]  /*b4d0*/  LDG.E.64 R2, desc[UR36][R4.64] ;  /* 0x0000002404027981 */ /* 0x000162000c1e1b00 */
[----:B------:R-:W-:Y:S05]  /*b4e0*/  BRA `(.L_x_1923) ;  /* 0x0000000800787947 */ /* 0x000fea0003800000 */
.L_x_1931:
        /* <DEDUP_REMOVED lines=28> */
.L_x_1934:
        /* <DEDUP_REMOVED lines=15> */
.L_x_1933:
[----:B------:R-:W2:Y:S02]  /*b7a0*/  LDG.E.U16 R0, desc[UR36][R4.64] ;  /* 0x0000002404007981 */ /* 0x000ea4000c1e1500 */
[----:B--2---:R-:W-:-:S04]  /*b7b0*/  IMAD.U32 R0, R0, 0x10000, RZ ;  /* 0x0001000000007824 */ /* 0x004fc800078e00ff */
[----:B------:R-:W-:-:S04]  /*b7c0*/  FMUL.FTZ R0, R0, 1 ;  /* 0x3f80000000007820 */ /* 0x000fc80000410000 */
[----:B------:R0:W1:Y:S01]  /*b7d0*/  F2F.F64.F32 R2, R0 ;  /* 0x0000000000027310 */ /* 0x0000620000201800 */
[----:B------:R-:W-:Y:S05]  /*b7e0*/  BRA `(.L_x_1923) ;  /* 0x0000000400b87947 */ /* 0x000fea0003800000 */
.L_x_1930:
        /* <DEDUP_REMOVED lines=11> */
.L_x_1937:
        /* <DEDUP_REMOVED lines=21> */
.L_x_1941:
[----:B------:R-:W-:Y:S05]  /*b9f0*/  BSYNC B1 ;  /* 0x0000000000017941 */ /* 0x000fea0003800000 */
.L_x_1940:
[----:B------:R-:W-:Y:S02]  /*ba00*/  LEA R3, R0, 0x3b800000, 0x17 ;  /* 0x3b80000000037811 */ /* 0x000fe400078eb8ff */
[----:B------:R-:W-:-:S04]  /*ba10*/  SHF.L.U32 R0, R2, 0x14, RZ ;  /* 0x0000001402007819 */ /* 0x000fc800000006ff */
[----:B------:R-:W-:-:S07]  /*ba20*/  LOP3.LUT R0, R3, R0, R4, 0xfe, !PT ;  /* 0x0000000003007212 */ /* 0x000fce00078efe04 */
.L_x_1939:
[----:B------:R-:W-:Y:S05]  /*ba30*/  BSYNC B0 ;  /* 0x0000000000007941 */ /* 0x000fea0003800000 */
.L_x_1938:
[----:B------:R-:W-:-:S04]  /*ba40*/  FMUL.FTZ R0, R0, 1 ;  /* 0x3f80000000007820 */ /* 0x000fc80000410000 */
[----:B------:R0:W1:Y:S01]  /*ba50*/  F2F.F64.F32 R2, R0 ;  /* 0x0000000000027310 */ /* 0x0000620000201800 */
[----:B------:R-:W-:Y:S05]  /*ba60*/  BRA `(.L_x_1923) ;  /* 0x0000000400187947 */ /* 0x000fea0003800000 */
.L_x_1936:
        /* <DEDUP_REMOVED lines=21> */
.L_x_1945:
[----:B------:R-:W-:Y:S05]  /*bbc0*/  BSYNC B1 ;  /* 0x0000000000017941 */ /* 0x000fea0003800000 */
.L_x_1944:
[----:B------:R-:W-:Y:S01]  /*bbd0*/  LEA R3, R0, 0x37800000, 0x17 ;  /* 0x3780000000037811 */ /* 0x000fe200078eb8ff */
[----:B------:R-:W-:-:S05]  /*bbe0*/  IMAD.SHL.U32 R0, R2, 0x200000, RZ ;  /* 0x0020000002007824 */ /* 0x000fca00078e00ff */
[----:B------:R-:W-:-:S07]  /*bbf0*/  LOP3.LUT R0, R3, R0, R4, 0xfe, !PT ;  /* 0x0000000003007212 */ /* 0x000fce00078efe04 */
.L_x_1943:
[----:B------:R-:W-:Y:S05]  /*bc00*/  BSYNC B0 ;  /* 0x0000000000007941 */ /* 0x000fea0003800000 */
.L_x_1942:
[----:B------:R-:W-:-:S04]  /*bc10*/  FMUL.FTZ R0, R0, 1 ;  /* 0x3f80000000007820 */ /* 0x000fc80000410000 */
[----:B------:R0:W1:Y:S01]  /*bc20*/  F2F.F64.F32 R2, R0 ;  /* 0x0000000000027310 */ /* 0x0000620000201800 */
[----:B------:R-:W-:Y:S05]  /*bc30*/  BRA `(.L_x_1923) ;  /* 0x0000000000a47947 */ /* 0x000fea0003800000 */
.L_x_1935:
        /* <DEDUP_REMOVED lines=14> */
.L_x_1949:
[----:B------:R-:W-:Y:S05]  /*bd20*/  BSYNC B0 ;  /* 0x0000000000007941 */ /* 0x000fea0003800000 */
.L_x_1948:
[----:B------:R-:W-:-:S04]  /*bd30*/  FMUL.FTZ R0, R0, 1 ;  /* 0x3f80000000007820 */ /* 0x000fc80000410000 */
[----:B------:R0:W1:Y:S01]  /*bd40*/  F2F.F64.F32 R2, R0 ;  /* 0x0000000000027310 */ /* 0x0000620000201800 */
[----:B------:R-:W-:Y:S05]  /*bd50*/  BRA `(.L_x_1923) ;  /* 0x00000000005c7947 */ /* 0x000fea0003800000 */
.L_x_1922:
        /* <DEDUP_REMOVED lines=16> */
.L_x_1950:
[----:B------:R-:W-:Y:S01]  /*be60*/  CS2R R2, SRZ ;  /* 0x0000000000027805 */ /* 0x000fe2000001ff00 */
[----:B------:R-:W-:Y:S06]  /*be70*/  BRA `(.L_x_1923) ;  /* 0x0000000000147947 */ /* 0x000fec0003800000 */
.L_x_1947:
[----:B------:R-:W2:Y:S02]  /*be80*/  LDG.E.64 R2, desc[UR36][R4.64] ;  /* 0x0000002404027981 */ /* 0x000ea4000c1e1b00 */
[----:B--2---:R-:W0:Y:S01]  /*be90*/  I2F.F64.U64 R2, R2 ;  /* 0x0000000200027312 */ /* 0x004e220000301800 */
[----:B------:R-:W-:Y:S05]  /*bea0*/  BRA `(.L_x_1923) ;  /* 0x0000000000087947 */ /* 0x000fea0003800000 */
.L_x_1946:
[----:B------:R-:W2:Y:S02]  /*beb0*/  LDG.E R2, desc[UR36][R4.64] ;  /* 0x0000002404027981 */ /* 0x000ea4000c1e1900 */
[----:B--2---:R-:W0:Y:S02]  /*bec0*/  I2F.F64.U32 R2, R2 ;  /* 0x0000000200027312 */ /* 0x004e240000201800 */
.L_x_1923:
[----:B------:R-:W0:Y:S02]  /*bed0*/  LDC.U8 R6, c[0x0][0x421] ;  /* 0x00010840ff067b82 */ /* 0x000e240000000000 */
[C---:B012345:R-:W-:Y:S02]  /*bee0*/  DSETP.GEU.AND P1, PT, R2.reuse, RZ, PT ;  /* 0x000000ff0200722a */ /* 0x07ffe40003f2e000 */
[----:B------:R-:W-:-:S04]  /*bef0*/  DSETP.GTU.AND P0, PT, |R2|, +INF , PT ;  /* 0x7ff000000200742a */ /* 0x000fc80003f0c200 */
[----:B------:R-:W-:Y:S02]  /*bf00*/  FSEL R5, RZ, 3.37028055040000000000e+12, P1 ;  /* 0x54442d18ff057808 */ /* 0x000fe40000800000 */
[----:B------:R-:W-:Y:S02]  /*bf10*/  FSEL R7, RZ, 2.1426990032196044922, P1 ;  /* 0x400921fbff077808 */ /* 0x000fe40000800000 */
[----:B------:R-:W-:Y:S02]  /*bf20*/  FSEL R4, R5, R2, !P0 ;  /* 0x0000000205047208 */ /* 0x000fe40004000000 */
[----:B------:R-:W-:Y:S02]  /*bf30*/  FSEL R5, R7, R3, !P0 ;  /* 0x0000000307057208 */ /* 0x000fe40004000000 */
[----:B------:R-:W-:-:S04]  /*bf40*/  PRMT R0, R6, 0x9910, RZ ;  /* 0x0000991006007816 */ /* 0x000fc800000000ff */
        /* <DEDUP_REMOVED lines=13> */
.L_x_1954:
[----:B------:R-:W0:Y:S02]  /*c020*/  F2I.S64.F64.TRUNC R4, R4 ;  /* 0x0000000400047311 */ /* 0x000e24000030d900 */
[----:B0-----:R-:W-:-:S05]  /*c030*/  IMAD.MOV.U32 R3, RZ, RZ, R4 ;  /* 0x000000ffff037224 */ /* 0x001fca00078e0004 */
[----:B------:R-:W-:Y:S01]  /*c040*/  STG.E.U8 desc[UR36][R16.64], R3 ;  /* 0x0000000310007986 */ /* 0x000fe2000c101124 */
[----:B------:R-:W-:Y:S05]  /*c050*/  EXIT ;  /* 0x000000000000794d */ /* 0x000fea0003800000 */
.L_x_1953:
        /* <DEDUP_REMOVED lines=9> */
.L_x_1957:
[----:B------:R-:W0:Y:S02]  /*c0f0*/  F2I.F64.TRUNC R5, R4 ;  /* 0x0000000400057311 */ /* 0x000e24000030d100 */
[----:B0-----:R-:W-:Y:S01]  /*c100*/  STG.E desc[UR36][R16.64], R5 ;  /* 0x0000000510007986 */ /* 0x001fe2000c101924 */
[----:B------:R-:W-:Y:S05]  /*c110*/  EXIT ;  /* 0x000000000000794d */ /* 0x000fea0003800000 */
.L_x_1956:
[----:B------:R-:W0:Y:S02]  /*c120*/  F2I.F64.TRUNC R5, R4 ;  /* 0x0000000400057311 */ /* 0x000e24000030d100 */
[----:B0-----:R-:W-:Y:S01]  /*c130*/  STG.E.U16 desc[UR36][R16.64], R5 ;  /* 0x0000000510007986 */ /* 0x001fe2000c101524 */
[----:B------:R-:W-:Y:S05]  /*c140*/  EXIT ;  /* 0x000000000000794d */ /* 0x000fea0003800000 */
.L_x_1952:
        /* <DEDUP_REMOVED lines=13> */
.L_x_1959:
        /* <DEDUP_REMOVED lines=8> */
.L_x_1958:
        /* <DEDUP_REMOVED lines=12> */
[----:B------:R-:W-:Y:S01]  /*c360*/  STG.E.64 desc[UR36][R16.64], R2 ;  /* 0x0000000210007986 */ /* 0x000fe2000c101b24 */
[----:B------:R-:W-:Y:S05]  /*c370*/  EXIT ;  /* 0x000000000000794d */ /* 0x000fea0003800000 */
.L_x_1961:
[----:B------:R-:W-:Y:S01]  /*c380*/  UMOV UR4, 0xf0000000 ;  /* 0xf000000000047882 */ /* 0x000fe20000000000 */
[----:B------:R-:W-:Y:S01]  /*c390*/  UMOV UR5, 0x380fffff ;  /* 0x380fffff00057882 */ /* 0x000fe20000000000 */
[----:B------:R-:W0:Y:S01]  /*c3a0*/  F2F.F32.F64 R0, R4 ;  /* 0x0000000400007310 */ /* 0x000e220000301000 */
[----:B------:R-:W-:-:S14]  /*c3b0*/  DSETP.GEU.AND P0, PT, |R4|, UR4, PT ;  /* 0x0000000404007e2a */ /* 0x000fdc000bf0e200 */
[----:B0-----:R-:W-:-:S05]  /*c3c0*/  @!P0 FMUL R0, R0, 1.175494350822287508e-38 ;  /* 0x0080000000008820 */ /* 0x001fca0000400000 */
[----:B------:R-:W-:-:S04]  /*c3d0*/  F2FP.F16.F32.PACK_AB R3, RZ, R0 ;  /* 0x00000000ff03723e */ /* 0x000fc800000000ff */
[----:B------:R-:W-:-:S05]  /*c3e0*/  PRMT R3, R3, 0x5410, RZ ;  /* 0x0000541003037816 */ /* 0x000fca00000000ff */
[----:B------:R-:W-:Y:S01]  /*c3f0*/  STG.E desc[UR36][R16.64], R3 ;  /* 0x0000000310007986 */ /* 0x000fe2000c101924 */
[----:B------:R-:W-:Y:S05]  /*c400*/  EXIT ;  /* 0x000000000000794d */ /* 0x000fea0003800000 */
.L_x_1960:
[----:B------:R-:W-:Y:S01]  /*c410*/  STG.E.64 desc[UR36][R16.64], R4 ;  /* 0x0000000410007986 */ /* 0x000fe2000c101b24 */
[----:B------:R-:W-:Y:S05]  /*c420*/  EXIT ;  /* 0x000000000000794d */ /* 0x000fea0003800000 */
.L_x_1951:
        /* <DEDUP_REMOVED lines=10> */
[----:B------:R-:W-:Y:S01]  /*c4d0*/  STG.E.U8 desc[UR36][R16.64], R3 ;  /* 0x0000000310007986 */ /* 0x000fe2000c101124 */
[----:B------:R-:W-:Y:S05]  /*c4e0*/  EXIT ;  /* 0x000000000000794d */ /* 0x000fea0003800000 */
.L_x_1964:
[----:B------:R-:W-:-:S05]  /*c4f0*/  CS2R R6, SRZ ;  /* 0x0000000000067805 */ /* 0x000fca000001ff00 */
[----:B------:R-:W-:Y:S01]  /*c500*/  STG.E.128 desc[UR36][R16.64], R4 ;  /* 0x0000000410007986 */ /* 0x000fe2000c101d24 */
[----:B------:R-:W-:Y:S05]  /*c510*/  EXIT ;  /* 0x000000000000794d */ /* 0x000fea0003800000 */
.L_x_1963:
        /* <DEDUP_REMOVED lines=15> */
[----:B------:R-:W-:Y:S02]  /*c610*/  SHF.R.U32.HI R3, RZ, 0x18, R0 ;  /* 0x00000018ff037819 */ /* 0x000fe40000011600 */
[----:B------:R-:W-:-:S09]  /*c620*/  MOV R0, 0x7f ;  /* 0x0000007f00007802 */ /* 0x000fd20000000f00 */
        /* <DEDUP_REMOVED lines=8> */
.L_x_1968:
[----:B------:R-:W-:Y:S05]  /*c6b0*/  BSYNC B0 ;  /* 0x0000000000007941 */ /* 0x000fea0003800000 */
.L_x_1967:
[----:B------:R-:W-:-:S05]  /*c6c0*/  LOP3.LUT R3, R0, R3, RZ, 0xfc, !PT ;  /* 0x0000000300037212 */ /* 0x000fca00078efcff */
[----:B------:R-:W-:Y:S01]  /*c6d0*/  STG.E.U8 desc[UR36][R16.64], R3 ;  /* 0x0000000310007986 */ /* 0x000fe2000c101124 */
[----:B------:R-:W-:Y:S05]  /*c6e0*/  EXIT ;  /* 0x000000000000794d */ /* 0x000fea0003800000 */
.L_x_1966:
        /* <DEDUP_REMOVED lines=17> */
.L_x_1970:
[----:B------:R-:W-:Y:S01]  /*c800*/  IMAD.MOV.U32 R0, RZ, RZ, 0x7f ;  /* 0x0000007fff007424 */ /* 0x000fe200078e00ff */
[----:B------:R-:W-:-:S04]  /*c810*/  ISETP.GT.U32.AND P0, PT, R2, 0x7f800000, PT ;  /* 0x7f8000000200780c */ /* 0x000fc80003f04070 */
[----:B------:R-:W-:-:S09]  /*c820*/  SEL R0, R0, 0x7c, P0 ;  /* 0x0000007c00007807 */ /* 0x000fd20000000000 */
.L_x_1971:
[----:B------:R-:W-:Y:S05]  /*c830*/  BSYNC B0 ;  /* 0x0000000000007941 */ /* 0x000fea0003800000 */
.L_x_1969:
[----:B------:R-:W-:-:S04]  /*c840*/  LOP3.LUT R2, R3, 0x80000000, RZ, 0xc0, !PT ;  /* 0x8000000003027812 */ /* 0x000fc800078ec0ff */
[----:B------:R-:W-:-:S04]  /*c850*/  SHF.R.U32.HI R3, RZ, 0x18, R2 ;  /* 0x00000018ff037819 */ /* 0x000fc80000011602 */
[----:B------:R-:W-:-:S05]  /*c860*/  LOP3.LUT R3, R0, R3, RZ, 0xfc, !PT ;  /* 0x0000000300037212 */ /* 0x000fca00078efcff */
[----:B------:R-:W-:Y:S01]  /*c870*/  STG.E.U8 desc[UR36][R16.64], R3 ;  /* 0x0000000310007986 */ /* 0x000fe2000c101124 */
[----:B------:R-:W-:Y:S05]  /*c880*/  EXIT ;  /* 0x000000000000794d */ /* 0x000fea0003800000 */
.L_x_1965:
        /* <DEDUP_REMOVED lines=8> */
.L_x_1962:
        /* <DEDUP_REMOVED lines=11> */
.L_x_1974:
        /* <DEDUP_REMOVED lines=21> */
.L_x_1977:
[----:B------:R-:W-:-:S04]  /*cb10*/  LOP3.LUT R2, R3, 0x80000000, RZ, 0xc0, !PT ;  /* 0x8000000003027812 */ /* 0x000fc800078ec0ff */
[----:B------:R-:W-:-:S04]  /*cb20*/  SHF.R.U32.HI R3, RZ, 0x18, R2 ;  /* 0x00000018ff037819 */ /* 0x000fc80000011602 */
[----:B------:R-:W-:-:S04]  /*cb30*/  LOP3.LUT R0, R0, R3, RZ, 0xfc, !PT ;  /* 0x0000000300007212 */ /* 0x000fc800078efcff */
[----:B------:R-:W-:-:S07]  /*cb40*/  PRMT R8, R0, 0x7610, R8 ;  /* 0x0000761000087816 */ /* 0x000fce0000000008 */
.L_x_1976:
[----:B------:R-:W-:Y:S05]  /*cb50*/  BSYNC B0 ;  /* 0x0000000000007941 */ /* 0x000fea0003800000 */
.L_x_1975:
[----:B------:R-:W-:Y:S01]  /*cb60*/  STG.E.U8 desc[UR36][R16.64], R8 ;  /* 0x0000000810007986 */ /* 0x000fe2000c101124 */
[----:B------:R-:W-:Y:S05]  /*cb70*/  EXIT ;  /* 0x000000000000794d */ /* 0x000fea0003800000 */
.L_x_1973:
        /* <DEDUP_REMOVED lines=21> */
.L_x_1980:
[----:B------:R-:W-:-:S04]  /*ccd0*/  LOP3.LUT R2, R3, 0x80000000, RZ, 0xc0, !PT ;  /* 0x8000000003027812 */ /* 0x000fc800078ec0ff */
[----:B------:R-:W-:-:S04]  /*cce0*/  SHF.R.U32.HI R3, RZ, 0x18, R2 ;  /* 0x00000018ff037819 */ /* 0x000fc80000011602 */
[----:B------:R-:W-:-:S04]  /*ccf0*/  LOP3.LUT R0, R0, R3, RZ, 0xfc, !PT ;  /* 0x0000000300007212 */ /* 0x000fc800078efcff */
[----:B------:R-:W-:-:S07]  /*cd00*/  PRMT R8, R0, 0x7610, R8 ;  /* 0x0000761000087816 */ /* 0x000fce0000000008 */
.L_x_1979:
[----:B------:R-:W-:Y:S05]  /*cd10*/  BSYNC B0 ;  /* 0x0000000000007941 */ /* 0x000fea0003800000 */
.L_x_1978:
[----:B------:R-:W-:Y:S01]  /*cd20*/  STG.E.U8 desc[UR36][R16.64], R8 ;  /* 0x0000000810007986 */ /* 0x000fe2000c101124 */
[----:B------:R-:W-:Y:S05]  /*cd30*/  EXIT ;  /* 0x000000000000794d */ /* 0x000fea0003800000 */
.L_x_1972:
        /* <DEDUP_REMOVED lines=26> */
.L_x_1955:
        /* <DEDUP_REMOVED lines=16> */
.L_x_1983:
[----:B------:R-:W-:Y:S05]  /*cfe0*/  EXIT ;  /* 0x000000000000794d */ /* 0x000fea0003800000 */
.L_x_1982:
[----:B------:R-:W0:Y:S02]  /*cff0*/  F2I.U64.F64.TRUNC R4, R4 ;  /* 0x0000000400047311 */ /* 0x000e24000030d800 */
[----:B0-----:R-:W-:Y:S01]  /*d000*/  STG.E.64 desc[UR36][R16.64], R4 ;  /* 0x0000000410007986 */ /* 0x001fe2000c101b24 */
[----:B------:R-:W-:Y:S05]  /*d010*/  EXIT ;  /* 0x000000000000794d */ /* 0x000fea0003800000 */
.L_x_1981:
[----:B------:R-:W0:Y:S02]  /*d020*/  F2I.U32.F64.TRUNC R5, R4 ;  /* 0x0000000400057311 */ /* 0x000e24000030d000 */
[----:B0-----:R-:W-:Y:S01]  /*d030*/  STG.E desc[UR36][R16.64], R5 ;  /* 0x0000000510007986 */ /* 0x001fe2000c101924 */
[----:B------:R-:W-:Y:S05]  /*d040*/  EXIT ;  /* 0x000000000000794d */ /* 0x000fea0003800000 */
.L_x_1984:
        /* <DEDUP_REMOVED lines=11> */
.L_x_2319:


//--------------------- .text._ZN2at6native27unrolled_elementwise_kernelIZZZNS0_17angle_kernel_cudaERNS_18TensorIteratorBaseEENKUlvE0_clEvENKUlvE_clEvEUldE_St5arrayIPcLm2EELi4E23TrivialOffsetCalculatorILi1EjESB_NS0_6memory12LoadWithCastILi1EEENSC_13StoreWithCastILi1EEEEEviT_T0_T2_T3_T4_T5_ --------------------------
	.section	.text._ZN2at6native27unrolled_elementwise_kernelIZZZNS0_17angle_kernel_cudaERNS_18TensorIteratorBaseEENKUlvE0_clEvENKUlvE_clEvEUldE_St5arrayIPcLm2EELi4E23TrivialOffsetCalculatorILi1EjESB_NS0_6memory12LoadWithCastILi1EEENSC_13StoreWithCastILi1EEEEEviT_T0_T2_T3_T4_T5_,"ax",@progbits
	.align	128
        .global         _ZN2at6native27unrolled_elementwise_kernelIZZZNS0_17angle_kernel_cudaERNS_18TensorIteratorBaseEENKUlvE0_clEvENKUlvE_clEvEUldE_St5arrayIPcLm2EELi4E23TrivialOffsetCalculatorILi1EjESB_NS0_6memory12LoadWithCastILi1EEENSC_13StoreWithCastILi1EEEEEviT_T0_T2_T3_T4_T5_
        .type           _ZN2at6native27unrolled_elementwise_kernelIZZZNS0_17angle_kernel_cudaERNS_18TensorIteratorBaseEENKUlvE0_clEvENKUlvE_clEvEUldE_St5arrayIPcLm2EELi4E23TrivialOffsetCalculatorILi1EjESB_NS0_6memory12LoadWithCastILi1EEENSC_13StoreWithCastILi1EEEEEviT_T0_T2_T3_T4_T5_,@function
        .size           _ZN2at6native27unrolled_elementwise_kernelIZZZNS0_17angle_kernel_cudaERNS_18TensorIteratorBaseEENKUlvE0_clEvENKUlvE_clEvEUldE_St5arrayIPcLm2EELi4E23TrivialOffsetCalculatorILi1EjESB_NS0_6memory12LoadWithCastILi1EEENSC_13StoreWithCastILi1EEEEEviT_T0_T2_T3_T4_T5_,(.L_x_2320 - _ZN2at6native27unrolled_elementwise_kernelIZZZNS0_17angle_kernel_cudaERNS_18TensorIteratorBaseEENKUlvE0_clEvENKUlvE_clEvEUldE_St5arrayIPcLm2EELi4E23TrivialOffsetCalculatorILi1EjESB_NS0_6memory12LoadWithCastILi1EEENSC_13StoreWithCastILi1EEEEEviT_T0_T2_T3_T4_T5_)
        .other          _ZN2at6native27unrolled_elementwise_kernelIZZZNS0_17angle_kernel_cudaERNS_18TensorIteratorBaseEENKUlvE0_clEvENKUlvE_clEvEUldE_St5arrayIPcLm2EELi4E23TrivialOffsetCalculatorILi1EjESB_NS0_6memory12LoadWithCastILi1EEENSC_13StoreWithCastILi1EEEEEviT_T0_T2_T3_T4_T5_,@"STO_CUDA_ENTRY STV_DEFAULT"
_ZN2at6native27unrolled_elementwise_kernelIZZZNS0_17angle_kernel_cudaERNS_18TensorIteratorBaseEENKUlvE0_clEvENKUlvE_clEvEUldE_St5arrayIPcLm2EELi4E23TrivialOffsetCalculatorILi1EjESB_NS0_6memory12LoadWithCastILi1EEENSC_13StoreWithCastILi1EEEEEviT_T0_T2_T3_T4_T5_:
.text._ZN2at6native27unrolled_elementwise_kernelIZZZNS0_17angle_kernel_cudaERNS_18TensorIteratorBaseEENKUlvE0_clEvENKUlvE_clEvEUldE_St5arrayIPcLm2EELi4E23TrivialOffsetCalculatorILi1EjESB_NS0_6memory12LoadWithCastILi1EEENSC_13StoreWithCastILi1EEEEEviT_T0_T2_T3_T4_T5_:
        /* <DEDUP_REMOVED lines=8> */
[----:B------:R-:W3:Y:S01]  /*0080*/  LDC.U8 R2, c[0x0][0x22c] ;  /* 0x00008b00ff027b82 */ /* 0x000ee20000000000 */
[----:B-1----:R-:W-:-:S05]  /*0090*/  IMAD R19, R18, -0x200, R19 ;  /* 0xfffffe0012137824 */ /* 0x002fca00078e0213 */
[----:B--2---:R-:W-:-:S13]  /*00a0*/  ISETP.GE.AND P0, PT, R22, R19, PT ;  /* 0x000000131600720c */ /* 0x004fda0003f06270 */
[----:B0--3--:R-:W-:Y:S05]  /*00b0*/  @P0 BRA `(.L_x_1986) ;  /* 0x0000000c00d80947 */ /* 0x009fea0003800000 */
[----:B------:R-:W0:Y:S01]  /*00c0*/  LDC.64 R4, c[0x0][0x220] ;  /* 0x00008800ff047b82 */ /* 0x000e220000000a00 */
        /* <DEDUP_REMOVED lines=17> */
[----:B--2---:R0:W1:Y:S01]  /*01e0*/  I2F.F64.S16 R30, R4 ;  /* 0x00000004001e7312 */ /* 0x0040620000101c00 */
[----:B------:R-:W-:Y:S05]  /*01f0*/  BRA `(.L_x_1992) ;  /* 0x0000000c00807947 */ /* 0x000fea0003800000 */
.L_x_1990:
[----:B------:R-:W2:Y:S02]  /*0200*/  LDG.E.U8 R4, desc[UR36][R4.64] ;  /* 0x0000002404047981 */ /* 0x000ea4000c1e1100 */
[----:B--2---:R0:W1:Y:S01]  /*0210*/  I2F.F64.U16 R30, R4 ;  /* 0x00000004001e7312 */ /* 0x0040620000101800 */
[----:B------:R-:W-:Y:S05]  /*0220*/  BRA `(.L_x_1992) ;  /* 0x0000000c00747947 */ /* 0x000fea0003800000 */
.L_x_1989:
        /* <DEDUP_REMOVED lines=9> */
.L_x_1994:
[----:B------:R-:W2:Y:S02]  /*02c0*/  LDG.E R4, desc[UR36][R4.64] ;  /* 0x0000002404047981 */ /* 0x000ea4000c1e1900 */
[----:B--2---:R1:W2:Y:S01]  /*02d0*/  I2F.F64 R30, R4 ;  /* 0x00000004001e7312 */ /* 0x0042a20000201c00 */
[----:B------:R-:W-:Y:S05]  /*02e0*/  BRA `(.L_x_1992) ;  /* 0x0000000c00447947 */ /* 0x000fea0003800000 */
.L_x_1993:
[----:B------:R-:W2:Y:S02]  /*02f0*/  LDG.E.U16 R4, desc[UR36][R4.64] ;  /* 0x0000002404047981 */ /* 0x000ea4000c1e1500 */
[----:B--2---:R3:W4:Y:S01]  /*0300*/  I2F.F64.S16 R30, R4 ;  /* 0x00000004001e7312 */ /* 0x0047220000101c00 */
[----:B------:R-:W-:Y:S05]  /*0310*/  BRA `(.L_x_1992) ;  /* 0x0000000c00387947 */ /* 0x000fea0003800000 */
.L_x_1988:
        /* <DEDUP_REMOVED lines=10> */
.L_x_1996:
[----:B------:R-:W2:Y:S02]  /*03c0*/  LDG.E.U16 R0, desc[UR36][R4.64] ;  /* 0x0000002404007981 */ /* 0x000ea4000c1e1500 */
[----:B--2---:R-:W-:-:S05]  /*03d0*/  HADD2.F32 R0, -RZ, R0.H0_H0 ;  /* 0x20000000ff007230 */ /* 0x004fca0000004100 */
[----:B------:R-:W-:-:S04]  /*03e0*/  FMUL.FTZ R0, R0, 1 ;  /* 0x3f80000000007820 */ /* 0x000fc80000410000 */
[----:B------:R0:W1:Y:S01]  /*03f0*/  F2F.F64.F32 R30, R0 ;  /* 0x00000000001e7310 */ /* 0x0000620000201800 */
[----:B------:R-:W-:Y:S05]  /*0400*/  BRA `(.L_x_1992) ;  /* 0x0000000800fc7947 */ /* 0x000fea0003800000 */
.L_x_1995:
        /* <DEDUP_REMOVED lines=10> */
.L_x_1998:
[----:B------:R-:W2:Y:S02]  /*04b0*/  LDG.E.U16 R4, desc[UR36][R4.64] ;  /* 0x0000002404047981 */ /* 0x000ea4000c1e1500 */
[----:B--2---:R-:W-:-:S05]  /*04c0*/  HADD2.F32 R0, -RZ, R4.H0_H0 ;  /* 0x20000004ff007230 */ /* 0x004fca0000004100 */
[----:B------:R-:W-:-:S04]  /*04d0*/  FMUL.FTZ R0, R0, 1 ;  /* 0x3f80000000007820 */ /* 0x000fc80000410000 */
[----:B------:R0:W1:Y:S01]  /*04e0*/  F2F.F64.F32 R30, R0 ;  /* 0x00000000001e7310 */ /* 0x0000620000201800 */
[----:B------:R-:W-:Y:S05]  /*04f0*/  BRA `(.L_x_1992) ;  /* 0x0000000800c07947 */ /* 0x000fea0003800000 */
.L_x_1997:
[----:B------:R0:W5:Y:S01]  /*0500*/  LDG.E.64 R30, desc[UR36][R4.64] ;  /* 0x00000024041e7981 */ /* 0x000162000c1e1b00 */
[----:B------:R-:W-:Y:S05]  /*0510*/  BRA `(.L_x_1992) ;  /* 0x0000000800b87947 */ /* 0x000fea0003800000 */
.L_x_1987:
        /* <DEDUP_REMOVED lines=13> */
.L_x_2001:
[----:B------:R0:W5:Y:S01]  /*05f0*/  LDG.E.64 R30, desc[UR36][R4.64] ;  /* 0x00000024041e7981 */ /* 0x000162000c1e1b00 */
[----:B------:R-:W-:Y:S05]  /*0600*/  BRA `(.L_x_1992) ;  /* 0x00000008007c7947 */ /* 0x000fea0003800000 */
.L_x_2000:
        /* <DEDUP_REMOVED lines=28> */
.L_x_2003:
        /* <DEDUP_REMOVED lines=16> */
.L_x_2002:
[----:B------:R-:W2:Y:S02]  /*08d0*/  LDG.E.U16 R0, desc[UR36][R4.64] ;  /* 0x0000002404007981 */ /* 0x000ea4000c1e1500 */
[----:B--2---:R-:W-:-:S04]  /*08e0*/  IMAD.U32 R0, R0, 0x10000, RZ ;  /* 0x0001000000007824 */ /* 0x004fc800078e00ff */
[----:B------:R-:W-:-:S04]  /*08f0*/  FMUL.FTZ R0, R0, 1 ;  /* 0x3f80000000007820 */ /* 0x000fc80000410000 */
[----:B------:R0:W1:Y:S01]  /*0900*/  F2F.F64.F32 R30, R0 ;  /* 0x00000000001e7310 */ /* 0x0000620000201800 */
[----:B------:R-:W-:Y:S05]  /*0910*/  BRA `(.L_x_1992) ;  /* 0x0000000400b87947 */ /* 0x000fea0003800000 */
.L_x_1999:
        /* <DEDUP_REMOVED lines=9> */
[----:B--2---:R0:W1:Y:S01]  /*09b0*/  I2F.F64.U16 R30, R4 ;  /* 0x00000004001e7312 */ /* 0x0040620000101800 */
[----:B------:R-:W-:Y:S05]  /*09c0*/  BRA `(.L_x_1992) ;  /* 0x00000004008c7947 */ /* 0x000fea0003800000 */
.L_x_2006:
        /* <DEDUP_REMOVED lines=21> */
.L_x_2010:
[----:B------:R-:W-:Y:S05]  /*0b20*/  BSYNC B1 ;  /* 0x0000000000017941 */ /* 0x000fea0003800000 */
.L_x_2009:
[----:B------:R-:W-:Y:S01]  /*0b30*/  LEA R5, R0, 0x3b800000, 0x17 ;  /* 0x3b80000000057811 */ /* 0x000fe200078eb8ff */
[----:B------:R-:W-:-:S05]  /*0b40*/  IMAD.SHL.U32 R0, R3, 0x100000, RZ ;  /* 0x0010000003007824 */ /* 0x000fca00078e00ff */
[----:B------:R-:W-:-:S07]  /*0b50*/  LOP3.LUT R0, R5, R0, R6, 0xfe, !PT ;  /* 0x0000000005007212 */ /* 0x000fce00078efe06 */
.L_x_2008:
[----:B------:R-:W-:Y:S05]  /*0b60*/  BSYNC B0 ;  /* 0x0000000000007941 */ /* 0x000fea0003800000 */
.L_x_2007:
[----:B------:R-:W-:-:S04]  /*0b70*/  FMUL.FTZ R0, R0, 1 ;  /* 0x3f80000000007820 */ /* 0x000fc80000410000 */
[----:B------:R0:W1:Y:S01]  /*0b80*/  F2F.F64.F32 R30, R0 ;  /* 0x00000000001e7310 */ /* 0x0000620000201800 */
[----:B------:R-:W-:Y:S05]  /*0b90*/  BRA `(.L_x_1992) ;  /* 0x0000000400187947 */ /* 0x000fea0003800000 */
.L_x_2005:
        /* <DEDUP_REMOVED lines=21> */
.L_x_2014:
[----:B------:R-:W-:Y:S05]  /*0cf0*/  BSYNC B1 ;  /* 0x0000000000017941 */ /* 0x000fea0003800000 */
.L_x_2013:
[----:B------:R-:W-:Y:S01]  /*0d00*/  LEA R5, R0, 0x37800000, 0x17 ;  /* 0x3780000000057811 */ /* 0x000fe200078eb8ff */
[----:B------:R-:W-:-:S05]  /*0d10*/  IMAD.SHL.U32 R0, R3, 0x200000, RZ ;  /* 0x0020000003007824 */ /* 0x000fca00078e00ff */
[----:B------:R-:W-:-:S07]  /*0d20*/  LOP3.LUT R0, R5, R0, R6, 0xfe, !PT ;  /* 0x0000000005007212 */ /* 0x000fce00078efe06 */
.L_x_2012:
[----:B------:R-:W-:Y:S05]  /*0d30*/  BSYNC B0 ;  /* 0x0000000000007941 */ /* 0x000fea0003800000 */
.L_x_2011:
[----:B------:R-:W-:-:S04]  /*0d40*/  FMUL.FTZ R0, R0, 1 ;  /* 0x3f80000000007820 */ /* 0x000fc80000410000 */
[----:B------:R0:W1:Y:S01]  /*0d50*/  F2F.F64.F32 R30, R0 ;  /* 0x00000000001e7310 */ /* 0x0000620000201800 */
[----:B------:R-:W-:Y:S05]  /*0d60*/  BRA `(.L_x_1992) ;  /* 0x0000000000a47947 */ /* 0x000fea0003800000 */
.L_x_2004:
        /* <DEDUP_REMOVED lines=14> */
.L_x_2018:
[----:B------:R-:W-:Y:S05]  /*0e50*/  BSYNC B0 ;  /* 0x0000000000007941 */ /* 0x000fea0003800000 */
.L_x_2017:
[----:B------:R-:W-:-:S04]  /*0e60*/  FMUL.FTZ R0, R0, 1 ;  /* 0x3f80000000007820 */ /* 0x000fc80000410000 */
[----:B------:R0:W1:Y:S01]  /*0e70*/  F2F.F64.F32 R30, R0 ;  /* 0x00000000001e7310 */ /* 0x0000620000201800 */
[----:B------:R-:W-:Y:S05]  /*0e80*/  BRA `(.L_x_1992) ;  /* 0x00000000005c7947 */ /* 0x000fea0003800000 */
.L_x_1991:
        /* <DEDUP_REMOVED lines=16> */
.L_x_2019:
[----:B------:R-:W-:Y:S01]  /*0f90*/  CS2R R30, SRZ ;  /* 0x00000000001e7805 */ /* 0x000fe2000001ff00 */
[----:B------:R-:W-:Y:S06]  /*0fa0*/  BRA `(.L_x_1992) ;  /* 0x0000000000147947 */ /* 0x000fec0003800000 */
.L_x_2016:
[----:B------:R-:W2:Y:S02]  /*0fb0*/  LDG.E.64 R30, desc[UR36][R4.64] ;  /* 0x00000024041e7981 */ /* 0x000ea4000c1e1b00 */
[----:B--2---:R-:W0:Y:S01]  /*0fc0*/  I2F.F64.U64 R30, R30 ;  /* 0x0000001e001e7312 */ /* 0x004e220000301800 */
[----:B------:R-:W-:Y:S05]  /*0fd0*/  BRA `(.L_x_1992) ;  /* 0x0000000000087947 */ /* 0x000fea0003800000 */
.L_x_2015:
[----:B------:R-:W2:Y:S02]  /*0fe0*/  LDG.E R4, desc[UR36][R4.64] ;  /* 0x0000002404047981 */ /* 0x000ea4000c1e1900 */
[----:B--2---:R0:W1:Y:S02]  /*0ff0*/  I2F.F64.U32 R30, R4 ;  /* 0x00000004001e7312 */ /* 0x0040640000201800 */
.L_x_1992:
[----:B------:R-:W3:Y:S02]  /*1000*/  S2R R22, SR_TID.X ;  /* 0x0000000000167919 */ /* 0x000ee40000002100 */
[----:B---3--:R-:W-:-:S07]  /*1010*/  VIADD R22, R22, 0x80 ;  /* 0x0000008016167836 */ /* 0x008fce0000000000 */
.L_x_1986:
[----:B------:R-:W-:Y:S05]  /*1020*/  BSYNC B6 ;  /* 0x0000000000067941 */ /* 0x000fea0003800000 */
.L_x_1985:
[----:B------:R-:W-:Y:S01]  /*1030*/  ISETP.GE.AND P0, PT, R22, R19, PT ;  /* 0x000000131600720c */ /* 0x000fe20003f06270 */
[----:B------:R-:W-:-:S12]  /*1040*/  BSSY B6, `(.L_x_2020) ;  /* 0x00000f7000067945 */ /* 0x000fd80003800000 */
[----:B------:R-:W-:Y:S05]  /*1050*/  @P0 BRA `(.L_x_2021) ;  /* 0x0000000c00d40947 */ /* 0x000fea0003800000 */
[----:B01----:R-:W0:Y:S01]  /*1060*/  LDC.64 R4, c[0x0][0x220] ;  /* 0x00008800ff047b82 */ /* 0x003e220000000a00 */
        /* <DEDUP_REMOVED lines=17> */
[----:B------:R-:W3:Y:S02]  /*1180*/  LDG.E.S8 R4, desc[UR36][R4.64] ;  /* 0x0000002404047981 */ /* 0x000ee4000c1e1300 */
[----:B---3--:R0:W1:Y:S01]  /*1190*/  I2F.F64.S16 R28, R4 ;  /* 0x00000004001c7312 */ /* 0x0080620000101c00 */
[----:B------:R-:W-:Y:S05]  /*11a0*/  BRA `(.L_x_2027) ;  /* 0x0000000c007c7947 */ /* 0x000fea0003800000 */
.L_x_2025:
[----:B------:R-:W3:Y:S02]  /*11b0*/  LDG.E.U8 R4, desc[UR36][R4.64] ;  /* 0x0000002404047981 */ /* 0x000ee4000c1e1100 */
[----:B---3--:R0:W1:Y:S01]  /*11c0*/  I2F.F64.U16 R28, R4 ;  /* 0x00000004001c7312 */ /* 0x0080620000101800 */
[----:B------:R-:W-:Y:S05]  /*11d0*/  BRA `(.L_x_2027) ;  /* 0x0000000c00707947 */ /* 0x000fea0003800000 */
.L_x_2024:
[----:B------:R-:W-:-:S13]  /*11e0*/  ISETP.NE.AND P0, PT, R0, 0x2, PT ;  /* 0x000000020000780c */ /* 0x000fda0003f05270 */
[----:B------:R-:W-:Y:S05]  /*11f0*/  @!P0 BRA `(.L_x_2028) ;  /* 0x0000000000288947 */ /* 0x000fea0003800000 */
[----:B------:R-:W-:-:S13]  /*1200*/  ISETP.NE.AND P0, PT, R0, 0x3, PT ;  /* 0x000000030000780c */ /* 0x000fda0003f05270 */
[----:B------:R-:W-:Y:S05]  /*1210*/  @!P0 BRA `(.L_x_2029) ;  /* 0x0000000000148947 */ /* 0x000fea0003800000 */
[----:B------:R-:W-:-:S13]  /*1220*/  ISETP.NE.AND P0, PT, R0, 0x4, PT ;  /* 0x000000040000780c */ /* 0x000fda0003f05270 */
[----:B------:R-:W-:Y:S05]  /*1230*/  @P0 BRA `(.L_x_2026) ;  /* 0x0000000800fc0947 */ /* 0x000fea0003800000 */
[----:B------:R-:W3:Y:S02]  /*1240*/  LDG.E.64 R28, desc[UR36][R4.64] ;  /* 0x00000024041c7981 */ /* 0x000ee4000c1e1b00 */
[----:B---3--:R-:W0:Y:S01]  /*1250*/  I2F.F64.S64 R28, R28 ;  /* 0x0000001c001c7312 */ /* 0x008e220000301c00 */
[----:B------:R-:W-:Y:S05]  /*1260*/  BRA `(.L_x_2027) ;  /* 0x0000000c004c7947 */ /* 0x000fea0003800000 */
.L_x_2029:
[----:B------:R-:W3:Y:S02]  /*1270*/  LDG.E R4, desc[UR36][R4.64] ;  /* 0x0000002404047981 */ /* 0x000ee4000c1e1900 */
[----:B---3--:R0:W1:Y:S01]  /*1280*/  I2F.F64 R28, R4 ;  /* 0x00000004001c7312 */ /* 0x0080620000201c00 */
[----:B------:R-:W-:Y:S05]  /*1290*/  BRA `(.L_x_2027) ;  /* 0x0000000c00407947 */ /* 0x000fea0003800000 */
.L_x_2028:
[----:B------:R-:W3:Y:S02]  /*12a0*/  LDG.E.U16 R4, desc[UR36][R4.64] ;  /* 0x0000002404047981 */ /* 0x000ee4000c1e1500 */
[----:B---3--:R0:W1:Y:S01]  /*12b0*/  I2F.F64.S16 R28, R4 ;  /* 0x00000004001c7312 */ /* 0x0080620000101c00 */
[----:B------:R-:W-:Y:S05]  /*12c0*/  BRA `(.L_x_2027) ;  /* 0x0000000c00347947 */ /* 0x000fea0003800000 */
.L_x_2023:
[----:B------:R-:W-:-:S13]  /*12d0*/  ISETP.GT.AND P0, PT, R0, 0x6, PT ;  /* 0x000000060000780c */ /* 0x000fda0003f04270 */
[----:B------:R-:W-:Y:S05]  /*12e0*/  @P0 BRA `(.L_x_2030) ;  /* 0x0000000000340947 */ /* 0x000fea0003800000 */
[----:B------:R-:W-:-:S13]  /*12f0*/  ISETP.NE.AND P0, PT, R0, 0x5, PT ;  /* 0x000000050000780c */ /* 0x000fda0003f05270 */
[----:B------:R-:W-:Y:S05]  /*1300*/  @!P0 BRA `(.L_x_2031) ;  /* 0x0000000000188947 */ /* 0x000fea0003800000 */
[----:B------:R-:W-:-:S13]  /*1310*/  ISETP.NE.AND P0, PT, R0, 0x6, PT ;  /* 0x000000060000780c */ /* 0x000fda0003f05270 */
[----:B------:R-:W-:Y:S05]  /*1320*/  @P0 BRA `(.L_x_2026) ;  /* 0x0000000800c00947 */ /* 0x000fea0003800000 */
[----:B------:R-:W3:Y:S02]  /*1330*/  LDG.E R28, desc[UR36][R4.64] ;  /* 0x00000024041c7981 */ /* 0x000ee4000c1e1900 */
[----:B---3--:R-:W-:-:S06]  /*1340*/  FMUL.FTZ R28, R28, 1 ;  /* 0x3f8000001c1c7820 */ /* 0x008fcc0000410000 */
[----:B------:R-:W0:Y:S01]  /*1350*/  F2F.F64.F32 R28, R28 ;  /* 0x0000001c001c7310 */ /* 0x000e220000201800 */
[----:B------:R-:W-:Y:S05]  /*1360*/  BRA `(.L_x_2027) ;  /* 0x0000000c000c7947 */ /* 0x000fea0003800000 */
.L_x_2031:
[----:B------:R-:W3:Y:S02]  /*1370*/  LDG.E.U16 R0, desc[UR36][R4.64] ;  /* 0x0000002404007981 */ /* 0x000ee4000c1e1500 */
[----:B---3--:R-:W-:-:S05]  /*1380*/  HADD2.F32 R0, -RZ, R0.H0_H0 ;  /* 0x20000000ff007230 */ /* 0x008fca0000004100 */
[----:B------:R-:W-:-:S04]  /*1390*/  FMUL.FTZ R0, R0, 1 ;  /* 0x3f80000000007820 */ /* 0x000fc80000410000 */
[----:B------:R0:W1:Y:S01]  /*13a0*/  F2F.F64.F32 R28, R0 ;  /* 0x00000000001c7310 */ /* 0x0000620000201800 */
[----:B------:R-:W-:Y:S05]  /*13b0*/  BRA `(.L_x_2027) ;  /* 0x0000000800f87947 */ /* 0x000fea0003800000 */
.L_x_2030:
[----:B------:R-:W-:-:S13]  /*13c0*/  ISETP.NE.AND P0, PT, R0, 0x7, PT ;  /* 0x000000070000780c */ /* 0x000fda0003f05270 */
[----:B------:R-:W-:Y:S05]  /*13d0*/  @!P0 BRA `(.L_x_2032) ;  /* 0x0000000000348947 */ /* 0x000fea0003800000 */
        /* <DEDUP_REMOVED lines=8> */
.L_x_2033:
[----:B------:R-:W3:Y:S02]  /*1460*/  LDG.E.U16 R4, desc[UR36][R4.64] ;  /* 0x0000002404047981 */ /* 0x000ee4000c1e1500 */
[----:B---3--:R-:W-:-:S05]  /*1470*/  HADD2.F32 R0, -RZ, R4.H0_H0 ;  /* 0x20000004ff007230 */ /* 0x008fca0000004100 */
[----:B------:R-:W-:-:S04]  /*1480*/  FMUL.FTZ R0, R0, 1 ;  /* 0x3f80000000007820 */ /* 0x000fc80000410000 */
[----:B------:R0:W1:Y:S01]  /*1490*/  F2F.F64.F32 R28, R0 ;  /* 0x00000000001c7310 */ /* 0x0000620000201800 */
[----:B------:R-:W-:Y:S05]  /*14a0*/  BRA `(.L_x_2027) ;  /* 0x0000000800bc7947 */ /* 0x000fea0003800000 */
.L_x_2032:
[----:B------:R0:W5:Y:S01]  /*14b0*/  LDG.E.64 R28, desc[UR36][R4.64] ;  /* 0x00000024041c7981 */ /* 0x000162000c1e1b00 */
[----:B------:R-:W-:Y:S05]  /*14c0*/  BRA `(.L_x_2027) ;  /* 0x0000000800b47947 */ /* 0x000fea0003800000 */
.L_x_2022:
        /* <DEDUP_REMOVED lines=9> */
[----:B------:R-:W-:Y:S01]  /*1560*/  IMAD.MOV.U32 R28, RZ, RZ, RZ ;  /* 0x000000ffff1c7224 */ /* 0x000fe200078e00ff */
[----:B---3--:R-:W-:-:S04]  /*1570*/  ISETP.NE.AND P0, PT, R4, RZ, PT ;  /* 0x000000ff0400720c */ /* 0x008fc80003f05270 */
[----:B------:R-:W-:Y:S01]  /*1580*/  FSEL R29, RZ, 1.875, !P0 ;  /* 0x3ff00000ff1d7808 */ /* 0x000fe20004000000 */
[----:B------:R-:W-:Y:S08]  /*1590*/  BRA `(.L_x_2027) ;  /* 0x0000000800807947 */ /* 0x000ff00003800000 */
.L_x_2036:
[----:B------:R0:W5:Y:S01]  /*15a0*/  LDG.E.64 R28, desc[UR36][R4.64] ;  /* 0x00000024041c7981 */ /* 0x000162000c1e1b00 */
[----:B------:R-:W-:Y:S05]  /*15b0*/  BRA `(.L_x_2027) ;  /* 0x0000000800787947 */ /* 0x000fea0003800000 */
.L_x_2035:
[----:B------:R-:W-:-:S13]  /*15c0*/  ISETP.NE.AND P0, PT, R0, 0xf, PT ;  /* 0x0000000f0000780c */ /* 0x000fda0003f05270 */
[----:B------:R-:W-:Y:S05]  /*15d0*/  @!P0 BRA `(.L_x_2037) ;  /* 0x0000000000a48947 */ /* 0x000fea0003800000 */
[----:B------:R-:W-:-:S13]  /*15e0*/  ISETP.NE.AND P0, PT, R0, 0x17, PT ;  /* 0x000000170000780c */ /* 0x000fda0003f05270 */
[----:B------:R-:W-:Y:S05]  /*15f0*/  @!P0 BRA `(.L_x_2038) ;  /* 0x0000000000608947 */ /* 0x000fea0003800000 */
[----:B------:R-:W-:-:S13]  /*1600*/  ISETP.NE.AND P0, PT, R0, 0x18, PT ;  /* 0x000000180000780c */ /* 0x000fda0003f05270 */
[----:B------:R-:W-:Y:S05]  /*1610*/  @P0 BRA `(.L_x_2026) ;  /* 0x0000000800040947 */ /* 0x000fea0003800000 */
[----:B------:R-:W3:Y:S01]  /*1620*/  LDG.E.U8 R0, desc[UR36][R4.64] ;  /* 0x0000002404007981 */ /* 0x000ee2000c1e1100 */
[----:B------:R-:W-:Y:S02]  /*1630*/  IMAD.MOV.U32 R9, RZ, RZ, -0x800000 ;  /* 0xff800000ff097424 */ /* 0x000fe400078e00ff */
        /* <DEDUP_REMOVED lines=20> */
.L_x_2038:
[----:B------:R-:W3:Y:S02]  /*1780*/  LDG.E.U8 R4, desc[UR36][R4.64] ;  /* 0x0000002404047981 */ /* 0x000ee4000c1e1100 */
        /* <DEDUP_REMOVED lines=14> */
.L_x_2037:
[----:B------:R-:W3:Y:S02]  /*1870*/  LDG.E.U16 R0, desc[UR36][R4.64] ;  /* 0x0000002404007981 */ /* 0x000ee4000c1e1500 */
[----:B---3--:R-:W-:-:S04]  /*1880*/  IMAD.U32 R0, R0, 0x10000, RZ ;  /* 0x0001000000007824 */ /* 0x008fc800078e00ff */
[----:B------:R-:W-:-:S04]  /*1890*/  FMUL.FTZ R0, R0, 1 ;  /* 0x3f80000000007820 */ /* 0x000fc80000410000 */
[----:B------:R0:W1:Y:S01]  /*18a0*/  F2F.F64.F32 R28, R0 ;  /* 0x00000000001c7310 */ /* 0x0000620000201800 */
[----:B------:R-:W-:Y:S05]  /*18b0*/  BRA `(.L_x_2027) ;  /* 0x0000000400b87947 */ /* 0x000fea0003800000 */
.L_x_2034:
        /* <DEDUP_REMOVED lines=8> */
[----:B------:R-:W3:Y:S02]  /*1940*/  LDG.E.U16 R4, desc[UR36][R4.64] ;  /* 0x0000002404047981 */ /* 0x000ee4000c1e1500 */
[----:B---3--:R0:W1:Y:S01]  /*1950*/  I2F.F64.U16 R28, R4 ;  /* 0x00000004001c7312 */ /* 0x0080620000101800 */
[----:B------:R-:W-:Y:S05]  /*1960*/  BRA `(.L_x_2027) ;  /* 0x00000004008c7947 */ /* 0x000fea0003800000 */
.L_x_2041:
        /* <DEDUP_REMOVED lines=21> */
.L_x_2045:
[----:B------:R-:W-:Y:S05]  /*1ac0*/  BSYNC B1 ;  /* 0x0000000000017941 */ /* 0x000fea0003800000 */
.L_x_2044:
[----:B------:R-:W-:Y:S01]  /*1ad0*/  LEA R5, R0, 0x3b800000, 0x17 ;  /* 0x3b80000000057811 */ /* 0x000fe200078eb8ff */
[----:B------:R-:W-:-:S05]  /*1ae0*/  IMAD.SHL.U32 R0, R3, 0x100000, RZ ;  /* 0x0010000003007824 */ /* 0x000fca00078e00ff */
[----:B------:R-:W-:-:S07]  /*1af0*/  LOP3.LUT R0, R5, R0, R6, 0xfe, !PT ;  /* 0x0000000005007212 */ /* 0x000fce00078efe06 */
.L_x_2043:
[----:B------:R-:W-:Y:S05]  /*1b00*/  BSYNC B0 ;  /* 0x0000000000007941 */ /* 0x000fea0003800000 */
.L_x_2042:
[----:B------:R-:W-:-:S04]  /*1b10*/  FMUL.FTZ R0, R0, 1 ;  /* 0x3f80000000007820 */ /* 0x000fc80000410000 */
[----:B------:R0:W1:Y:S01]  /*1b20*/  F2F.F64.F32 R28, R0 ;  /* 0x00000000001c7310 */ /* 0x0000620000201800 */
[----:B------:R-:W-:Y:S05]  /*1b30*/  BRA `(.L_x_2027) ;  /* 0x0000000400187947 */ /* 0x000fea0003800000 */
.L_x_2040:
        /* <DEDUP_REMOVED lines=21> */
.L_x_2049:
[----:B------:R-:W-:Y:S05]  /*1c90*/  BSYNC B1 ;  /* 0x0000000000017941 */ /* 0x000fea0003800000 */
.L_x_2048:
[----:B------:R-:W-:Y:S01]  /*1ca0*/  LEA R5, R0, 0x37800000, 0x17 ;  /* 0x3780000000057811 */ /* 0x000fe200078eb8ff */
[----:B------:R-:W-:-:S05]  /*1cb0*/  IMAD.SHL.U32 R0, R3, 0x200000, RZ ;  /* 0x0020000003007824 */ /* 0x000fca00078e00ff */
[----:B------:R-:W-:-:S07]  /*1cc0*/  LOP3.LUT R0, R5, R0, R6, 0xfe, !PT ;  /* 0x0000000005007212 */ /* 0x000fce00078efe06 */
.L_x_2047:
[----:B------:R-:W-:Y:S05]  /*1cd0*/  BSYNC B0 ;  /* 0x0000000000007941 */ /* 0x000fea0003800000 */
.L_x_2046:
[----:B------:R-:W-:-:S04]  /*1ce0*/  FMUL.FTZ R0, R0, 1 ;  /* 0x3f80000000007820 */ /* 0x000fc80000410000 */
[----:B------:R0:W1:Y:S01]  /*1cf0*/  F2F.F64.F32 R28, R0 ;  /* 0x00000000001c7310 */ /* 0x0000620000201800 */
[----:B------:R-:W-:Y:S05]  /*1d00*/  BRA `(.L_x_2027) ;  /* 0x0000000000a47947 */ /* 0x000fea0003800000 */
.L_x_2039:
        /* <DEDUP_REMOVED lines=14> */
.L_x_2053:
[----:B------:R-:W-:Y:S05]  /*1df0*/  BSYNC B0 ;  /* 0x0000000000007941 */ /* 0x000fea0003800000 */
.L_x_2052:
[----:B------:R-:W-:-:S04]  /*1e00*/  FMUL.FTZ R0, R0, 1 ;  /* 0x3f80000000007820 */ /* 0x000fc80000410000 */
[----:B------:R0:W1:Y:S01]  /*1e10*/  F2F.F64.F32 R28, R0 ;  /* 0x00000000001c7310 */ /* 0x0000620000201800 */
[----:B------:R-:W-:Y:S05]  /*1e20*/  BRA `(.L_x_2027) ;  /* 0x00000000005c7947 */ /* 0x000fea0003800000 */
.L_x_2026:
        /* <DEDUP_REMOVED lines=16> */
.L_x_2054:
[----:B------:R-:W-:Y:S01]  /*1f30*/  CS2R R28, SRZ ;  /* 0x00000000001c7805 */ /* 0x000fe2000001ff00 */
[----:B------:R-:W-:Y:S06]  /*1f40*/  BRA `(.L_x_2027) ;  /* 0x0000000000147947 */ /* 0x000fec0003800000 */
.L_x_2051:
[----:B------:R-:W3:Y:S02]  /*1f50*/  LDG.E.64 R28, desc[UR36][R4.64] ;  /* 0x00000024041c7981 */ /* 0x000ee4000c1e1b00 */
[----:B---3--:R-:W0:Y:S01]  /*1f60*/  I2F.F64.U64 R28, R28 ;  /* 0x0000001c001c7312 */ /* 0x008e220000301800 */
[----:B------:R-:W-:Y:S05]  /*1f70*/  BRA `(.L_x_2027) ;  /* 0x0000000000087947 */ /* 0x000fea0003800000 */
.L_x_2050:
[----:B------:R-:W3:Y:S02]  /*1f80*/  LDG.E R4, desc[UR36][R4.64] ;  /* 0x0000002404047981 */ /* 0x000ee4000c1e1900 */
[----:B---3--:R0:W1:Y:S02]  /*1f90*/  I2F.F64.U32 R28, R4 ;  /* 0x00000004001c7312 */ /* 0x0080640000201800 */
.L_x_2027:
[----:B------:R-:W-:-:S07]  /*1fa0*/  VIADD R22, R22, 0x80 ;  /* 0x0000008016167836 */ /* 0x000fce0000000000 */
.L_x_2021:
[----:B------:R-:W-:Y:S05]  /*1fb0*/  BSYNC B6 ;  /* 0x0000000000067941 */ /* 0x000fea0003800000 */
.L_x_2020:
[----:B------:R-:W-:Y:S01]  /*1fc0*/  ISETP.GE.AND P0, PT, R22, R19, PT ;  /* 0x000000131600720c */ /* 0x000fe20003f06270 */
[----:B------:R-:W-:Y:S01]  /*1fd0*/  BSSY B6, `(.L_x_2055) ;  /* 0x00000f9000067945 */ /* 0x000fe20003800000 */
[----:B------:R-:W-:Y:S02]  /*1fe0*/  CS2R R24, SRZ ;  /* 0x0000000000187805 */ /* 0x000fe4000001ff00 */
[----:B------:R-:W-:-:S09]  /*1ff0*/  CS2R R16, SRZ ;  /* 0x0000000000107805 */ /* 0x000fd2000001ff00 */
[----:B------:R-:W-:Y:S05]  /*2000*/  @P0 BRA `(.L_x_2056) ;  /* 0x0000000c00d40947 */ /* 0x000fea0003800000 */
[----:B01----:R-:W0:Y:S01]  /*2010*/  LDC.64 R4, c[0x0][0x220] ;  /* 0x00008800ff047b82 */ /* 0x003e220000000a00 */
[----:B---3--:R-:W-:Y:S01]  /*2020*/  IMAD R0, R18, 0x200, R22 ;  /* 0x0000020012007824 */ /* 0x008fe200078e0216 */
        /* <DEDUP_REMOVED lines=19> */
.L_x_2060:
[----:B------:R-:W3:Y:S02]  /*2160*/  LDG.E.U8 R4, desc[UR36][R4.64] ;  /* 0x0000002404047981 */ /* 0x000ee4000c1e1100 */
[----:B---3--:R0:W1:Y:S01]  /*2170*/  I2F.F64.U16 R16, R4 ;  /* 0x0000000400107312 */ /* 0x0080620000101800 */
[----:B------:R-:W-:Y:S05]  /*2180*/  BRA `(.L_x_2062) ;  /* 0x0000000c00707947 */ /* 0x000fea0003800000 */
.L_x_2059:
        /* <DEDUP_REMOVED lines=9> */
.L_x_2064:
[----:B------:R-:W3:Y:S02]  /*2220*/  LDG.E R4, desc[UR36][R4.64] ;  /* 0x0000002404047981 */ /* 0x000ee4000c1e1900 */
[----:B---3--:R0:W1:Y:S01]  /*2230*/  I2F.F64 R16, R4 ;  /* 0x0000000400107312 */ /* 0x0080620000201c00 */
[----:B------:R-:W-:Y:S05]  /*2240*/  BRA `(.L_x_2062) ;  /* 0x0000000c00407947 */ /* 0x000fea0003800000 */
.L_x_2063:
[----:B------:R-:W3:Y:S02]  /*2250*/  LDG.E.U16 R4, desc[UR36][R4.64] ;  /* 0x0000002404047981 */ /* 0x000ee4000c1e1500 */
[----:B---3--:R0:W1:Y:S01]  /*2260*/  I2F.F64.S16 R16, R4 ;  /* 0x0000000400107312 */ /* 0x0080620000101c00 */
[----:B------:R-:W-:Y:S05]  /*2270*/  BRA `(.L_x_2062) ;  /* 0x0000000c00347947 */ /* 0x000fea0003800000 */
.L_x_2058:
        /* <DEDUP_REMOVED lines=10> */
.L_x_2066:
[----:B------:R-:W3:Y:S02]  /*2320*/  LDG.E.U16 R0, desc[UR36][R4.64] ;  /* 0x0000002404007981 */ /* 0x000ee4000c1e1500 */
[----:B---3--:R-:W-:-:S05]  /*2330*/  HADD2.F32 R0, -RZ, R0.H0_H0 ;  /* 0x20000000ff007230 */ /* 0x008fca0000004100 */
[----:B------:R-:W-:-:S04]  /*2340*/  FMUL.FTZ R0, R0, 1 ;  /* 0x3f80000000007820 */ /* 0x000fc80000410000 */
[----:B------:R0:W1:Y:S01]  /*2350*/  F2F.F64.F32 R16, R0 ;  /* 0x0000000000107310 */ /* 0x0000620000201800 */
[----:B------:R-:W-:Y:S05]  /*2360*/  BRA `(.L_x_2062) ;  /* 0x0000000800f87947 */ /* 0x000fea0003800000 */
.L_x_2065:
        /* <DEDUP_REMOVED lines=10> */
.L_x_2068:
[----:B------:R-:W3:Y:S02]  /*2410*/  LDG.E.U16 R4, desc[UR36][R4.64] ;  /* 0x0000002404047981 */ /* 0x000ee4000c1e1500 */
[----:B---3--:R-:W-:-:S05]  /*2420*/  HADD2.F32 R0, -RZ, R4.H0_H0 ;  /* 0x20000004ff007230 */ /* 0x008fca0000004100 */
[----:B------:R-:W-:-:S04]  /*2430*/  FMUL.FTZ R0, R0, 1 ;  /* 0x3f80000000007820 */ /* 0x000fc80000410000 */
[----:B------:R0:W1:Y:S01]  /*2440*/  F2F.F64.F32 R16, R0 ;  /* 0x0000000000107310 */ /* 0x0000620000201800 */
[----:B------:R-:W-:Y:S05]  /*2450*/  BRA `(.L_x_2062) ;  /* 0x0000000800bc7947 */ /* 0x000fea0003800000 */
.L_x_2067:
[----:B------:R0:W5:Y:S01]  /*2460*/  LDG.E.64 R16, desc[UR36][R4.64] ;  /* 0x0000002404107981 */ /* 0x000162000c1e1b00 */
[----:B------:R-:W-:Y:S05]  /*2470*/  BRA `(.L_x_2062) ;  /* 0x0000000800b47947 */ /* 0x000fea0003800000 */
.L_x_2057:
        /* <DEDUP_REMOVED lines=13> */
.L_x_2071:
[----:B------:R0:W5:Y:S01]  /*2550*/  LDG.E.64 R16, desc[UR36][R4.64] ;  /* 0x0000002404107981 */ /* 0x000162000c1e1b00 */
[----:B------:R-:W-:Y:S05]  /*2560*/  BRA `(.L_x_2062) ;  /* 0x0000000800787947 */ /* 0x000fea0003800000 */
.L_x_2070:
        /* <DEDUP_REMOVED lines=28> */
.L_x_2073:
        /* <DEDUP_REMOVED lines=15> */
.L_x_2072:
[----:B------:R-:W3:Y:S02]  /*2820*/  LDG.E.U16 R0, desc[UR36][R4.64] ;  /* 0x0000002404007981 */ /* 0x000ee4000c1e1500 */
[----:B---3--:R-:W-:-:S04]  /*2830*/  IMAD.U32 R0, R0, 0x10000, RZ ;  /* 0x0001000000007824 */ /* 0x008fc800078e00ff */
[----:B------:R-:W-:-:S04]  /*2840*/  FMUL.FTZ R0, R0, 1 ;  /* 0x3f80000000007820 */ /* 0x000fc80000410000 */
[----:B------:R0:W1:Y:S01]  /*2850*/  F2F.F64.F32 R16, R0 ;  /* 0x0000000000107310 */ /* 0x0000620000201800 */
[----:B------:R-:W-:Y:S05]  /*2860*/  BRA `(.L_x_2062) ;  /* 0x0000000400b87947 */ /* 0x000fea0003800000 */
.L_x_2069:
        /* <DEDUP_REMOVED lines=11> */
.L_x_2076:
        /* <DEDUP_REMOVED lines=21> */
.L_x_2080:
[----:B------:R-:W-:Y:S05]  /*2a70*/  BSYNC B1 ;  /* 0x0000000000017941 */ /* 0x000fea0003800000 */
.L_x_2079:
[----:B------:R-:W-:Y:S01]  /*2a80*/  LEA R5, R0, 0x3b800000, 0x17 ;  /* 0x3b80000000057811 */ /* 0x000fe200078eb8ff */
[----:B------:R-:W-:-:S05]  /*2a90*/  IMAD.SHL.U32 R0, R3, 0x100000, RZ ;  /* 0x0010000003007824 */ /* 0x000fca00078e00ff */
[----:B------:R-:W-:-:S07]  /*2aa0*/  LOP3.LUT R0, R5, R0, R6, 0xfe, !PT ;  /* 0x0000000005007212 */ /* 0x000fce00078efe06 */
.L_x_2078:
[----:B------:R-:W-:Y:S05]  /*2ab0*/  BSYNC B0 ;  /* 0x0000000000007941 */ /* 0x000fea0003800000 */
.L_x_2077:
[----:B------:R-:W-:-:S04]  /*2ac0*/  FMUL.FTZ R0, R0, 1 ;  /* 0x3f80000000007820 */ /* 0x000fc80000410000 */
[----:B------:R3:W0:Y:S01]  /*2ad0*/  F2F.F64.F32 R16, R0 ;  /* 0x0000000000107310 */ /* 0x0006220000201800 */
[----:B------:R-:W-:Y:S05]  /*2ae0*/  BRA `(.L_x_2062) ;  /* 0x0000000400187947 */ /* 0x000fea0003800000 */
.L_x_2075:
        /* <DEDUP_REMOVED lines=21> */
.L_x_2084:
[----:B------:R-:W-:Y:S05]  /*2c40*/  BSYNC B1 ;  /* 0x0000000000017941 */ /* 0x000fea0003800000 */
.L_x_2083:
[----:B------:R-:W-:Y:S01]  /*2c50*/  LEA R5, R0, 0x37800000, 0x17 ;  /* 0x3780000000057811 */ /* 0x000fe200078eb8ff */
[----:B------:R-:W-:-:S05]  /*2c60*/  IMAD.SHL.U32 R0, R3, 0x200000, RZ ;  /* 0x0020000003007824 */ /* 0x000fca00078e00ff */
[----:B------:R-:W-:-:S07]  /*2c70*/  LOP3.LUT R0, R5, R0, R6, 0xfe, !PT ;  /* 0x0000000005007212 */ /* 0x000fce00078efe06 */
.L_x_2082:
[----:B------:R-:W-:Y:S05]  /*2c80*/  BSYNC B0 ;  /* 0x0000000000007941 */ /* 0x000fea0003800000 */
.L_x_2081:
[----:B------:R-:W-:-:S04]  /*2c90*/  FMUL.FTZ R0, R0, 1 ;  /* 0x3f80000000007820 */ /* 0x000fc80000410000 */
[----:B------:R0:W1:Y:S01]  /*2ca0*/  F2F.F64.F32 R16, R0 ;  /* 0x0000000000107310 */ /* 0x0000620000201800 */
[----:B------:R-:W-:Y:S05]  /*2cb0*/  BRA `(.L_x_2062) ;  /* 0x0000000000a47947 */ /* 0x000fea0003800000 */
.L_x_2074:
        /* <DEDUP_REMOVED lines=14> */
.L_x_2088:
[----:B------:R-:W-:Y:S05]  /*2da0*/  BSYNC B0 ;  /* 0x0000000000007941 */ /* 0x000fea0003800000 */
.L_x_2087:
[----:B------:R-:W-:-:S04]  /*2db0*/  FMUL.FTZ R0, R0, 1 ;  /* 0x3f80000000007820 */ /* 0x000fc80000410000 */
[----:B------:R0:W1:Y:S01]  /*2dc0*/  F2F.F64.F32 R16, R0 ;  /* 0x0000000000107310 */ /* 0x0000620000201800 */
[----:B------:R-:W-:Y:S05]  /*2dd0*/  BRA `(.L_x_2062) ;  /* 0x00000000005c7947 */ /* 0x000fea0003800000 */
.L_x_2061:
        /* <DEDUP_REMOVED lines=16> */
.L_x_2089:
[----:B------:R-:W-:Y:S01]  /*2ee0*/  CS2R R16, SRZ ;  /* 0x0000000000107805 */ /* 0x000fe2000001ff00 */
[----:B------:R-:W-:Y:S06]  /*2ef0*/  BRA `(.L_x_2062) ;  /* 0x0000000000147947 */ /* 0x000fec0003800000 */
.L_x_2086:
[----:B------:R-:W3:Y:S02]  /*2f00*/  LDG.E.64 R16, desc[UR36][R4.64] ;  /* 0x0000002404107981 */ /* 0x000ee4000c1e1b00 */
[----:B---3--:R-:W0:Y:S01]  /*2f10*/  I2F.F64.U64 R16, R16 ;  /* 0x0000001000107312 */ /* 0x008e220000301800 */
[----:B------:R-:W-:Y:S05]  /*2f20*/  BRA `(.L_x_2062) ;  /* 0x0000000000087947 */ /* 0x000fea0003800000 */
.L_x_2085:
[----:B------:R-:W3:Y:S02]  /*2f30*/  LDG.E R4, desc[UR36][R4.64] ;  /* 0x0000002404047981 */ /* 0x000ee4000c1e1900 */
[----:B---3--:R0:W1:Y:S02]  /*2f40*/  I2F.F64.U32 R16, R4 ;  /* 0x0000000400107312 */ /* 0x0080640000201800 */
.L_x_2062:
[----:B------:R-:W-:-:S07]  /*2f50*/  VIADD R22, R22, 0x80 ;  /* 0x0000008016167836 */ /* 0x000fce0000000000 */
.L_x_2056:
[----:B------:R-:W-:Y:S05]  /*2f60*/  BSYNC B6 ;  /* 0x0000000000067941 */ /* 0x000fea0003800000 */
.L_x_2055:
[----:B------:R-:W-:Y:S01]  /*2f70*/  ISETP.GE.AND P0, PT, R22, R19, PT ;  /* 0x000000131600720c */ /* 0x000fe20003f06270 */
[----:B------:R-:W-:-:S12]  /*2f80*/  BSSY B6, `(.L_x_2090) ;  /* 0x00000f4000067945 */ /* 0x000fd80003800000 */
[----:B------:R-:W-:Y:S05]  /*2f90*/  @P0 BRA `(.L_x_2091) ;  /* 0x0000000c00c80947 */ /* 0x000fea0003800000 */
[----:B01----:R-:W0:Y:S01]  /*2fa0*/  LDC.64 R4, c[0x0][0x220] ;  /* 0x00008800ff047b82 */ /* 0x003e220000000a00 */
[----:B---3--:R-:W-:Y:S01]  /*2fb0*/  PRMT R0, R2, 0x9910, RZ ;  /* 0x0000991002007816 */ /* 0x008fe200000000ff */
        /* <DEDUP_REMOVED lines=18> */
.L_x_2095:
[----:B------:R-:W3:Y:S02]  /*30e0*/  LDG.E.U8 R4, desc[UR36][R4.64] ;  /* 0x0000002404047981 */ /* 0x000ee4000c1e1100 */
[----:B---3--:R0:W1:Y:S01]  /*30f0*/  I2F.F64.U16 R24, R4 ;  /* 0x0000000400187312 */ /* 0x0080620000101800 */
[----:B------:R-:W-:Y:S05]  /*3100*/  BRA `(.L_x_2091) ;  /* 0x0000000c006c7947 */ /* 0x000fea0003800000 */
.L_x_2094:
        /* <DEDUP_REMOVED lines=9> */
.L_x_2098:
[----:B------:R-:W3:Y:S02]  /*31a0*/  LDG.E R4, desc[UR36][R4.64] ;  /* 0x0000002404047981 */ /* 0x000ee4000c1e1900 */
[----:B---3--:R0:W1:Y:S01]  /*31b0*/  I2F.F64 R24, R4 ;  /* 0x0000000400187312 */ /* 0x0080620000201c00 */
[----:B------:R-:W-:Y:S05]  /*31c0*/  BRA `(.L_x_2091) ;  /* 0x0000000c003c7947 */ /* 0x000fea0003800000 */
.L_x_2097:
[----:B------:R-:W3:Y:S02]  /*31d0*/  LDG.E.U16 R4, desc[UR36][R4.64] ;  /* 0x0000002404047981 */ /* 0x000ee4000c1e1500 */
[----:B---3--:R0:W1:Y:S01]  /*31e0*/  I2F.F64.S16 R24, R4 ;  /* 0x0000000400187312 */ /* 0x0080620000101c00 */
[----:B------:R-:W-:Y:S05]  /*31f0*/  BRA `(.L_x_2091) ;  /* 0x0000000c00307947 */ /* 0x000fea0003800000 */
.L_x_2093:
        /* <DEDUP_REMOVED lines=10> */
.L_x_2100:
[----:B------:R-:W3:Y:S02]  /*32a0*/  LDG.E.U16 R0, desc[UR36][R4.64] ;  /* 0x0000002404007981 */ /* 0x000ee4000c1e1500 */
[----:B---3--:R-:W-:-:S05]  /*32b0*/  HADD2.F32 R0, -RZ, R0.H0_H0 ;  /* 0x20000000ff007230 */ /* 0x008fca0000004100 */
[----:B------:R-:W-:-:S04]  /*32c0*/  FMUL.FTZ R0, R0, 1 ;  /* 0x3f80000000007820 */ /* 0x000fc80000410000 */
[----:B------:R0:W1:Y:S01]  /*32d0*/  F2F.F64.F32 R24, R0 ;  /* 0x0000000000187310 */ /* 0x0000620000201800 */
[----:B------:R-:W-:Y:S05]  /*32e0*/  BRA `(.L_x_2091) ;  /* 0x0000000800f47947 */ /* 0x000fea0003800000 */
.L_x_2099:
        /* <DEDUP_REMOVED lines=10> */
.L_x_2102:
[----:B------:R-:W3:Y:S02]  /*3390*/  LDG.E.U16 R4, desc[UR36][R4.64] ;  /* 0x0000002404047981 */ /* 0x000ee4000c1e1500 */
[----:B---3--:R-:W-:-:S05]  /*33a0*/  HADD2.F32 R0, -RZ, R4.H0_H0 ;  /* 0x20000004ff007230 */ /* 0x008fca0000004100 */
[----:B------:R-:W-:-:S04]  /*33b0*/  FMUL.FTZ R0, R0, 1 ;  /* 0x3f80000000007820 */ /* 0x000fc80000410000 */
[----:B------:R0:W1:Y:S01]  /*33c0*/  F2F.F64.F32 R24, R0 ;  /* 0x0000000000187310 */ /* 0x0000620000201800 */
[----:B------:R-:W-:Y:S05]  /*33d0*/  BRA `(.L_x_2091) ;  /* 0x0000000800b87947 */ /* 0x000fea0003800000 */
.L_x_2101:
[----:B------:R0:W5:Y:S01]  /*33e0*/  LDG.E.64 R24, desc[UR36][R4.64] ;  /* 0x0000002404187981 */ /* 0x000162000c1e1b00 */
[----:B------:R-:W-:Y:S05]  /*33f0*/  BRA `(.L_x_2091) ;  /* 0x0000000800b07947 */ /* 0x000fea0003800000 */
.L_x_2092:
        /* <DEDUP_REMOVED lines=13> */
.L_x_2105:
[----:B------:R0:W5:Y:S01]  /*34d0*/  LDG.E.64 R24, desc[UR36][R4.64] ;  /* 0x0000002404187981 */ /* 0x000162000c1e1b00 */
[----:B------:R-:W-:Y:S05]  /*34e0*/  BRA `(.L_x_2091) ;  /* 0x0000000800747947 */ /* 0x000fea0003800000 */
.L_x_2104:
        /* <DEDUP_REMOVED lines=25> */
[----:B------:R-:W-:-:S04]  /*3680*/  FMUL.FTZ R3, R3, 1 ;  /* 0x3f80000003037820 */ /* 0x000fc80000410000 */
[----:B------:R0:W1:Y:S01]  /*3690*/  F2F.F64.F32 R24, R3 ;  /* 0x0000000300187310 */ /* 0x0000620000201800 */
[----:B------:R-:W-:Y:S05]  /*36a0*/  BRA `(.L_x_2091) ;  /* 0x0000000800047947 */ /* 0x000fea0003800000 */
.L_x_2107:
[----:B------:R-:W3:Y:S02]  /*36b0*/  LDG.E.U8 R3, desc[UR36][R4.64] ;  /* 0x0000002404037981 */ /* 0x000ee4000c1e1100 */
[----:B---3--:R-:W-:-:S05]  /*36c0*/  IMAD.SHL.U32 R0, R3, 0x2000000, RZ ;  /* 0x0200000003007824 */ /* 0x008fca00078e00ff */
        /* <DEDUP_REMOVED lines=10> */
[----:B------:R-:W-:-:S04]  /*3770*/  FMUL.FTZ R2, R2, 1 ;  /* 0x3f80000002027820 */ /* 0x000fc80000410000 */
[----:B------:R0:W1:Y:S01]  /*3780*/  F2F.F64.F32 R24, R2 ;  /* 0x0000000200187310 */ /* 0x0000620000201800 */
[----:B------:R-:W-:Y:S05]  /*3790*/  BRA `(.L_x_2091) ;  /* 0x0000000400c87947 */ /* 0x000fea0003800000 */
.L_x_2106:
[----:B------:R-:W3:Y:S02]  /*37a0*/  LDG.E.U16 R0, desc[UR36][R4.64] ;  /* 0x0000002404007981 */ /* 0x000ee4000c1e1500 */
[----:B---3--:R-:W-:-:S04]  /*37b0*/  IMAD.U32 R0, R0, 0x10000, RZ ;  /* 0x0001000000007824 */ /* 0x008fc800078e00ff */
[----:B------:R-:W-:-:S04]  /*37c0*/  FMUL.FTZ R0, R0, 1 ;  /* 0x3f80000000007820 */ /* 0x000fc80000410000 */
[----:B------:R0:W1:Y:S01]  /*37d0*/  F2F.F64.F32 R24, R0 ;  /* 0x0000000000187310 */ /* 0x0000620000201800 */
[----:B------:R-:W-:Y:S05]  /*37e0*/  BRA `(.L_x_2091) ;  /* 0x0000000400b47947 */ /* 0x000fea0003800000 */
.L_x_2103:
        /* <DEDUP_REMOVED lines=11> */
.L_x_2110:
        /* <DEDUP_REMOVED lines=21> */
.L_x_2114:
[----:B------:R-:W-:Y:S05]  /*39f0*/  BSYNC B1 ;  /* 0x0000000000017941 */ /* 0x000fea0003800000 */
.L_x_2113:
[----:B------:R-:W-:Y:S01]  /*3a00*/  LEA R3, R0, 0x3b800000, 0x17 ;  /* 0x3b80000000037811 */ /* 0x000fe200078eb8ff */
[----:B------:R-:W-:-:S05]  /*3a10*/  IMAD.SHL.U32 R0, R2, 0x100000, RZ ;  /* 0x0010000002007824 */ /* 0x000fca00078e00ff */
[----:B------:R-:W-:-:S07]  /*3a20*/  LOP3.LUT R0, R3, R0, R4, 0xfe, !PT ;  /* 0x0000000003007212 */ /* 0x000fce00078efe04 */
.L_x_2112:
[----:B------:R-:W-:Y:S05]  /*3a30*/  BSYNC B0 ;  /* 0x0000000000007941 */ /* 0x000fea0003800000 */
.L_x_2111:
[----:B------:R-:W-:-:S04]  /*3a40*/  FMUL.FTZ R0, R0, 1 ;  /* 0x3f80000000007820 */ /* 0x000fc80000410000 */
[----:B------:R0:W1:Y:S01]  /*3a50*/  F2F.F64.F32 R24, R0 ;  /* 0x0000000000187310 */ /* 0x0000620000201800 */
[----:B------:R-:W-:Y:S05]  /*3a60*/  BRA `(.L_x_2091) ;  /* 0x0000000400147947 */ /* 0x000fea0003800000 */
.L_x_2109:
        /* <DEDUP_REMOVED lines=21> */
.L_x_2118:
[----:B------:R-:W-:Y:S05]  /*3bc0*/  BSYNC B1 ;  /* 0x0000000000017941 */ /* 0x000fea0003800000 */
.L_x_2117:
[----:B------:R-:W-:Y:S01]  /*3bd0*/  LEA R3, R0, 0x37800000, 0x17 ;  /* 0x3780000000037811 */ /* 0x000fe200078eb8ff */
[----:B------:R-:W-:-:S05]  /*3be0*/  IMAD.SHL.U32 R0, R2, 0x200000, RZ ;  /* 0x0020000002007824 */ /* 0x000fca00078e00ff */
[----:B------:R-:W-:-:S07]  /*3bf0*/  LOP3.LUT R0, R3, R0, R4, 0xfe, !PT ;  /* 0x0000000003007212 */ /* 0x000fce00078efe04 */
.L_x_2116:
[----:B------:R-:W-:Y:S05]  /*3c00*/  BSYNC B0 ;  /* 0x0000000000007941 */ /* 0x000fea0003800000 */
.L_x_2115:
[----:B------:R-:W-:-:S04]  /*3c10*/  FMUL.FTZ R0, R0, 1 ;  /* 0x3f80000000007820 */ /* 0x000fc80000410000 */
[----:B------:R0:W1:Y:S01]  /*3c20*/  F2F.F64.F32 R24, R0 ;  /* 0x0000000000187310 */ /* 0x0000620000201800 */
[----:B------:R-:W-:Y:S05]  /*3c30*/  BRA `(.L_x_2091) ;  /* 0x0000000000a07947 */ /* 0x000fea0003800000 */
.L_x_2108:
        /* <DEDUP_REMOVED lines=14> */
.L_x_2122:
[----:B------:R-:W-:Y:S05]  /*3d20*/  BSYNC B0 ;  /* 0x0000000000007941 */ /* 0x000fea0003800000 */
.L_x_2121:
[----:B------:R-:W-:-:S04]  /*3d30*/  FMUL.FTZ R0, R0, 1 ;  /* 0x3f80000000007820 */ /* 0x000fc80000410000 */
[----:B------:R0:W1:Y:S01]  /*3d40*/  F2F.F64.F32 R24, R0 ;  /* 0x0000000000187310 */ /* 0x0000620000201800 */
[----:B------:R-:W-:Y:S05]  /*3d50*/  BRA `(.L_x_2091) ;  /* 0x0000000000587947 */ /* 0x000fea0003800000 */
.L_x_2096:
        /* <DEDUP_REMOVED lines=16> */
.L_x_2123:
[----:B------:R-:W-:Y:S05]  /*3e60*/  BRA `(.L_x_2091) ;  /* 0x0000000000147947 */ /* 0x000fea0003800000 */
.L_x_2120:
[----:B------:R-:W3:Y:S02]  /*3e70*/  LDG.E.64 R24, desc[UR36][R4.64] ;  /* 0x0000002404187981 */ /* 0x000ee4000c1e1b00 */
[----:B---3--:R-:W0:Y:S01]  /*3e80*/  I2F.F64.U64 R24, R24 ;  /* 0x0000001800187312 */ /* 0x008e220000301800 */
[----:B------:R-:W-:Y:S05]  /*3e90*/  BRA `(.L_x_2091) ;  /* 0x0000000000087947 */ /* 0x000fea0003800000 */
.L_x_2119:
[----:B------:R-:W3:Y:S02]  /*3ea0*/  LDG.E R4, desc[UR36][R4.64] ;  /* 0x0000002404047981 */ /* 0x000ee4000c1e1900 */
[----:B---3--:R0:W1:Y:S02]  /*3eb0*/  I2F.F64.U32 R24, R4 ;  /* 0x0000000400187312 */ /* 0x0080640000201800 */
.L_x_2091:
[----:B------:R-:W-:Y:S05]  /*3ec0*/  BSYNC B6 ;  /* 0x0000000000067941 */ /* 0x000fea0003800000 */
.L_x_2090:
[----:B------:R-:W2:Y:S01]  /*3ed0*/  S2R R22, SR_TID.X ;  /* 0x0000000000167919 */ /* 0x000ea20000002100 */
[----:B0-----:R-:W0:Y:S01]  /*3ee0*/  LDC.U8 R2, c[0x0][0x234] ;  /* 0x00008d00ff027b82 */ /* 0x001e220000000000 */
[----:B------:R-:W-:Y:S01]  /*3ef0*/  BSSY B6, `(.L_x_2124) ;  /* 0x0000153000067945 */ /* 0x000fe20003800000 */
[C---:B--2---:R-:W-:Y:S01]  /*3f00*/  ISETP.GE.AND P0, PT, R22.reuse, R19, PT ;  /* 0x000000131600720c */ /* 0x044fe20003f06270 */
[C---:B---3--:R-:W-:Y:S02]  /*3f10*/  VIADD R0, R22.reuse, 0x100 ;  /* 0x0000010016007836 */ /* 0x048fe40000000000 */
[----:B------:R-:W-:-:S03]  /*3f20*/  VIADD R26, R22, 0x80 ;  /* 0x00000080161a7836 */ /* 0x000fc60000000000 */
[-C--:B------:R-:W-:Y:S01]  /*3f30*/  ISETP.GE.AND P3, PT, R0, R19.reuse, PT ;  /* 0x000000130000720c */ /* 0x080fe20003f66270 */
[----:B------:R-:W-:Y:S01]  /*3f40*/  VIADD R0, R22, 0x180 ;  /* 0x0000018016007836 */ /* 0x000fe20000000000 */
[----:B------:R-:W-:-:S04]  /*3f50*/  ISETP.GE.AND P1, PT, R26, R19, PT ;  /* 0x000000131a00720c */ /* 0x000fc80003f26270 */
[----:B------:R-:W-:Y:S01]  /*3f60*/  ISETP.GE.AND P2, PT, R0, R19, PT ;  /* 0x000000130000720c */ /* 0x000fe20003f46270 */
[C---:B-1--45:R-:W-:Y:S02]  /*3f70*/  @!P0 DSETP.GEU.AND P5, PT, R30.reuse, RZ, PT ;  /* 0x000000ff1e00822a */ /* 0x072fe40003fae000 */
[----:B------:R-:W-:-:S04]  /*3f80*/  @!P0 DSETP.GTU.AND P4, PT, |R30|, +INF , PT ;  /* 0x7ff000001e00842a */ /* 0x000fc80003f8c200 */
[C---:B------:R-:W-:Y:S01]  /*3f90*/  @!P3 DSETP.GEU.AND P6, PT, R16.reuse, RZ, PT ;  /* 0x000000ff1000b22a */ /* 0x040fe20003fce000 */
[----:B------:R-:W-:Y:S02]  /*3fa0*/  @!P0 FSEL R3, RZ, 3.37028055040000000000e+12, P5 ;  /* 0x54442d18ff038808 */ /* 0x000fe40002800000 */
[----:B------:R-:W-:Y:S01]  /*3fb0*/  @!P0 FSEL R7, RZ, 2.1426990032196044922, P5 ;  /* 0x400921fbff078808 */ /* 0x000fe20002800000 */
[----:B------:R-:W-:Y:S01]  /*3fc0*/  @!P3 DSETP.GTU.AND P5, PT, |R16|, +INF , PT ;  /* 0x7ff000001000b42a */ /* 0x000fe20003fac200 */
[----:B------:R-:W-:Y:S02]  /*3fd0*/  @!P0 FSEL R0, R3, R30, !P4 ;  /* 0x0000001e03008208 */ /* 0x000fe40006000000 */
[----:B------:R-:W-:Y:S01]  /*3fe0*/  @!P0 FSEL R31, R7, R31, !P4 ;  /* 0x0000001f071f8208 */ /* 0x000fe20006000000 */
[C---:B------:R-:W-:Y:S01]  /*3ff0*/  @!P2 DSETP.GEU.AND P4, PT, R24.reuse, RZ, PT ;  /* 0x000000ff1800a22a */ /* 0x040fe20003f8e000 */
[----:B------:R-:W-:Y:S01]  /*4000*/  @!P3 FSEL R3, RZ, 3.37028055040000000000e+12, P6 ;  /* 0x54442d18ff03b808 */ /* 0x000fe20003000000 */
[----:B------:R-:W-:Y:S01]  /*4010*/  @!P0 IMAD.MOV.U32 R4, RZ, RZ, R0 ;  /* 0x000000ffff048224 */ /* 0x000fe200078e0000 */
[----:B------:R-:W-:Y:S01]  /*4020*/  @!P3 FSEL R7, RZ, 2.1426990032196044922, P6 ;  /* 0x400921fbff07b808 */ /* 0x000fe20003000000 */
[----:B------:R-:W-:Y:S01]  /*4030*/  @!P2 DSETP.GTU.AND P6, PT, |R24|, +INF , PT ;  /* 0x7ff000001800a42a */ /* 0x000fe20003fcc200 */
[----:B------:R-:W-:Y:S01]  /*4040*/  @!P3 FSEL R3, R3, R16, !P5 ;  /* 0x000000100303b208 */ /* 0x000fe20006800000 */
[----:B------:R-:W-:Y:S01]  /*4050*/  @!P0 IMAD.MOV.U32 R5, RZ, RZ, R31 ;  /* 0x000000ffff058224 */ /* 0x000fe200078e001f */
[----:B------:R-:W-:Y:S01]  /*4060*/  @!P3 FSEL R6, R7, R17, !P5 ;  /* 0x000000110706b208 */ /* 0x000fe20006800000 */
[----:B------:R-:W-:Y:S01]  /*4070*/  @!P1 DSETP.GEU.AND P5, PT, R28, RZ, PT ;  /* 0x000000ff1c00922a */ /* 0x000fe20003fae000 */
[----:B------:R-:W-:-:S02]  /*4080*/  @!P2 FSEL R7, RZ, 3.37028055040000000000e+12, P4 ;  /* 0x54442d18ff07a808 */ /* 0x000fc40002000000 */
[----:B------:R-:W-:Y:S01]  /*4090*/  @!P2 FSEL R9, RZ, 2.1426990032196044922, P4 ;  /* 0x400921fbff09a808 */ /* 0x000fe20002000000 */
[----:B------:R-:W-:Y:S01]  /*40a0*/  @!P1 DSETP.GTU.AND P4, PT, |R28|, +INF , PT ;  /* 0x7ff000001c00942a */ /* 0x000fe20003f8c200 */
[----:B------:R-:W-:Y:S01]  /*40b0*/  @!P2 FSEL R10, R7, R24, !P6 ;  /* 0x00000018070aa208 */ /* 0x000fe20007000000 */
[----:B------:R-:W-:Y:S01]  /*40c0*/  @!P3 IMAD.MOV.U32 R24, RZ, RZ, R3 ;  /* 0x000000ffff18b224 */ /* 0x000fe200078e0003 */
[----:B------:R-:W-:Y:S01]  /*40d0*/  @!P2 FSEL R11, R9, R25, !P6 ;  /* 0x00000019090ba208 */ /* 0x000fe20007000000 */
[----:B------:R-:W-:Y:S01]  /*40e0*/  @!P3 IMAD.MOV.U32 R25, RZ, RZ, R6 ;  /* 0x000000ffff19b224 */ /* 0x000fe200078e0006 */
[----:B------:R-:W-:Y:S01]  /*40f0*/  @!P1 FSEL R7, RZ, 3.37028055040000000000e+12, P5 ;  /* 0x54442d18ff079808 */ /* 0x000fe20002800000 */
[----:B------:R-:W-:Y:S01]  /*4100*/  @!P2 IMAD.MOV.U32 R16, RZ, RZ, R10 ;  /* 0x000000ffff10a224 */ /* 0x000fe200078e000a */
[----:B------:R-:W-:Y:S01]  /*4110*/  @!P1 FSEL R9, RZ, 2.1426990032196044922, P5 ;  /* 0x400921fbff099808 */ /* 0x000fe20002800000 */
[----:B------:R-:W-:Y:S01]  /*4120*/  @!P2 IMAD.MOV.U32 R17, RZ, RZ, R11 ;  /* 0x000000ffff11a224 */ /* 0x000fe200078e000b */
[----:B------:R-:W-:-:S02]  /*4130*/  @!P1 FSEL R7, R7, R28, !P4 ;  /* 0x0000001c07079208 */ /* 0x000fc40006000000 */
[----:B------:R-:W-:-:S03]  /*4140*/  @!P1 FSEL R8, R9, R29, !P4 ;  /* 0x0000001d09089208 */ /* 0x000fc60006000000 */
[----:B------:R-:W-:Y:S02]  /*4150*/  @!P1 IMAD.MOV.U32 R28, RZ, RZ, R7 ;  /* 0x000000ffff1c9224 */ /* 0x000fe400078e0007 */
[----:B------:R-:W-:Y:S01]  /*4160*/  @!P1 IMAD.MOV.U32 R29, RZ, RZ, R8 ;  /* 0x000000ffff1d9224 */ /* 0x000fe200078e0008 */
[----:B0-----:R-:W-:Y:S06]  /*4170*/  @P0 BRA `(.L_x_2125) ;  /* 0x0000001000a80947 */ /* 0x001fec0003800000 */
        /* <DEDUP_REMOVED lines=21> */
.L_x_2129:
[----:B------:R-:W0:Y:S01]  /*42d0*/  F2I.S64.F64.TRUNC R4, R4 ;  /* 0x0000000400047311 */ /* 0x000e22000030d900 */
[----:B------:R-:W-:Y:S02]  /*42e0*/  IMAD.MOV.U32 R22, RZ, RZ, R26 ;  /* 0x000000ffff167224 */ /* 0x000fe400078e001a */
[----:B0-----:R-:W-:-:S05]  /*42f0*/  IMAD.MOV.U32 R3, RZ, RZ, R4 ;  /* 0x000000ffff037224 */ /* 0x001fca00078e0004 */
[----:B------:R0:W-:Y:S01]  /*4300*/  STG.E.U8 desc[UR36][R8.64], R3 ;  /* 0x0000000308007986 */ /* 0x0001e2000c101124 */
[----:B------:R-:W-:Y:S05]  /*4310*/  BRA `(.L_x_2125) ;  /* 0x0000001000407947 */ /* 0x000fea0003800000 */
.L_x_2128:
        /* <DEDUP_REMOVED lines=10> */
.L_x_2132:
[----:B------:R-:W0:Y:S01]  /*43c0*/  F2I.F64.TRUNC R5, R4 ;  /* 0x0000000400057311 */ /* 0x000e22000030d100 */
[----:B------:R-:W-:Y:S01]  /*43d0*/  IMAD.MOV.U32 R22, RZ, RZ, R26 ;  /* 0x000000ffff167224 */ /* 0x000fe200078e001a */
[----:B0-----:R0:W-:Y:S01]  /*43e0*/  STG.E desc[UR36][R8.64], R5 ;  /* 0x0000000508007986 */ /* 0x0011e2000c101924 */
[----:B------:R-:W-:Y:S05]  /*43f0*/  BRA `(.L_x_2125) ;  /* 0x0000001000087947 */ /* 0x000fea0003800000 */
.L_x_2131:
[----:B------:R-:W0:Y:S01]  /*4400*/  F2I.F64.TRUNC R5, R4 ;  /* 0x0000000400057311 */ /* 0x000e22000030d100 */
[----:B------:R-:W-:Y:S01]  /*4410*/  IMAD.MOV.U32 R22, RZ, RZ, R26 ;  /* 0x000000ffff167224 */ /* 0x000fe200078e001a */
[----:B0-----:R0:W-:Y:S01]  /*4420*/  STG.E.U16 desc[UR36][R8.64], R5 ;  /* 0x0000000508007986 */ /* 0x0011e2000c101524 */
[----:B------:R-:W-:Y:S05]  /*4430*/  BRA `(.L_x_2125) ;  /* 0x0000000c00f87947 */ /* 0x000fea0003800000 */
.L_x_2127:
        /* <DEDUP_REMOVED lines=14> */
.L_x_2134:
        /* <DEDUP_REMOVED lines=9> */
.L_x_2133:
        /* <DEDUP_REMOVED lines=10> */
[----:B------:R-:W-:Y:S02]  /*4650*/  IMAD.MOV.U32 R7, RZ, RZ, RZ ;  /* 0x000000ffff077224 */ /* 0x000fe400078e00ff */
[----:B------:R-:W-:-:S11]  /*4660*/  IMAD.MOV.U32 R22, RZ, RZ, R26 ;  /* 0x000000ffff167224 */ /* 0x000fd600078e001a */
[----:B0-----:R-:W-:-:S05]  /*4670*/  @!P0 FMUL R6, R6, 1.175494350822287508e-38 ;  /* 0x0080000006068820 */ /* 0x001fca0000400000 */
[----:B------:R0:W-:Y:S01]  /*4680*/  STG.E.64 desc[UR36][R8.64], R6 ;  /* 0x0000000608007986 */ /* 0x0001e2000c101b24 */
[----:B------:R-:W-:Y:S05]  /*4690*/  BRA `(.L_x_2125) ;  /* 0x0000000c00607947 */ /* 0x000fea0003800000 */
.L_x_2136:
[----:B------:R-:W-:Y:S01]  /*46a0*/  UMOV UR4, 0xf0000000 ;  /* 0xf000000000047882 */ /* 0x000fe20000000000 */
[----:B------:R-:W-:Y:S01]  /*46b0*/  UMOV UR5, 0x380fffff ;  /* 0x380fffff00057882 */ /* 0x000fe20000000000 */
[----:B------:R-:W0:Y:S01]  /*46c0*/  F2F.F32.F64 R0, R4 ;  /* 0x0000000400007310 */ /* 0x000e220000301000 */
[----:B------:R-:W-:Y:S01]  /*46d0*/  DSETP.GEU.AND P0, PT, |R4|, UR4, PT ;  /* 0x0000000404007e2a */ /* 0x000fe2000bf0e200 */
[----:B------:R-:W-:-:S13]  /*46e0*/  IMAD.MOV.U32 R22, RZ, RZ, R26 ;  /* 0x000000ffff167224 */ /* 0x000fda00078e001a */
[----:B0-----:R-:W-:-:S05]  /*46f0*/  @!P0 FMUL R0, R0, 1.175494350822287508e-38 ;  /* 0x0080000000008820 */ /* 0x001fca0000400000 */
[----:B------:R-:W-:-:S04]  /*4700*/  F2FP.F16.F32.PACK_AB R3, RZ, R0 ;  /* 0x00000000ff03723e */ /* 0x000fc800000000ff */
[----:B------:R-:W-:-:S05]  /*4710*/  PRMT R3, R3, 0x5410, RZ ;  /* 0x0000541003037816 */ /* 0x000fca00000000ff */
[----:B------:R0:W-:Y:S01]  /*4720*/  STG.E desc[UR36][R8.64], R3 ;  /* 0x0000000308007986 */ /* 0x0001e2000c101924 */
[----:B------:R-:W-:Y:S05]  /*4730*/  BRA `(.L_x_2125) ;  /* 0x0000000c00387947 */ /* 0x000fea0003800000 */
.L_x_2135:
[----:B------:R0:W-:Y:S01]  /*4740*/  STG.E.64 desc[UR36][R8.64], R4 ;  /* 0x0000000408007986 */ /* 0x0001e2000c101b24 */
[----:B------:R-:W-:Y:S01]  /*4750*/  IMAD.MOV.U32 R22, RZ, RZ, R26 ;  /* 0x000000ffff167224 */ /* 0x000fe200078e001a */
[----:B------:R-:W-:Y:S06]  /*4760*/  BRA `(.L_x_2125) ;  /* 0x0000000c002c7947 */ /* 0x000fec0003800000 */
.L_x_2126:
        /* <DEDUP_REMOVED lines=10> */
[----:B------:R-:W-:-:S05]  /*4810*/  SEL R3, RZ, 0x1, !P0 ;  /* 0x00000001ff037807 */ /* 0x000fca0004000000 */
[----:B------:R0:W-:Y:S01]  /*4820*/  STG.E.U8 desc[UR36][R8.64], R3 ;  /* 0x0000000308007986 */ /* 0x0001e2000c101124 */
[----:B------:R-:W-:Y:S05]  /*4830*/  BRA `(.L_x_2125) ;  /* 0x0000000800f87947 */ /* 0x000fea0003800000 */
.L_x_2139:
[----:B------:R-:W-:Y:S01]  /*4840*/  CS2R R6, SRZ ;  /* 0x0000000000067805 */ /* 0x000fe2000001ff00 */
[----:B------:R-:W-:-:S04]  /*4850*/  IMAD.MOV.U32 R22, RZ, RZ, R26 ;  /* 0x000000ffff167224 */ /* 0x000fc800078e001a */
[----:B------:R0:W-:Y:S01]  /*4860*/  STG.E.128 desc[UR36][R8.64], R4 ;  /* 0x0000000408007986 */ /* 0x0001e2000c101d24 */
[----:B------:R-:W-:Y:S05]  /*4870*/  BRA `(.L_x_2125) ;  /* 0x0000000800e87947 */ /* 0x000fea0003800000 */
.L_x_2138:
        /* <DEDUP_REMOVED lines=25> */
.L_x_2143:
[----:B------:R-:W-:Y:S05]  /*4a10*/  BSYNC B0 ;  /* 0x0000000000007941 */ /* 0x000fea0003800000 */
.L_x_2142:
[----:B------:R-:W-:Y:S01]  /*4a20*/  LOP3.LUT R7, R0, R7, RZ, 0xfc, !PT ;  /* 0x0000000700077212 */ /* 0x000fe200078efcff */
[----:B------:R-:W-:-:S04]  /*4a30*/  IMAD.MOV.U32 R22, RZ, RZ, R26 ;  /* 0x000000ffff167224 */ /* 0x000fc800078e001a */
[----:B------:R0:W-:Y:S01]  /*4a40*/  STG.E.U8 desc[UR36][R8.64], R7 ;  /* 0x0000000708007986 */ /* 0x0001e2000c101124 */
[----:B------:R-:W-:Y:S05]  /*4a50*/  BRA `(.L_x_2125) ;  /* 0x0000000800707947 */ /* 0x000fea0003800000 */
.L_x_2141:
        /* <DEDUP_REMOVED lines=17> */
.L_x_2145:
[----:B------:R-:W-:Y:S01]  /*4b70*/  IMAD.MOV.U32 R0, RZ, RZ, 0x7f ;  /* 0x0000007fff007424 */ /* 0x000fe200078e00ff */
[----:B------:R-:W-:-:S04]  /*4b80*/  ISETP.GT.U32.AND P0, PT, R3, 0x7f800000, PT ;  /* 0x7f8000000300780c */ /* 0x000fc80003f04070 */
[----:B------:R-:W-:-:S09]  /*4b90*/  SEL R0, R0, 0x7c, P0 ;  /* 0x0000007c00007807 */ /* 0x000fd20000000000 */
.L_x_2146:
[----:B------:R-:W-:Y:S05]  /*4ba0*/  BSYNC B0 ;  /* 0x0000000000007941 */ /* 0x000fea0003800000 */
.L_x_2144:
[----:B------:R-:W-:Y:S01]  /*4bb0*/  LOP3.LUT R3, R7, 0x80000000, RZ, 0xc0, !PT ;  /* 0x8000000007037812 */ /* 0x000fe200078ec0ff */
[----:B------:R-:W-:-:S03]  /*4bc0*/  IMAD.MOV.U32 R22, RZ, RZ, R26 ;  /* 0x000000ffff167224 */ /* 0x000fc600078e001a */
[----:B------:R-:W-:-:S04]  /*4bd0*/  SHF.R.U32.HI R3, RZ, 0x18, R3 ;  /* 0x00000018ff037819 */ /* 0x000fc80000011603 */
[----:B------:R-:W-:-:S05]  /*4be0*/  LOP3.LUT R3, R0, R3, RZ, 0xfc, !PT ;  /* 0x0000000300037212 */ /* 0x000fca00078efcff */
[----:B------:R0:W-:Y:S01]  /*4bf0*/  STG.E.U8 desc[UR36][R8.64], R3 ;  /* 0x0000000308007986 */ /* 0x0001e2000c101124 */
[----:B------:R-:W-:Y:S05]  /*4c00*/  BRA `(.L_x_2125) ;  /* 0x0000000800047947 */ /* 0x000fea0003800000 */
.L_x_2140:
        /* <DEDUP_REMOVED lines=9> */
.L_x_2137:
        /* <DEDUP_REMOVED lines=12> */
.L_x_2149:
        /* <DEDUP_REMOVED lines=21> */
.L_x_2152:
[----:B------:R-:W-:-:S04]  /*4eb0*/  LOP3.LUT R0, R7, 0x80000000, RZ, 0xc0, !PT ;  /* 0x8000000007007812 */ /* 0x000fc800078ec0ff */
[----:B------:R-:W-:-:S04]  /*4ec0*/  SHF.R.U32.HI R0, RZ, 0x18, R0 ;  /* 0x00000018ff007819 */ /* 0x000fc80000011600 */
[----:B------:R-:W-:-:S07]  /*4ed0*/  LOP3.LUT R0, R3, R0, RZ, 0xfc, !PT ;  /* 0x0000000003007212 */ /* 0x000fce00078efcff */
.L_x_2151:
[----:B------:R-:W-:Y:S05]  /*4ee0*/  BSYNC B0 ;  /* 0x0000000000007941 */ /* 0x000fea0003800000 */
.L_x_2150:
[----:B------:R3:W-:Y:S01]  /*4ef0*/  STG.E.U8 desc[UR36][R8.64], R0 ;  /* 0x0000000008007986 */ /* 0x0007e2000c101124 */
[----:B------:R-:W-:Y:S01]  /*4f00*/  IMAD.MOV.U32 R22, RZ, RZ, R26 ;  /* 0x000000ffff167224 */ /* 0x000fe200078e001a */
[----:B------:R-:W-:Y:S06]  /*4f10*/  BRA `(.L_x_2125) ;  /* 0x0000000400407947 */ /* 0x000fec0003800000 */
.L_x_2148:
        /* <DEDUP_REMOVED lines=21> */
.L_x_2155:
[----:B------:R-:W-:-:S04]  /*5070*/  LOP3.LUT R0, R7, 0x80000000, RZ, 0xc0, !PT ;  /* 0x8000000007007812 */ /* 0x000fc800078ec0ff */
[----:B------:R-:W-:-:S04]  /*5080*/  SHF.R.U32.HI R0, RZ, 0x18, R0 ;  /* 0x00000018ff007819 */ /* 0x000fc80000011600 */
[----:B------:R-:W-:-:S07]  /*5090*/  LOP3.LUT R0, R3, R0, RZ, 0xfc, !PT ;  /* 0x0000000003007212 */ /* 0x000fce00078efcff */
.L_x_2154:
[----:B------:R-:W-:Y:S05]  /*50a0*/  BSYNC B0 ;  /* 0x0000000000007941 */ /* 0x000fea0003800000 */
.L_x_2153:
[----:B------:R0:W-:Y:S01]  /*50b0*/  STG.E.U8 desc[UR36][R8.64], R0 ;  /* 0x0000000008007986 */ /* 0x0001e2000c101124 */
[----:B------:R-:W-:Y:S01]  /*50c0*/  IMAD.MOV.U32 R22, RZ, RZ, R26 ;  /* 0x000000ffff167224 */ /* 0x000fe200078e001a */
[----:B------:R-:W-:Y:S06]  /*50d0*/  BRA `(.L_x_2125) ;  /* 0x0000000000d07947 */ /* 0x000fec0003800000 */
.L_x_2147:
        /* <DEDUP_REMOVED lines=27> */
.L_x_2130:
        /* <DEDUP_REMOVED lines=16> */
.L_x_2158:
[----:B------:R-:W-:Y:S01]  /*5390*/  IMAD.MOV.U32 R22, RZ, RZ, R26 ;  /* 0x000000ffff167224 */ /* 0x000fe200078e001a */
[----:B------:R-:W-:Y:S06]  /*53a0*/  BRA `(.L_x_2125) ;  /* 0x00000000001c7947 */ /* 0x000fec0003800000 */
.L_x_2157:
[----:B------:R-:W0:Y:S01]  /*53b0*/  F2I.U64.F64.TRUNC R4, R4 ;  /* 0x0000000400047311 */ /* 0x000e22000030d800 */
[----:B------:R-:W-:Y:S01]  /*53c0*/  IMAD.MOV.U32 R22, RZ, RZ, R26 ;  /* 0x000000ffff167224 */ /* 0x000fe200078e001a */
[----:B0-----:R2:W-:Y:S01]  /*53d0*/  STG.E.64 desc[UR36][R8.64], R4 ;  /* 0x0000000408007986 */ /* 0x0015e2000c101b24 */
[----:B------:R-:W-:Y:S05]  /*53e0*/  BRA `(.L_x_2125) ;  /* 0x00000000000c7947 */ /* 0x000fea0003800000 */
.L_x_2156:
[----:B------:R-:W0:Y:S01]  /*53f0*/  F2I.U32.F64.TRUNC R5, R4 ;  /* 0x0000000400057311 */ /* 0x000e22000030d000 */
[----:B------:R-:W-:Y:S01]  /*5400*/  IMAD.MOV.U32 R22, RZ, RZ, R26 ;  /* 0x000000ffff167224 */ /* 0x000fe200078e001a */
[----:B0-----:R0:W-:Y:S06]  /*5410*/  STG.E desc[UR36][R8.64], R5 ;  /* 0x0000000508007986 */ /* 0x0011ec000c101924 */
.L_x_2125:
[----:B------:R-:W-:Y:S05]  /*5420*/  BSYNC B6 ;  /* 0x0000000000067941 */ /* 0x000fea0003800000 */
.L_x_2124:
[----:B------:R-:W-:Y:S01]  /*5430*/  ISETP.GE.AND P0, PT, R22, R19, PT ;  /* 0x000000131600720c */ /* 0x000fe20003f06270 */
[----:B------:R-:W-:-:S12]  /*5440*/  BSSY B6, `(.L_x_2159) ;  /* 0x0000230000067945 */ /* 0x000fd80003800000 */
[----:B------:R-:W-:Y:S05]  /*5450*/  @P0 BRA `(.L_x_2160) ;  /* 0x0000002000b80947 */ /* 0x000fea0003800000 */
[----:B0-2-4-:R-:W0:Y:S01]  /*5460*/  LDC.64 R4, c[0x0][0x218] ;  /* 0x00008600ff047b82 */ /* 0x015e220000000a00 */
[----:B---3--:R-:W-:Y:S01]  /*5470*/  IMAD R0, R18, 0x200, R22 ;  /* 0x0000020012007824 */ /* 0x008fe200078e0216 */
[----:B------:R-:W-:Y:S01]  /*5480*/  PRMT R6, R2, 0x9910, RZ ;  /* 0x0000991002067816 */ /* 0x000fe200000000ff */
[----:B------:R-:W-:Y:S02]  /*5490*/  ULDC UR4, c[0x0][0x238] ;  /* 0x00008e0000047ab9 */ /* 0x000fe40000000800 */
[----:B-1----:R-:W-:Y:S02]  /*54a0*/  IMAD R3, R0, UR4, RZ ;  /* 0x0000000400037c24 */ /* 0x002fe4000f8e02ff */
        /* <DEDUP_REMOVED lines=16> */
.L_x_2164:
[----:B------:R-:W0:Y:S02]  /*55b0*/  F2I.S64.F64.TRUNC R28, R28 ;  /* 0x0000001c001c7311 */ /* 0x000e24000030d900 */
[----:B0-----:R-:W-:-:S05]  /*55c0*/  IMAD.MOV.U32 R3, RZ, RZ, R28 ;  /* 0x000000ffff037224 */ /* 0x001fca00078e001c */
[----:B------:R0:W-:Y:S01]  /*55d0*/  STG.E.U8 desc[UR36][R4.64], R3 ;  /* 0x0000000304007986 */ /* 0x0001e2000c101124 */
[----:B------:R-:W-:Y:S05]  /*55e0*/  BRA `(.L_x_2166) ;  /* 0x0000000c00f07947 */ /* 0x000fea0003800000 */
.L_x_2163:
        /* <DEDUP_REMOVED lines=9> */
.L_x_2168:
[----:B------:R-:W0:Y:S02]  /*5680*/  F2I.F64.TRUNC R29, R28 ;  /* 0x0000001c001d7311 */ /* 0x000e24000030d100 */
[----:B0-----:R0:W-:Y:S01]  /*5690*/  STG.E desc[UR36][R4.64], R29 ;  /* 0x0000001d04007986 */ /* 0x0011e2000c101924 */
[----:B------:R-:W-:Y:S05]  /*56a0*/  BRA `(.L_x_2166) ;  /* 0x0000000c00c07947 */ /* 0x000fea0003800000 */
.L_x_2167:
[----:B------:R-:W0:Y:S02]  /*56b0*/  F2I.F64.TRUNC R29, R28 ;  /* 0x0000001c001d7311 */ /* 0x000e24000030d100 */
[----:B0-----:R0:W-:Y:S01]  /*56c0*/  STG.E.U16 desc[UR36][R4.64], R29 ;  /* 0x0000001d04007986 */ /* 0x0011e2000c101524 */
[----:B------:R-:W-:Y:S05]  /*56d0*/  BRA `(.L_x_2166) ;  /* 0x0000000c00b47947 */ /* 0x000fea0003800000 */
.L_x_2162:
        /* <DEDUP_REMOVED lines=13> */
.L_x_2170:
        /* <DEDUP_REMOVED lines=8> */
.L_x_2169:
        /* <DEDUP_REMOVED lines=14> */
.L_x_2172:
        /* <DEDUP_REMOVED lines=9> */
.L_x_2171:
[----:B------:R0:W-:Y:S01]  /*59a0*/  STG.E.64 desc[UR36][R4.64], R28 ;  /* 0x0000001c04007986 */ /* 0x0001e2000c101b24 */
[----:B------:R-:W-:Y:S05]  /*59b0*/  BRA `(.L_x_2166) ;  /* 0x0000000800fc7947 */ /* 0x000fea0003800000 */
.L_x_2161:
        /* <DEDUP_REMOVED lines=12> */
.L_x_2175:
[----:B------:R-:W-:-:S05]  /*5a80*/  CS2R R30, SRZ ;  /* 0x00000000001e7805 */ /* 0x000fca000001ff00 */
[----:B------:R0:W-:Y:S01]  /*5a90*/  STG.E.128 desc[UR36][R4.64], R28 ;  /* 0x0000001c04007986 */ /* 0x0001e2000c101d24 */
[----:B------:R-:W-:Y:S05]  /*5aa0*/  BRA `(.L_x_2166) ;  /* 0x0000000800c07947 */ /* 0x000fea0003800000 */
.L_x_2174:
        /* <DEDUP_REMOVED lines=25> */
.L_x_2179:
[----:B------:R-:W-:Y:S05]  /*5c40*/  BSYNC B0 ;  /* 0x0000000000007941 */ /* 0x000fea0003800000 */
.L_x_2178:
[----:B------:R-:W-:-:S05]  /*5c50*/  LOP3.LUT R7, R0, R7, RZ, 0xfc, !PT ;  /* 0x0000000700077212 */ /* 0x000fca00078efcff */
[----:B------:R0:W-:Y:S01]  /*5c60*/  STG.E.U8 desc[UR36][R4.64], R7 ;  /* 0x0000000704007986 */ /* 0x0001e2000c101124 */
[----:B------:R-:W-:Y:S05]  /*5c70*/  BRA `(.L_x_2166) ;  /* 0x00000008004c7947 */ /* 0x000fea0003800000 */
.L_x_2177:
        /* <DEDUP_REMOVED lines=17> */
.L_x_2181:
[----:B------:R-:W-:Y:S01]  /*5d90*/  IMAD.MOV.U32 R0, RZ, RZ, 0x7f ;  /* 0x0000007fff007424 */ /* 0x000fe200078e00ff */
[----:B------:R-:W-:-:S04]  /*5da0*/  ISETP.GT.U32.AND P0, PT, R3, 0x7f800000, PT ;  /* 0x7f8000000300780c */ /* 0x000fc80003f04070 */
[----:B------:R-:W-:-:S09]  /*5db0*/  SEL R0, R0, 0x7c, P0 ;  /* 0x0000007c00007807 */ /* 0x000fd20000000000 */
.L_x_2182:
[----:B------:R-:W-:Y:S05]  /*5dc0*/  BSYNC B0 ;  /* 0x0000000000007941 */ /* 0x000fea0003800000 */
.L_x_2180:
[----:B------:R-:W-:-:S04]  /*5dd0*/  LOP3.LUT R3, R7, 0x80000000, RZ, 0xc0, !PT ;  /* 0x8000000007037812 */ /* 0x000fc800078ec0ff */
[----:B------:R-:W-:-:S04]  /*5de0*/  SHF.R.U32.HI R3, RZ, 0x18, R3 ;  /* 0x00000018ff037819 */ /* 0x000fc80000011603 */
[----:B------:R-:W-:-:S05]  /*5df0*/  LOP3.LUT R3, R0, R3, RZ, 0xfc, !PT ;  /* 0x0000000300037212 */ /* 0x000fca00078efcff */
[----:B------:R0:W-:Y:S01]  /*5e00*/  STG.E.U8 desc[UR36][R4.64], R3 ;  /* 0x0000000304007986 */ /* 0x0001e2000c101124 */
[----:B------:R-:W-:Y:S05]  /*5e10*/  BRA `(.L_x_2166) ;  /* 0x0000000400e47947 */ /* 0x000fea0003800000 */
.L_x_2176:
        /* <DEDUP_REMOVED lines=8> */
.L_x_2173:
        /* <DEDUP_REMOVED lines=11> */
.L_x_2185:
        /* <DEDUP_REMOVED lines=21> */
.L_x_2188:
[----:B------:R-:W-:-:S04]  /*60a0*/  LOP3.LUT R0, R7, 0x80000000, RZ, 0xc0, !PT ;  /* 0x8000000007007812 */ /* 0x000fc800078ec0ff */
[----:B------:R-:W-:-:S04]  /*60b0*/  SHF.R.U32.HI R0, RZ, 0x18, R0 ;  /* 0x00000018ff007819 */ /* 0x000fc80000011600 */
[----:B------:R-:W-:-:S07]  /*60c0*/  LOP3.LUT R0, R3, R0, RZ, 0xfc, !PT ;  /* 0x0000000003007212 */ /* 0x000fce00078efcff */
.L_x_2187:
[----:B------:R-:W-:Y:S05]  /*60d0*/  BSYNC B0 ;  /* 0x0000000000007941 */ /* 0x000fea0003800000 */
.L_x_2186:
[----:B------:R3:W-:Y:S01]  /*60e0*/  STG.E.U8 desc[UR36][R4.64], R0 ;  /* 0x0000000004007986 */ /* 0x0007e2000c101124 */
[----:B------:R-:W-:Y:S05]  /*60f0*/  BRA `(.L_x_2166) ;  /* 0x00000004002c7947 */ /* 0x000fea0003800000 */
.L_x_2184:
        /* <DEDUP_REMOVED lines=21> */
.L_x_2191:
[----:B------:R-:W-:-:S04]  /*6250*/  LOP3.LUT R0, R7, 0x80000000, RZ, 0xc0, !PT ;  /* 0x8000000007007812 */ /* 0x000fc800078ec0ff */
[----:B------:R-:W-:-:S04]  /*6260*/  SHF.R.U32.HI R0, RZ, 0x18, R0 ;  /* 0x00000018ff007819 */ /* 0x000fc80000011600 */
[----:B------:R-:W-:-:S07]  /*6270*/  LOP3.LUT R0, R3, R0, RZ, 0xfc, !PT ;  /* 0x0000000003007212 */ /* 0x000fce00078efcff */
.L_x_2190:
[----:B------:R-:W-:Y:S05]  /*6280*/  BSYNC B0 ;  /* 0x0000000000007941 */ /* 0x000fea0003800000 */
.L_x_2189:
[----:B------:R0:W-:Y:S01]  /*6290*/  STG.E.U8 desc[UR36][R4.64], R0 ;  /* 0x0000000004007986 */ /* 0x0001e2000c101124 */
[----:B------:R-:W-:Y:S05]  /*62a0*/  BRA `(.L_x_2166) ;  /* 0x0000000000c07947 */ /* 0x000fea0003800000 */
.L_x_2183:
        /* <DEDUP_REMOVED lines=26> */
.L_x_2165:
        /* <DEDUP_REMOVED lines=16> */
.L_x_2194:
[----:B------:R-:W-:Y:S05]  /*6550*/  BRA `(.L_x_2166) ;  /* 0x0000000000147947 */ /* 0x000fea0003800000 */
.L_x_2193:
[----:B------:R-:W0:Y:S02]  /*6560*/  F2I.U64.F64.TRUNC R28, R28 ;  /* 0x0000001c001c7311 */ /* 0x000e24000030d800 */
[----:B0-----:R2:W-:Y:S01]  /*6570*/  STG.E.64 desc[UR36][R4.64], R28 ;  /* 0x0000001c04007986 */ /* 0x0015e2000c101b24 */
[----:B------:R-:W-:Y:S05]  /*6580*/  BRA `(.L_x_2166) ;  /* 0x0000000000087947 */ /* 0x000fea0003800000 */
.L_x_2192:
[----:B------:R-:W0:Y:S02]  /*6590*/  F2I.U32.F64.TRUNC R29, R28 ;  /* 0x0000001c001d7311 */ /* 0x000e24000030d000 */
[----:B0-----:R0:W-:Y:S02]  /*65a0*/  STG.E desc[UR36][R4.64], R29 ;  /* 0x0000001d04007986 */ /* 0x0011e4000c101924 */
.L_x_2166:
        /* <DEDUP_REMOVED lines=24> */
.L_x_2198:
[----:B------:R-:W0:Y:S02]  /*6730*/  F2I.S64.F64.TRUNC R24, R24 ;  /* 0x0000001800187311 */ /* 0x000e24000030d900 */
[----:B0-----:R-:W-:-:S05]  /*6740*/  IMAD.MOV.U32 R3, RZ, RZ, R24 ;  /* 0x000000ffff037224 */ /* 0x001fca00078e0018 */
[----:B------:R3:W-:Y:S01]  /*6750*/  STG.E.U8 desc[UR36][R4.64], R3 ;  /* 0x0000000304007986 */ /* 0x0007e2000c101124 */
[----:B------:R-:W-:Y:S05]  /*6760*/  BRA `(.L_x_2200) ;  /* 0x0000000c00f07947 */ /* 0x000fea0003800000 */
.L_x_2197:
        /* <DEDUP_REMOVED lines=9> */
.L_x_2202:
[----:B------:R-:W0:Y:S02]  /*6800*/  F2I.F64.TRUNC R25, R24 ;  /* 0x0000001800197311 */ /* 0x000e24000030d100 */
[----:B0-----:R2:W-:Y:S01]  /*6810*/  STG.E desc[UR36][R4.64], R25 ;  /* 0x0000001904007986 */ /* 0x0015e2000c101924 */
[----:B------:R-:W-:Y:S05]  /*6820*/  BRA `(.L_x_2200) ;  /* 0x0000000c00c07947 */ /* 0x000fea0003800000 */
.L_x_2201:
[----:B------:R-:W0:Y:S02]  /*6830*/  F2I.F64.TRUNC R25, R24 ;  /* 0x0000001800197311 */ /* 0x000e24000030d100 */
[----:B0-----:R0:W-:Y:S01]  /*6840*/  STG.E.U16 desc[UR36][R4.64], R25 ;  /* 0x0000001904007986 */ /* 0x0011e2000c101524 */
[----:B------:R-:W-:Y:S05]  /*6850*/  BRA `(.L_x_2200) ;  /* 0x0000000c00b47947 */ /* 0x000fea0003800000 */
.L_x_2196:
        /* <DEDUP_REMOVED lines=13> */
.L_x_2204:
        /* <DEDUP_REMOVED lines=8> */
.L_x_2203:
        /* <DEDUP_REMOVED lines=14> */
.L_x_2206:
        /* <DEDUP_REMOVED lines=9> */
.L_x_2205:
[----:B------:R0:W-:Y:S01]  /*6b20*/  STG.E.64 desc[UR36][R4.64], R24 ;  /* 0x0000001804007986 */ /* 0x0001e2000c101b24 */
[----:B------:R-:W-:Y:S05]  /*6b30*/  BRA `(.L_x_2200) ;  /* 0x0000000800fc7947 */ /* 0x000fea0003800000 */
.L_x_2195:
        /* <DEDUP_REMOVED lines=12> */
.L_x_2209:
[----:B------:R-:W-:-:S05]  /*6c00*/  CS2R R26, SRZ ;  /* 0x00000000001a7805 */ /* 0x000fca000001ff00 */
[----:B------:R0:W-:Y:S01]  /*6c10*/  STG.E.128 desc[UR36][R4.64], R24 ;  /* 0x0000001804007986 */ /* 0x0001e2000c101d24 */
[----:B------:R-:W-:Y:S05]  /*6c20*/  BRA `(.L_x_2200) ;  /* 0x0000000800c07947 */ /* 0x000fea0003800000 */
.L_x_2208:
        /* <DEDUP_REMOVED lines=25> */
.L_x_2213:
[----:B------:R-:W-:Y:S05]  /*6dc0*/  BSYNC B0 ;  /* 0x0000000000007941 */ /* 0x000fea0003800000 */
.L_x_2212:
[----:B------:R-:W-:-:S05]  /*6dd0*/  LOP3.LUT R7, R0, R7, RZ, 0xfc, !PT ;  /* 0x0000000700077212 */ /* 0x000fca00078efcff */
[----:B------:R0:W-:Y:S01]  /*6de0*/  STG.E.U8 desc[UR36][R4.64], R7 ;  /* 0x0000000704007986 */ /* 0x0001e2000c101124 */
[----:B------:R-:W-:Y:S05]  /*6df0*/  BRA `(.L_x_2200) ;  /* 0x00000008004c7947 */ /* 0x000fea0003800000 */
.L_x_2211:
        /* <DEDUP_REMOVED lines=17> */
.L_x_2215:
[----:B------:R-:W-:Y:S01]  /*6f10*/  IMAD.MOV.U32 R0, RZ, RZ, 0x7f ;  /* 0x0000007fff007424 */ /* 0x000fe200078e00ff */
[----:B------:R-:W-:-:S04]  /*6f20*/  ISETP.GT.U32.AND P0, PT, R3, 0x7f800000, PT ;  /* 0x7f8000000300780c */ /* 0x000fc80003f04070 */
[----:B------:R-:W-:-:S09]  /*6f30*/  SEL R0, R0, 0x7c, P0 ;  /* 0x0000007c00007807 */ /* 0x000fd20000000000 */
.L_x_2216:
[----:B------:R-:W-:Y:S05]  /*6f40*/  BSYNC B0 ;  /* 0x0000000000007941 */ /* 0x000fea0003800000 */
.L_x_2214:
[----:B------:R-:W-:-:S04]  /*6f50*/  LOP3.LUT R3, R7, 0x80000000, RZ, 0xc0, !PT ;  /* 0x8000000007037812 */ /* 0x000fc800078ec0ff */
[----:B------:R-:W-:-:S04]  /*6f60*/  SHF.R.U32.HI R3, RZ, 0x18, R3 ;  /* 0x00000018ff037819 */ /* 0x000fc80000011603 */
[----:B------:R-:W-:-:S05]  /*6f70*/  LOP3.LUT R3, R0, R3, RZ, 0xfc, !PT ;  /* 0x0000000300037212 */ /* 0x000fca00078efcff */
[----:B------:R0:W-:Y:S01]  /*6f80*/  STG.E.U8 desc[UR36][R4.64], R3 ;  /* 0x0000000304007986 */ /* 0x0001e2000c101124 */
[----:B------:R-:W-:Y:S05]  /*6f90*/  BRA `(.L_x_2200) ;  /* 0x0000000400e47947 */ /* 0x000fea0003800000 */
.L_x_2210:
        /* <DEDUP_REMOVED lines=8> */
.L_x_2207:
        /* <DEDUP_REMOVED lines=11> */
.L_x_2219:
        /* <DEDUP_REMOVED lines=21> */
.L_x_2222:
[----:B------:R-:W-:-:S04]  /*7220*/  LOP3.LUT R0, R7, 0x80000000, RZ, 0xc0, !PT ;  /* 0x8000000007007812 */ /* 0x000fc800078ec0ff */
[----:B------:R-:W-:-:S04]  /*7230*/  SHF.R.U32.HI R0, RZ, 0x18, R0 ;  /* 0x00000018ff007819 */ /* 0x000fc80000011600 */
[----:B------:R-:W-:-:S07]  /*7240*/  LOP3.LUT R0, R3, R0, RZ, 0xfc, !PT ;  /* 0x0000000003007212 */ /* 0x000fce00078efcff */
.L_x_2221:
[----:B------:R-:W-:Y:S05]  /*7250*/  BSYNC B0 ;  /* 0x0000000000007941 */ /* 0x000fea0003800000 */
.L_x_2220:
[----:B------:R0:W-:Y:S01]  /*7260*/  STG.E.U8 desc[UR36][R4.64], R0 ;  /* 0x0000000004007986 */ /* 0x0001e2000c101124 */
[----:B------:R-:W-:Y:S05]  /*7270*/  BRA `(.L_x_2200) ;  /* 0x00000004002c7947 */ /* 0x000fea0003800000 */
.L_x_2218:
        /* <DEDUP_REMOVED lines=21> */
.L_x_2225:
[----:B------:R-:W-:-:S04]  /*73d0*/  LOP3.LUT R0, R7, 0x80000000, RZ, 0xc0, !PT ;  /* 0x8000000007007812 */ /* 0x000fc800078ec0ff */
[----:B------:R-:W-:-:S04]  /*73e0*/  SHF.R.U32.HI R0, RZ, 0x18, R0 ;  /* 0x00000018ff007819 */ /* 0x000fc80000011600 */
[----:B------:R-:W-:-:S07]  /*73f0*/  LOP3.LUT R0, R3, R0, RZ, 0xfc, !PT ;  /* 0x0000000003007212 */ /* 0x000fce00078efcff */
.L_x_2224:
[----:B------:R-:W-:Y:S05]  /*7400*/  BSYNC B0 ;  /* 0x0000000000007941 */ /* 0x000fea0003800000 */
.L_x_2223:
[----:B------:R0:W-:Y:S01]  /*7410*/  STG.E.U8 desc[UR36][R4.64], R0 ;  /* 0x0000000004007986 */ /* 0x0001e2000c101124 */
[----:B------:R-:W-:Y:S05]  /*7420*/  BRA `(.L_x_2200) ;  /* 0x0000000000c07947 */ /* 0x000fea0003800000 */
.L_x_2217:
        /* <DEDUP_REMOVED lines=26> */
.L_x_2199:
        /* <DEDUP_REMOVED lines=16> */
.L_x_2228:
[----:B------:R-:W-:Y:S05]  /*76d0*/  BRA `(.L_x_2200) ;  /* 0x0000000000147947 */ /* 0x000fea0003800000 */
.L_x_2227:
[----:B------:R-:W0:Y:S02]  /*76e0*/  F2I.U64.F64.TRUNC R24, R24 ;  /* 0x0000001800187311 */ /* 0x000e24000030d800 */
[----:B0-----:R0:W-:Y:S01]  /*76f0*/  STG.E.64 desc[UR36][R4.64], R24 ;  /* 0x0000001804007986 */ /* 0x0011e2000c101b24 */
[----:B------:R-:W-:Y:S05]  /*7700*/  BRA `(.L_x_2200) ;  /* 0x0000000000087947 */ /* 0x000fea0003800000 */
.L_x_2226:
[----:B------:R-:W0:Y:S02]  /*7710*/  F2I.U32.F64.TRUNC R25, R24 ;  /* 0x0000001800197311 */ /* 0x000e24000030d000 */
[----:B0-----:R0:W-:Y:S02]  /*7720*/  STG.E desc[UR36][R4.64], R25 ;  /* 0x0000001904007986 */ /* 0x0011e4000c101924 */
.L_x_2200:
[----:B------:R-:W-:-:S07]  /*7730*/  VIADD R22, R22, 0x80 ;  /* 0x0000008016167836 */ /* 0x000fce0000000000 */
.L_x_2160:
[----:B------:R-:W-:Y:S05]  /*7740*/  BSYNC B6 ;  /* 0x0000000000067941 */ /* 0x000fea0003800000 */
.L_x_2159:
        /* <DEDUP_REMOVED lines=22> */
.L_x_2232:
[----:B------:R-:W0:Y:S02]  /*78b0*/  F2I.S64.F64.TRUNC R16, R16 ;  /* 0x0000001000107311 */ /* 0x000e24000030d900 */
[----:B0-----:R-:W-:-:S05]  /*78c0*/  IMAD.MOV.U32 R3, RZ, RZ, R16 ;  /* 0x000000ffff037224 */ /* 0x001fca00078e0010 */
[----:B------:R-:W-:Y:S01]  /*78d0*/  STG.E.U8 desc[UR36][R4.64], R3 ;  /* 0x0000000304007986 */ /* 0x000fe2000c101124 */
[----:B------:R-:W-:Y:S05]  /*78e0*/  EXIT ;  /* 0x000000000000794d */ /* 0x000fea0003800000 */
.L_x_2231:
        /* <DEDUP_REMOVED lines=9> */
.L_x_2235:
[----:B------:R-:W0:Y:S02]  /*7980*/  F2I.F64.TRUNC R17, R16 ;  /* 0x0000001000117311 */ /* 0x000e24000030d100 */
[----:B0-----:R-:W-:Y:S01]  /*7990*/  STG.E desc[UR36][R4.64], R17 ;  /* 0x0000001104007986 */ /* 0x001fe2000c101924 */
[----:B------:R-:W-:Y:S05]  /*79a0*/  EXIT ;  /* 0x000000000000794d */ /* 0x000fea0003800000 */
.L_x_2234:
[----:B------:R-:W0:Y:S02]  /*79b0*/  F2I.F64.TRUNC R17, R16 ;  /* 0x0000001000117311 */ /* 0x000e24000030d100 */
[----:B0-----:R-:W-:Y:S01]  /*79c0*/  STG.E.U16 desc[UR36][R4.64], R17 ;  /* 0x0000001104007986 */ /* 0x001fe2000c101524 */
[----:B------:R-:W-:Y:S05]  /*79d0*/  EXIT ;  /* 0x000000000000794d */ /* 0x000fea0003800000 */
.L_x_2230:
        /* <DEDUP_REMOVED lines=13> */
.L_x_2237:
        /* <DEDUP_REMOVED lines=8> */
.L_x_2236:
        /* <DEDUP_REMOVED lines=14> */
.L_x_2239:
        /* <DEDUP_REMOVED lines=9> */
.L_x_2238:
[----:B------:R-:W-:Y:S01]  /*7ca0*/  STG.E.64 desc[UR36][R4.64], R16 ;  /* 0x0000001004007986 */ /* 0x000fe2000c101b24 */
[----:B------:R-:W-:Y:S05]  /*7cb0*/  EXIT ;  /* 0x000000000000794d */ /* 0x000fea0003800000 */
.L_x_2229:
        /* <DEDUP_REMOVED lines=12> */
.L_x_2242:
[----:B------:R-:W-:-:S05]  /*7d80*/  CS2R R18, SRZ ;  /* 0x0000000000127805 */ /* 0x000fca000001ff00 */
[----:B------:R-:W-:Y:S01]  /*7d90*/  STG.E.128 desc[UR36][R4.64], R16 ;  /* 0x0000001004007986 */ /* 0x000fe2000c101d24 */
[----:B------:R-:W-:Y:S05]  /*7da0*/  EXIT ;  /* 0x000000000000794d */ /* 0x000fea0003800000 */
.L_x_2241:
        /* <DEDUP_REMOVED lines=25> */
.L_x_2246:
[----:B------:R-:W-:Y:S05]  /*7f40*/  BSYNC B0 ;  /* 0x0000000000007941 */ /* 0x000fea0003800000 */
.L_x_2245:
[----:B------:R-:W-:-:S05]  /*7f50*/  LOP3.LUT R3, R0, R3, RZ, 0xfc, !PT ;  /* 0x0000000300037212 */ /* 0x000fca00078efcff */
[----:B------:R-:W-:Y:S01]  /*7f60*/  STG.E.U8 desc[UR36][R4.64], R3 ;  /* 0x0000000304007986 */ /* 0x000fe2000c101124 */
[----:B------:R-:W-:Y:S05]  /*7f70*/  EXIT ;  /* 0x000000000000794d */ /* 0x000fea0003800000 */
.L_x_2244:
        /* <DEDUP_REMOVED lines=17> */
.L_x_2248:
[----:B------:R-:W-:Y:S01]  /*8090*/  IMAD.MOV.U32 R0, RZ, RZ, 0x7f ;  /* 0x0000007fff007424 */ /* 0x000fe200078e00ff */
[----:B------:R-:W-:-:S04]  /*80a0*/  ISETP.GT.U32.AND P0, PT, R2, 0x7f800000, PT ;  /* 0x7f8000000200780c */ /* 0x000fc80003f04070 */
[----:B------:R-:W-:-:S09]  /*80b0*/  SEL R0, R0, 0x7c, P0 ;  /* 0x0000007c00007807 */ /* 0x000fd20000000000 */
.L_x_2249:
[----:B------:R-:W-:Y:S05]  /*80c0*/  BSYNC B0 ;  /* 0x0000000000007941 */ /* 0x000fea0003800000 */
.L_x_2247:
[----:B------:R-:W-:-:S04]  /*80d0*/  LOP3.LUT R2, R3, 0x80000000, RZ, 0xc0, !PT ;  /* 0x8000000003027812 */ /* 0x000fc800078ec0ff */
[----:B------:R-:W-:-:S04]  /*80e0*/  SHF.R.U32.HI R3, RZ, 0x18, R2 ;  /* 0x00000018ff037819 */ /* 0x000fc80000011602 */
[----:B------:R-:W-:-:S05]  /*80f0*/  LOP3.LUT R3, R0, R3, RZ, 0xfc, !PT ;  /* 0x0000000300037212 */ /* 0x000fca00078efcff */
[----:B------:R-:W-:Y:S01]  /*8100*/  STG.E.U8 desc[UR36][R4.64], R3 ;  /* 0x0000000304007986 */ /* 0x000fe2000c101124 */
[----:B------:R-:W-:Y:S05]  /*8110*/  EXIT ;  /* 0x000000000000794d */ /* 0x000fea0003800000 */
.L_x_2243:
        /* <DEDUP_REMOVED lines=8> */
.L_x_2240:
        /* <DEDUP_REMOVED lines=11> */
.L_x_2252:
        /* <DEDUP_REMOVED lines=21> */
.L_x_2255:
[----:B------:R-:W-:-:S04]  /*83a0*/  LOP3.LUT R2, R7, 0x80000000, RZ, 0xc0, !PT ;  /* 0x8000000007027812 */ /* 0x000fc800078ec0ff */
[----:B------:R-:W-:-:S04]  /*83b0*/  SHF.R.U32.HI R3, RZ, 0x18, R2 ;  /* 0x00000018ff037819 */ /* 0x000fc80000011602 */
[----:B------:R-:W-:-:S04]  /*83c0*/  LOP3.LUT R0, R0, R3, RZ, 0xfc, !PT ;  /* 0x0000000300007212 */ /* 0x000fc800078efcff */
[----:B------:R-:W-:-:S07]  /*83d0*/  PRMT R2, R0, 0x7610, R2 ;  /* 0x0000761000027816 */ /* 0x000fce0000000002 */
.L_x_2254:
[----:B------:R-:W-:Y:S05]  /*83e0*/  BSYNC B0 ;  /* 0x0000000000007941 */ /* 0x000fea0003800000 */
.L_x_2253:
[----:B------:R-:W-:Y:S01]  /*83f0*/  STG.E.U8 desc[UR36][R4.64], R2 ;  /* 0x0000000204007986 */ /* 0x000fe2000c101124 */
[----:B------:R-:W-:Y:S05]  /*8400*/  EXIT ;  /* 0x000000000000794d */ /* 0x000fea0003800000 */
.L_x_2251:
        /* <DEDUP_REMOVED lines=21> */
.L_x_2258:
[----:B------:R-:W-:-:S04]  /*8560*/  LOP3.LUT R2, R7, 0x80000000, RZ, 0xc0, !PT ;  /* 0x8000000007027812 */ /* 0x000fc800078ec0ff */
[----:B------:R-:W-:-:S04]  /*8570*/  SHF.R.U32.HI R3, RZ, 0x18, R2 ;  /* 0x00000018ff037819 */ /* 0x000fc80000011602 */
[----:B------:R-:W-:-:S04]  /*8580*/  LOP3.LUT R0, R0, R3, RZ, 0xfc, !PT ;  /* 0x0000000300007212 */ /* 0x000fc800078efcff */
[----:B------:R-:W-:-:S07]  /*8590*/  PRMT R2, R0, 0x7610, R2 ;  /* 0x0000761000027816 */ /* 0x000fce0000000002 */
.L_x_2257:
[----:B------:R-:W-:Y:S05]  /*85a0*/  BSYNC B0 ;  /* 0x0000000000007941 */ /* 0x000fea0003800000 */
.L_x_2256:
[----:B------:R-:W-:Y:S01]  /*85b0*/  STG.E.U8 desc[UR36][R4.64], R2 ;  /* 0x0000000204007986 */ /* 0x000fe2000c101124 */
[----:B------:R-:W-:Y:S05]  /*85c0*/  EXIT ;  /* 0x000000000000794d */ /* 0x000fea0003800000 */
.L_x_2250:
        /* <DEDUP_REMOVED lines=26> */
.L_x_2233:
        /* <DEDUP_REMOVED lines=16> */
.L_x_2261:
[----:B------:R-:W-:Y:S05]  /*8870*/  EXIT ;  /* 0x000000000000794d */ /* 0x000fea0003800000 */
.L_x_2260:
[----:B------:R-:W0:Y:S02]  /*8880*/  F2I.U64.F64.TRUNC R16, R16 ;  /* 0x0000001000107311 */ /* 0x000e24000030d800 */
[----:B0-----:R-:W-:Y:S01]  /*8890*/  STG.E.64 desc[UR36][R4.64], R16 ;  /* 0x0000001004007986 */ /* 0x001fe2000c101b24 */
[----:B------:R-:W-:Y:S05]  /*88a0*/  EXIT ;  /* 0x000000000000794d */ /* 0x000fea0003800000 */
.L_x_2259:
[----:B------:R-:W0:Y:S02]  /*88b0*/  F2I.U32.F64.TRUNC R17, R16 ;  /* 0x0000001000117311 */ /* 0x000e24000030d000 */
[----:B0-----:R-:W-:Y:S01]  /*88c0*/  STG.E desc[UR36][R4.64], R17 ;  /* 0x0000001104007986 */ /* 0x001fe2000c101924 */
[----:B------:R-:W-:Y:S05]  /*88d0*/  EXIT ;  /* 0x000000000000794d */ /* 0x000fea0003800000 */
.L_x_2262:
        /* <DEDUP_REMOVED lines=10> */
.L_x_2320:


//--------------------- .text._ZN2at6native18elementwise_kernelILi128ELi2EZNS0_22gpu_kernel_impl_nocastIZZZNS0_17angle_kernel_cudaERNS_18TensorIteratorBaseEENKUlvE0_clEvENKUlvE_clEvEUldE_EEvS4_RKT_EUliE_EEviT1_ --------------------------
	.section	.text._ZN2at6native18elementwise_kernelILi128ELi2EZNS0_22gpu_kernel_impl_nocastIZZZNS0_17angle_kernel_cudaERNS_18TensorIteratorBaseEENKUlvE0_clEvENKUlvE_clEvEUldE_EEvS4_RKT_EUliE_EEviT1_,"ax",@progbits
	.align	128
        .global         _ZN2at6native18elementwise_kernelILi128ELi2EZNS0_22gpu_kernel_impl_nocastIZZZNS0_17angle_kernel_cudaERNS_18TensorIteratorBaseEENKUlvE0_clEvENKUlvE_clEvEUldE_EEvS4_RKT_EUliE_EEviT1_
        .type           _ZN2at6native18elementwise_kernelILi128ELi2EZNS0_22gpu_kernel_impl_nocastIZZZNS0_17angle_kernel_cudaERNS_18TensorIteratorBaseEENKUlvE0_clEvENKUlvE_clEvEUldE_EEvS4_RKT_EUliE_EEviT1_,@function
        .size           _ZN2at6native18elementwise_kernelILi128ELi2EZNS0_22gpu_kernel_impl_nocastIZZZNS0_17angle_kernel_cudaERNS_18TensorIteratorBaseEENKUlvE0_clEvENKUlvE_clEvEUldE_EEvS4_RKT_EUliE_EEviT1_,(.L_x_2321 - _ZN2at6native18elementwise_kernelILi128ELi2EZNS0_22gpu_kernel_impl_nocastIZZZNS0_17angle_kernel_cudaERNS_18TensorIteratorBaseEENKUlvE0_clEvENKUlvE_clEvEUldE_EEvS4_RKT_EUliE_EEviT1_)
        .other          _ZN2at6native18elementwise_kernelILi128ELi2EZNS0_22gpu_kernel_impl_nocastIZZZNS0_17angle_kernel_cudaERNS_18TensorIteratorBaseEENKUlvE0_clEvENKUlvE_clEvEUldE_EEvS4_RKT_EUliE_EEviT1_,@"STO_CUDA_ENTRY STV_DEFAULT"
_ZN2at6native18elementwise_kernelILi128ELi2EZNS0_22gpu_kernel_impl_nocastIZZZNS0_17angle_kernel_cudaERNS_18TensorIteratorBaseEENKUlvE0_clEvENKUlvE_clEvEUldE_EEvS4_RKT_EUliE_EEviT1_:
.text._ZN2at6native18elementwise_kernelILi128ELi2EZNS0_22gpu_kernel_impl_nocastIZZZNS0_17angle_kernel_cudaERNS_18TensorIteratorBaseEENKUlvE0_clEvENKUlvE_clEvEUldE_EEvS4_RKT_EUliE_EEviT1_:
        /* <DEDUP_REMOVED lines=312> */
.L_x_2265:
[----:B------:R-:W-:Y:S02]  /*1380*/  ULDC.64 UR8, c[0x0][0x418] ;  /* 0x0001060000087ab9 */ /* 0x000fe40000000a00 */
[----:B------:R-:W-:-:S04]  /*1390*/  IADD3 R4, P0, R2, UR8, RZ ;  /* 0x0000000802047c10 */ /* 0x000fc8000ff1e0ff */
[----:B------:R-:W-:Y:S01]  /*13a0*/  IADD3.X R5, RZ, UR9, RZ, P0, !PT ;  /* 0x00000009ff057c10 */ /* 0x000fe200087fe4ff */
[----:B------:R-:W-:-:S05]  /*13b0*/  ULDC.64 UR8, c[0x0][0x410] ;  /* 0x0001040000087ab9 */ /* 0x000fca0000000a00 */
[----:B------:R-:W2:Y:S01]  /*13c0*/  LDG.E.64 R4, desc[UR4][R4.64] ;  /* 0x0000000404047981 */ /* 0x000ea2000c1e1b00 */
[----:B------:R-:W-:-:S04]  /*13d0*/  IADD3 R6, P2, R3, UR8, RZ ;  /* 0x0000000803067c10 */ /* 0x000fc8000ff5e0ff */
[----:B------:R-:W-:Y:S01]  /*13e0*/  IADD3.X R7, RZ, UR9, RZ, P2, !PT ;  /* 0x00000009ff077c10 */ /* 0x000fe200097fe4ff */
[C---:B--2---:R-:W-:Y:S02]  /*13f0*/  DSETP.GEU.AND P1, PT, R4.reuse, RZ, PT ;  /* 0x000000ff0400722a */ /* 0x044fe40003f2e000 */
[----:B------:R-:W-:-:S04]  /*1400*/  DSETP.GTU.AND P0, PT, |R4|, +INF , PT ;  /* 0x7ff000000400742a */ /* 0x000fc80003f0c200 */
[----:B------:R-:W-:Y:S02]  /*1410*/  FSEL R3, RZ, 3.37028055040000000000e+12, P1 ;  /* 0x54442d18ff037808 */ /* 0x000fe40000800000 */
[----:B------:R-:W-:Y:S02]  /*1420*/  FSEL R9, RZ, 2.1426990032196044922, P1 ;  /* 0x400921fbff097808 */ /* 0x000fe40000800000 */
[----:B------:R-:W-:Y:S02]  /*1430*/  FSEL R2, R3, R4, !P0 ;  /* 0x0000000403027208 */ /* 0x000fe40004000000 */
[----:B------:R-:W-:Y:S01]  /*1440*/  FSEL R3, R9, R5, !P0 ;  /* 0x0000000509037208 */ /* 0x000fe20004000000 */
[----:B------:R-:W-:-:S04]  /*1450*/  VIADD R9, R0, 0x80 ;  /* 0x0000008000097836 */ /* 0x000fc80000000000 */
[----:B------:R0:W-:Y:S03]  /*1460*/  STG.E.64 desc[UR4][R6.64], R2 ;  /* 0x0000000206007986 */ /* 0x0001e6000c101b04 */
.L_x_2264:
[----:B------:R-:W-:Y:S05]  /*1470*/  BSYNC B0 ;  /* 0x0000000000007941 */ /* 0x000fea0003800000 */
.L_x_2263:
        /* <DEDUP_REMOVED lines=305> */
.L_x_2266:
        /* <DEDUP_REMOVED lines=12> */
[----:B------:R-:W-:-:S05]  /*2850*/  FSEL R3, R9, R5, !P0 ;  /* 0x0000000509037208 */ /* 0x000fca0004000000 */
[----:B------:R-:W-:Y:S01]  /*2860*/  STG.E.64 desc[UR4][R6.64], R2 ;  /* 0x0000000206007986 */ /* 0x000fe2000c101b04 */
[----:B------:R-:W-:Y:S05]  /*2870*/  EXIT ;  /* 0x000000000000794d */ /* 0x000fea0003800000 */
.L_x_2267:
        /* <DEDUP_REMOVED lines=16> */
.L_x_2321:


//--------------------- .text._ZN2at6native27unrolled_elementwise_kernelIZZZNS0_17angle_kernel_cudaERNS_18TensorIteratorBaseEENKUlvE0_clEvENKUlvE_clEvEUldE_St5arrayIPcLm2EELi4E23TrivialOffsetCalculatorILi1EjESB_NS0_6memory15LoadWithoutCastENSC_16StoreWithoutCastEEEviT_T0_T2_T3_T4_T5_ --------------------------
	.section	.text._ZN2at6native27unrolled_elementwise_kernelIZZZNS0_17angle_kernel_cudaERNS_18TensorIteratorBaseEENKUlvE0_clEvENKUlvE_clEvEUldE_St5arrayIPcLm2EELi4E23TrivialOffsetCalculatorILi1EjESB_NS0_6memory15LoadWithoutCastENSC_16StoreWithoutCastEEEviT_T0_T2_T3_T4_T5_,"ax",@progbits
	.align	128
        .global         _ZN2at6native27unrolled_elementwise_kernelIZZZNS0_17angle_kernel_cudaERNS_18TensorIteratorBaseEENKUlvE0_clEvENKUlvE_clEvEUldE_St5arrayIPcLm2EELi4E23TrivialOffsetCalculatorILi1EjESB_NS0_6memory15LoadWithoutCastENSC_16StoreWithoutCastEEEviT_T0_T2_T3_T4_T5_
        .type           _ZN2at6native27unrolled_elementwise_kernelIZZZNS0_17angle_kernel_cudaERNS_18TensorIteratorBaseEENKUlvE0_clEvENKUlvE_clEvEUldE_St5arrayIPcLm2EELi4E23TrivialOffsetCalculatorILi1EjESB_NS0_6memory15LoadWithoutCastENSC_16StoreWithoutCastEEEviT_T0_T2_T3_T4_T5_,@function
        .size           _ZN2at6native27unrolled_elementwise_kernelIZZZNS0_17angle_kernel_cudaERNS_18TensorIteratorBaseEENKUlvE0_clEvENKUlvE_clEvEUldE_St5arrayIPcLm2EELi4E23TrivialOffsetCalculatorILi1EjESB_NS0_6memory15LoadWithoutCastENSC_16StoreWithoutCastEEEviT_T0_T2_T3_T4_T5_,(.L_x_2322 - _ZN2at6native27unrolled_elementwise_kernelIZZZNS0_17angle_kernel_cudaERNS_18TensorIteratorBaseEENKUlvE0_clEvENKUlvE_clEvEUldE_St5arrayIPcLm2EELi4E23TrivialOffsetCalculatorILi1EjESB_NS0_6memory15LoadWithoutCastENSC_16StoreWithoutCastEEEviT_T0_T2_T3_T4_T5_)
        .other          _ZN2at6native27unrolled_elementwise_kernelIZZZNS0_17angle_kernel_cudaERNS_18TensorIteratorBaseEENKUlvE0_clEvENKUlvE_clEvEUldE_St5arrayIPcLm2EELi4E23TrivialOffsetCalculatorILi1EjESB_NS0_6memory15LoadWithoutCastENSC_16StoreWithoutCastEEEviT_T0_T2_T3_T4_T5_,@"STO_CUDA_ENTRY STV_DEFAULT"
_ZN2at6native27unrolled_elementwise_kernelIZZZNS0_17angle_kernel_cudaERNS_18TensorIteratorBaseEENKUlvE0_clEvENKUlvE_clEvEUldE_St5arrayIPcLm2EELi4E23TrivialOffsetCalculatorILi1EjESB_NS0_6memory15LoadWithoutCastENSC_16StoreWithoutCastEEEviT_T0_T2_T3_T4_T5_:
.text._ZN2at6native27unrolled_elementwise_kernelIZZZNS0_17angle_kernel_cudaERNS_18TensorIteratorBaseEENKUlvE0_clEvENKUlvE_clEvEUldE_St5arrayIPcLm2EELi4E23TrivialOffsetCalculatorILi1EjESB_NS0_6memory15LoadWithoutCastENSC_16StoreWithoutCastEEEviT_T0_T2_T3_T4_T5_:
        /* <DEDUP_REMOVED lines=16> */
[----:B0-----:R-:W-:Y:S01]  /*0100*/  @!P0 IMAD.WIDE.U32 R12, R5, 0x8, R12 ;  /* 0x00000008050c8825 */ /* 0x001fe200078e000c */
[----:B------:R-:W-:-:S06]  /*0110*/  CS2R R4, SRZ ;  /* 0x0000000000047805 */ /* 0x000fcc000001ff00 */
[----:B------:R0:W2:Y:S05]  /*0120*/  @!P0 LDG.E.64 R4, desc[UR4][R12.64] ;  /* 0x000000040c048981 */ /* 0x0000aa000c1e1b00 */
[----:B------:R-:W3:Y:S01]  /*0130*/  @!P2 LDC.64 R8, c[0x0][0x220] ;  /* 0x00008800ff08ab82 */ /* 0x000ee20000000a00 */
[----:B------:R-:W-:Y:S02]  /*0140*/  @!P2 IMAD R25, R0, 0x200, R11 ;  /* 0x000002000019a824 */ /* 0x000fe400078e020b */
[----:B-1----:R-:W-:Y:S01]  /*0150*/  @!P1 IMAD.WIDE.U32 R20, R21, 0x8, R6 ;  /* 0x0000000815149825 */ /* 0x002fe200078e0006 */
[----:B------:R-:W-:-:S04]  /*0160*/  CS2R R6, SRZ ;  /* 0x0000000000067805 */ /* 0x000fc8000001ff00 */
[----:B0-----:R-:W0:Y:S02]  /*0170*/  @!P0 LDC.64 R12, c[0x0][0x218] ;  /* 0x00008600ff0c8b82 */ /* 0x001e240000000a00 */
[----:B------:R1:W4:Y:S01]  /*0180*/  @!P1 LDG.E.64 R6, desc[UR4][R20.64] ;  /* 0x0000000414069981 */ /* 0x000322000c1e1b00 */
[----:B---3--:R-:W-:Y:S01]  /*0190*/  @!P2 IMAD.WIDE.U32 R24, R25, 0x8, R8 ;  /* 0x000000081918a825 */ /* 0x008fe200078e0008 */
[----:B------:R-:W-:-:S06]  /*01a0*/  CS2R R8, SRZ ;  /* 0x0000000000087805 */ /* 0x000fcc000001ff00 */
[----:B------:R3:W4:Y:S01]  /*01b0*/  @!P2 LDG.E.64 R8, desc[UR4][R24.64] ;  /* 0x000000041808a981 */ /* 0x000722000c1e1b00 */
[----:B------:R-:W-:-:S05]  /*01c0*/  @!P2 VIADD R11, R11, 0x80 ;  /* 0x000000800b0ba836 */ /* 0x000fca0000000000 */
[----:B------:R-:W-:-:S13]  /*01d0*/  ISETP.GE.AND P1, PT, R11, R14, PT ;  /* 0x0000000e0b00720c */ /* 0x000fda0003f26270 */
[----:B------:R-:W0:Y:S01]  /*01e0*/  @!P1 LDC.64 R22, c[0x0][0x220] ;  /* 0x00008800ff169b82 */ /* 0x000e220000000a00 */
[----:B-1----:R-:W-:Y:S02]  /*01f0*/  IMAD.MOV.U32 R21, RZ, RZ, R15 ;  /* 0x000000ffff157224 */ /* 0x002fe400078e000f */
[----:B------:R-:W-:Y:S02]  /*0200*/  @!P1 IMAD R11, R0, 0x200, R11 ;  /* 0x00000200000b9824 */ /* 0x000fe400078e020b */
[C---:B---3--:R-:W-:Y:S02]  /*0210*/  VIADD R25, R21.reuse, 0x100 ;  /* 0x0000010015197836 */ /* 0x048fe40000000000 */
[----:B------:R-:W-:-:S03]  /*0220*/  VIADD R27, R21, 0x80 ;  /* 0x00000080151b7836 */ /* 0x000fc60000000000 */
[----:B------:R-:W-:Y:S01]  /*0230*/  ISETP.GE.AND P2, PT, R25, R14, PT ;  /* 0x0000000e1900720c */ /* 0x000fe20003f46270 */
[----:B0-----:R-:W-:Y:S01]  /*0240*/  @!P1 IMAD.WIDE.U32 R22, R11, 0x8, R22 ;  /* 0x000000080b169825 */ /* 0x001fe200078e0016 */
[----:B------:R-:W-:-:S06]  /*0250*/  CS2R R10, SRZ ;  /* 0x00000000000a7805 */ /* 0x000fcc000001ff00 */
[----:B------:R0:W5:Y:S01]  /*0260*/  @!P1 LDG.E.64 R10, desc[UR4][R22.64] ;  /* 0x00000004160a9981 */ /* 0x000162000c1e1b00 */
[----:B------:R-:W-:Y:S01]  /*0270*/  ISETP.GE.AND P1, PT, R27, R14, PT ;  /* 0x0000000e1b00720c */ /* 0x000fe20003f26270 */
[----:B------:R-:W-:Y:S01]  /*0280*/  BSSY B0, `(.L_x_2268) ;  /* 0x0000024000007945 */ /* 0x000fe20003800000 */
[C---:B--2---:R-:W-:Y:S02]  /*0290*/  @!P0 DSETP.GEU.AND P4, PT, R4.reuse, RZ, PT ;  /* 0x000000ff0400822a */ /* 0x044fe40003f8e000 */
[----:B------:R-:W-:-:S04]  /*02a0*/  @!P0 DSETP.GTU.AND P5, PT, |R4|, +INF , PT ;  /* 0x7ff000000400842a */ /* 0x000fc80003fac200 */
[----:B------:R-:W-:Y:S02]  /*02b0*/  @!P0 FSEL R25, RZ, 3.37028055040000000000e+12, P4 ;  /* 0x54442d18ff198808 */ /* 0x000fe40002000000 */
[----:B0-----:R-:W-:Y:S02]  /*02c0*/  @!P0 FSEL R23, RZ, 2.1426990032196044922, P4 ;  /* 0x400921fbff178808 */ /* 0x001fe40002000000 */
[----:B------:R-:W-:Y:S01]  /*02d0*/  @!P0 FSEL R2, R25, R4, !P5 ;  /* 0x0000000419028208 */ /* 0x000fe20006800000 */
[----:B------:R-:W-:Y:S01]  /*02e0*/  @!P0 IMAD R25, R0, 0x200, R15 ;  /* 0x0000020000198824 */ /* 0x000fe200078e020f */
[----:B------:R-:W-:-:S03]  /*02f0*/  @!P0 FSEL R3, R23, R5, !P5 ;  /* 0x0000000517038208 */ /* 0x000fc60006800000 */
[----:B------:R-:W-:-:S04]  /*0300*/  @!P0 IMAD.WIDE.U32 R12, R25, 0x8, R12 ;  /* 0x00000008190c8825 */ /* 0x000fc800078e000c */
[----:B------:R-:W-:Y:S01]  /*0310*/  VIADD R5, R21, 0x180 ;  /* 0x0000018015057836 */ /* 0x000fe20000000000 */
[----:B------:R0:W-:Y:S01]  /*0320*/  @!P0 STG.E.64 desc[UR4][R12.64], R2 ;  /* 0x000000020c008986 */ /* 0x0001e2000c101b04 */
[----:B------:R-:W-:Y:S01]  /*0330*/  @!P0 IMAD.MOV.U32 R21, RZ, RZ, R27 ;  /* 0x000000ffff158224 */ /* 0x000fe200078e001b */
[C---:B----4-:R-:W-:Y:S02]  /*0340*/  @!P1 DSETP.GEU.AND P3, PT, R6.reuse, RZ, PT ;  /* 0x000000ff0600922a */ /* 0x050fe40003f6e000 */
[----:B------:R-:W-:Y:S02]  /*0350*/  @!P1 DSETP.GTU.AND P4, PT, |R6|, +INF , PT ;  /* 0x7ff000000600942a */ /* 0x000fe40003f8c200 */
[----:B------:R-:W-:Y:S02]  /*0360*/  ISETP.GE.AND P6, PT, R21, R14, PT ;  /* 0x0000000e1500720c */ /* 0x000fe40003fc6270 */
[----:B------:R-:W-:-:S04]  /*0370*/  @!P1 FSEL R23, RZ, 3.37028055040000000000e+12, P3 ;  /* 0x54442d18ff179808 */ /* 0x000fc80001800000 */
[----:B------:R-:W-:Y:S01]  /*0380*/  @!P1 FSEL R16, R23, R6, !P4 ;  /* 0x0000000617109208 */ /* 0x000fe20006000000 */
[C---:B------:R-:W-:Y:S01]  /*0390*/  @!P2 DSETP.GEU.AND P5, PT, R8.reuse, RZ, PT ;  /* 0x000000ff0800a22a */ /* 0x040fe20003fae000 */
[----:B------:R-:W-:Y:S01]  /*03a0*/  @!P1 FSEL R6, RZ, 2.1426990032196044922, P3 ;  /* 0x400921fbff069808 */ /* 0x000fe20001800000 */
[----:B------:R-:W-:-:S04]  /*03b0*/  @!P2 DSETP.GTU.AND P3, PT, |R8|, +INF , PT ;  /* 0x7ff000000800a42a */ /* 0x000fc80003f6c200 */
[----:B------:R-:W-:Y:S02]  /*03c0*/  @!P2 FSEL R15, RZ, 3.37028055040000000000e+12, P5 ;  /* 0x54442d18ff0fa808 */ /* 0x000fe40002800000 */
[----:B------:R-:W-:Y:S02]  /*03d0*/  @!P2 FSEL R23, RZ, 2.1426990032196044922, P5 ;  /* 0x400921fbff17a808 */ /* 0x000fe40002800000 */
[----:B------:R-:W-:Y:S02]  /*03e0*/  @!P1 FSEL R17, R6, R7, !P4 ;  /* 0x0000000706119208 */ /* 0x000fe40006000000 */
[----:B------:R-:W-:Y:S02]  /*03f0*/  @!P2 FSEL R18, R15, R8, !P3 ;  /* 0x000000080f12a208 */ /* 0x000fe40005800000 */
[----:B------:R-:W-:Y:S01]  /*0400*/  @!P2 FSEL R19, R23, R9, !P3 ;  /* 0x000000091713a208 */ /* 0x000fe20005800000 */
[----:B0-----:R-:W-:Y:S06]  /*0410*/  @P6 BRA `(.L_x_2269) ;  /* 0x0000000000286947 */ /* 0x001fec0003800000 */
[----:B------:R-:W0:Y:S01]  /*0420*/  LDC.64 R6, c[0x0][0x218] ;  /* 0x00008600ff067b82 */ /* 0x000e220000000a00 */
[----:B------:R-:W-:Y:S02]  /*0430*/  IMAD R3, R0, 0x200, R21 ;  /* 0x0000020000037824 */ /* 0x000fe400078e0215 */
[----:B------:R-:W-:-:S05]  /*0440*/  VIADD R21, R21, 0x80 ;  /* 0x0000008015157836 */ /* 0x000fca0000000000 */
[----:B------:R-:W-:-:S13]  /*0450*/  ISETP.GE.AND P0, PT, R21, R14, PT ;  /* 0x0000000e1500720c */ /* 0x000fda0003f06270 */
[----:B------:R-:W-:Y:S02]  /*0460*/  @!P0 IMAD R9, R0, 0x200, R21 ;  /* 0x0000020000098824 */ /* 0x000fe400078e0215 */
[----:B------:R-:W-:Y:S02]  /*0470*/  @!P0 VIADD R21, R21, 0x80 ;  /* 0x0000008015158836 */ /* 0x000fe40000000000 */
[----:B0-----:R-:W-:-:S04]  /*0480*/  IMAD.WIDE.U32 R2, R3, 0x8, R6 ;  /* 0x0000000803027825 */ /* 0x001fc800078e0006 */
[----:B------:R-:W-:Y:S01]  /*0490*/  @!P0 IMAD.WIDE.U32 R6, R9, 0x8, R6 ;  /* 0x0000000809068825 */ /* 0x000fe200078e0006 */
[----:B------:R0:W-:Y:S04]  /*04a0*/  STG.E.64 desc[UR4][R2.64], R16 ;  /* 0x0000001002007986 */ /* 0x0001e8000c101b04 */
[----:B------:R0:W-:Y:S02]  /*04b0*/  @!P0 STG.E.64 desc[UR4][R6.64], R18 ;  /* 0x0000001206008986 */ /* 0x0001e4000c101b04 */
.L_x_2269:
[----:B------:R-:W-:Y:S05]  /*04c0*/  BSYNC B0 ;  /* 0x0000000000007941 */ /* 0x000fea0003800000 */
.L_x_2268:
[-C--:B------:R-:W-:Y:S02]  /*04d0*/  ISETP.GE.AND P1, PT, R21, R14.reuse, PT ;  /* 0x0000000e1500720c */ /* 0x080fe40003f26270 */
[----:B------:R-:W-:-:S11]  /*04e0*/  ISETP.GE.AND P0, PT, R5, R14, PT ;  /* 0x0000000e0500720c */ /* 0x000fd60003f06270 */
[----:B------:R-:W-:Y:S05]  /*04f0*/  @P1 EXIT ;  /* 0x000000000000194d */ /* 0x000fea0003800000 */
[----:B0-----:R-:W0:Y:S01]  /*0500*/  LDC.64 R2, c[0x0][0x218] ;  /* 0x00008600ff027b82 */ /* 0x001e220000000a00 */
[C---:B-----5:R-:W-:Y:S01]  /*0510*/  @!P0 DSETP.GEU.AND P2, PT, R10.reuse, RZ, PT ;  /* 0x000000ff0a00822a */ /* 0x060fe20003f4e000 */
[----:B------:R-:W-:Y:S01]  /*0520*/  IMAD R21, R0, 0x200, R21 ;  /* 0x0000020000157824 */ /* 0x000fe200078e0215 */
[----:B------:R-:W-:-:S04]  /*0530*/  @!P0 DSETP.GTU.AND P1, PT, |R10|, +INF , PT ;  /* 0x7ff000000a00842a */ /* 0x000fc80003f2c200 */
[----:B------:R-:W-:Y:S02]  /*0540*/  @!P0 FSEL R7, RZ, 3.37028055040000000000e+12, P2 ;  /* 0x54442d18ff078808 */ /* 0x000fe40001000000 */
[----:B------:R-:W-:Y:S02]  /*0550*/  @!P0 FSEL R9, RZ, 2.1426990032196044922, P2 ;  /* 0x400921fbff098808 */ /* 0x000fe40001000000 */
[----:B------:R-:W-:Y:S02]  /*0560*/  @!P0 FSEL R4, R7, R10, !P1 ;  /* 0x0000000a07048208 */ /* 0x000fe40004800000 */
[----:B------:R-:W-:Y:S01]  /*0570*/  @!P0 FSEL R5, R9, R11, !P1 ;  /* 0x0000000b09058208 */ /* 0x000fe20004800000 */
[----:B0-----:R-:W-:-:S05]  /*0580*/  IMAD.WIDE.U32 R2, R21, 0x8, R2 ;  /* 0x0000000815027825 */ /* 0x001fca00078e0002 */
[----:B------:R-:W-:Y:S01]  /*0590*/  STG.E.64 desc[UR4][R2.64], R4 ;  /* 0x0000000402007986 */ /* 0x000fe2000c101b04 */
[----:B------:R-:W-:Y:S05]  /*05a0*/  EXIT ;  /* 0x000000000000794d */ /* 0x000fea0003800000 */
.L_x_2270:
        /* <DEDUP_REMOVED lines=13> */
.L_x_2322:


//--------------------- .text._ZN2at6native29vectorized_elementwise_kernelILi2EZZZNS0_17angle_kernel_cudaERNS_18TensorIteratorBaseEENKUlvE0_clEvENKUlvE_clEvEUldE_St5arrayIPcLm2EEEEviT0_T1_ --------------------------
	.section	.text._ZN2at6native29vectorized_elementwise_kernelILi2EZZZNS0_17angle_kernel_cudaERNS_18TensorIteratorBaseEENKUlvE0_clEvENKUlvE_clEvEUldE_St5arrayIPcLm2EEEEviT0_T1_,"ax",@progbits
	.align	128
        .global         _ZN2at6native29vectorized_elementwise_kernelILi2EZZZNS0_17angle_kernel_cudaERNS_18TensorIteratorBaseEENKUlvE0_clEvENKUlvE_clEvEUldE_St5arrayIPcLm2EEEEviT0_T1_
        .type           _ZN2at6native29vectorized_elementwise_kernelILi2EZZZNS0_17angle_kernel_cudaERNS_18TensorIteratorBaseEENKUlvE0_clEvENKUlvE_clEvEUldE_St5arrayIPcLm2EEEEviT0_T1_,@function
        .size           _ZN2at6native29vectorized_elementwise_kernelILi2EZZZNS0_17angle_kernel_cudaERNS_18TensorIteratorBaseEENKUlvE0_clEvENKUlvE_clEvEUldE_St5arrayIPcLm2EEEEviT0_T1_,(.L_x_2323 - _ZN2at6native29vectorized_elementwise_kernelILi2EZZZNS0_17angle_kernel_cudaERNS_18TensorIteratorBaseEENKUlvE0_clEvENKUlvE_clEvEUldE_St5arrayIPcLm2EEEEviT0_T1_)
        .other          _ZN2at6native29vectorized_elementwise_kernelILi2EZZZNS0_17angle_kernel_cudaERNS_18TensorIteratorBaseEENKUlvE0_clEvENKUlvE_clEvEUldE_St5arrayIPcLm2EEEEviT0_T1_,@"STO_CUDA_ENTRY STV_DEFAULT"
_ZN2at6native29vectorized_elementwise_kernelILi2EZZZNS0_17angle_kernel_cudaERNS_18TensorIteratorBaseEENKUlvE0_clEvENKUlvE_clEvEUldE_St5arrayIPcLm2EEEEviT0_T1_:
.text._ZN2at6native29vectorized_elementwise_kernelILi2EZZZNS0_17angle_kernel_cudaERNS_18TensorIteratorBaseEENKUlvE0_clEvENKUlvE_clEvEUldE_St5arrayIPcLm2EEEEviT0_T1_:
        /* <DEDUP_REMOVED lines=14> */
[----:B------:R-:W4:Y:S04]  /*00e0*/  LDG.E.128 R12, desc[UR4][R22.64+0x800] ;  /* 0x00080004160c7981 */ /* 0x000f28000c1e1d00 */
[----:B------:R-:W5:Y:S04]  /*00f0*/  LDG.E.128 R8, desc[UR4][R22.64+0x1000] ;  /* 0x0010000416087981 */ /* 0x000f68000c1e1d00 */
[----:B------:R0:W5:Y:S01]  /*0100*/  LDG.E.128 R4, desc[UR4][R22.64+0x1800] ;  /* 0x0018000416047981 */ /* 0x000162000c1e1d00 */
[----:B--2---:R-:W-:Y:S01]  /*0110*/  IMAD.WIDE.U32 R20, R3, 0x8, R20 ;  /* 0x0000000803147825 */ /* 0x004fe200078e0014 */
[----:B---3--:R-:W-:-:S02]  /*0120*/  DSETP.GEU.AND P6, PT, R18, RZ, PT ;  /* 0x000000ff1200722a */ /* 0x008fc40003fce000 */
[----:B------:R-:W-:Y:S02]  /*0130*/  DSETP.GEU.AND P1, PT, R16, RZ, PT ;  /* 0x000000ff1000722a */ /* 0x000fe40003f2e000 */
[----:B------:R-:W-:Y:S02]  /*0140*/  DSETP.GTU.AND P5, PT, |R18|, +INF , PT ;  /* 0x7ff000001200742a */ /* 0x000fe40003fac200 */
[----:B------:R-:W-:Y:S01]  /*0150*/  DSETP.GTU.AND P0, PT, |R16|, +INF , PT ;  /* 0x7ff000001000742a */ /* 0x000fe20003f0c200 */
[----:B0-----:R-:W-:Y:S01]  /*0160*/  FSEL R23, RZ, 3.37028055040000000000e+12, P6 ;  /* 0x54442d18ff177808 */ /* 0x001fe20003000000 */
[----:B----4-:R-:W-:Y:S01]  /*0170*/  DSETP.GEU.AND P4, PT, R12, RZ, PT ;  /* 0x000000ff0c00722a */ /* 0x010fe20003f8e000 */
[----:B------:R-:W-:Y:S01]  /*0180*/  FSEL R27, RZ, 3.37028055040000000000e+12, P1 ;  /* 0x54442d18ff1b7808 */ /* 0x000fe20000800000 */
[----:B------:R-:W-:Y:S01]  /*0190*/  DSETP.GEU.AND P3, PT, R14, RZ, PT ;  /* 0x000000ff0e00722a */ /* 0x000fe20003f6e000 */
[----:B------:R-:W-:Y:S01]  /*01a0*/  FSEL R29, RZ, 2.1426990032196044922, P1 ;  /* 0x400921fbff1d7808 */ /* 0x000fe20000800000 */
[----:B------:R-:W-:Y:S01]  /*01b0*/  DSETP.GTU.AND P2, PT, |R12|, +INF , PT ;  /* 0x7ff000000c00742a */ /* 0x000fe20003f4c200 */
[----:B------:R-:W-:Y:S01]  /*01c0*/  FSEL R25, RZ, 2.1426990032196044922, P6 ;  /* 0x400921fbff197808 */ /* 0x000fe20003000000 */
[----:B------:R-:W-:Y:S01]  /*01d0*/  DSETP.GTU.AND P1, PT, |R14|, +INF , PT ;  /* 0x7ff000000e00742a */ /* 0x000fe20003f2c200 */
[----:B------:R-:W-:Y:S01]  /*01e0*/  FSEL R0, R23, R18, !P5 ;  /* 0x0000001217007208 */ /* 0x000fe20006800000 */
[----:B-----5:R-:W-:Y:S01]  /*01f0*/  DSETP.GEU.AND P6, PT, R10, RZ, PT ;  /* 0x000000ff0a00722a */ /* 0x020fe20003fce000 */
[----:B------:R-:W-:-:S02]  /*0200*/  FSEL R16, R27, R16, !P0 ;  /* 0x000000101b107208 */ /* 0x000fc40004000000 */
[----:B------:R-:W-:Y:S02]  /*0210*/  FSEL R23, RZ, 3.37028055040000000000e+12, P4 ;  /* 0x54442d18ff177808 */ /* 0x000fe40002000000 */
[----:B------:R-:W-:Y:S01]  /*0220*/  FSEL R27, RZ, 2.1426990032196044922, P4 ;  /* 0x400921fbff1b7808 */ /* 0x000fe20002000000 */
[----:B------:R-:W-:Y:S01]  /*0230*/  DSETP.GEU.AND P4, PT, R6, RZ, PT ;  /* 0x000000ff0600722a */ /* 0x000fe20003f8e000 */
[----:B------:R-:W-:Y:S01]  /*0240*/  FSEL R17, R29, R17, !P0 ;  /* 0x000000111d117208 */ /* 0x000fe20004000000 */
[C---:B------:R-:W-:Y:S01]  /*0250*/  DSETP.GEU.AND P0, PT, R8.reuse, RZ, PT ;  /* 0x000000ff0800722a */ /* 0x040fe20003f0e000 */
[----:B------:R-:W-:Y:S01]  /*0260*/  FSEL R19, R25, R19, !P5 ;  /* 0x0000001319137208 */ /* 0x000fe20006800000 */
[----:B------:R-:W-:Y:S01]  /*0270*/  DSETP.GTU.AND P5, PT, |R8|, +INF , PT ;  /* 0x7ff000000800742a */ /* 0x000fe20003fac200 */
[----:B------:R-:W-:Y:S02]  /*0280*/  FSEL R3, RZ, 3.37028055040000000000e+12, P3 ;  /* 0x54442d18ff037808 */ /* 0x000fe40001800000 */
[----:B------:R-:W-:Y:S01]  /*0290*/  FSEL R25, RZ, 2.1426990032196044922, P3 ;  /* 0x400921fbff197808 */ /* 0x000fe20001800000 */
[----:B------:R-:W-:Y:S01]  /*02a0*/  DSETP.GTU.AND P3, PT, |R10|, +INF , PT ;  /* 0x7ff000000a00742a */ /* 0x000fe20003f6c200 */
[----:B------:R-:W-:-:S02]  /*02b0*/  FSEL R12, R23, R12, !P2 ;  /* 0x0000000c170c7208 */ /* 0x000fc40005000000 */
[----:B------:R-:W-:Y:S01]  /*02c0*/  FSEL R23, R27, R13, !P2 ;  /* 0x0000000d1b177208 */ /* 0x000fe20005000000 */
[C---:B------:R-:W-:Y:S01]  /*02d0*/  DSETP.GTU.AND P2, PT, |R4|.reuse, +INF , PT ;  /* 0x7ff000000400742a */ /* 0x040fe20003f4c200 */
[----:B------:R-:W-:Y:S01]  /*02e0*/  FSEL R13, R3, R14, !P1 ;  /* 0x0000000e030d7208 */ /* 0x000fe20004800000 */
[----:B------:R-:W-:Y:S01]  /*02f0*/  IMAD.WIDE R2, R2, 0x10, R20 ;  /* 0x0000001002027825 */ /* 0x000fe200078e0214 */
[----:B------:R-:W-:Y:S01]  /*0300*/  FSEL R14, R25, R15, !P1 ;  /* 0x0000000f190e7208 */ /* 0x000fe20004800000 */
[----:B------:R-:W-:Y:S01]  /*0310*/  DSETP.GEU.AND P1, PT, R4, RZ, PT ;  /* 0x000000ff0400722a */ /* 0x000fe20003f2e000 */
[----:B------:R-:W-:Y:S02]  /*0320*/  FSEL R21, RZ, 2.1426990032196044922, P0 ;  /* 0x400921fbff157808 */ /* 0x000fe40000000000 */
[----:B------:R-:W-:Y:S01]  /*0330*/  FSEL R15, RZ, 3.37028055040000000000e+12, P0 ;  /* 0x54442d18ff0f7808 */ /* 0x000fe20000000000 */
[----:B------:R-:W-:Y:S01]  /*0340*/  DSETP.GTU.AND P0, PT, |R6|, +INF , PT ;  /* 0x7ff000000600742a */ /* 0x000fe20003f0c200 */
[----:B------:R-:W-:-:S02]  /*0350*/  FSEL R25, RZ, 3.37028055040000000000e+12, P6 ;  /* 0x54442d18ff197808 */ /* 0x000fc40003000000 */
[----:B------:R-:W-:Y:S02]  /*0360*/  FSEL R27, RZ, 2.1426990032196044922, P6 ;  /* 0x400921fbff1b7808 */ /* 0x000fe40003000000 */
[----:B------:R-:W-:Y:S02]  /*0370*/  FSEL R9, R21, R9, !P5 ;  /* 0x0000000915097208 */ /* 0x000fe40006800000 */
[----:B------:R-:W-:Y:S02]  /*0380*/  FSEL R8, R15, R8, !P5 ;  /* 0x000000080f087208 */ /* 0x000fe40006800000 */
[----:B------:R-:W-:Y:S02]  /*0390*/  FSEL R10, R25, R10, !P3 ;  /* 0x0000000a190a7208 */ /* 0x000fe40005800000 */
[----:B------:R-:W-:Y:S02]  /*03a0*/  FSEL R11, R27, R11, !P3 ;  /* 0x0000000b1b0b7208 */ /* 0x000fe40005800000 */
[----:B------:R-:W-:-:S02]  /*03b0*/  FSEL R21, RZ, 2.1426990032196044922, P1 ;  /* 0x400921fbff157808 */ /* 0x000fc40000800000 */
[----:B------:R-:W-:Y:S01]  /*03c0*/  FSEL R15, RZ, 3.37028055040000000000e+12, P1 ;  /* 0x54442d18ff0f7808 */ /* 0x000fe20000800000 */
[----:B------:R-:W-:Y:S01]  /*03d0*/  STG.E.128 desc[UR4][R2.64+0x1000], R8 ;  /* 0x0010000802007986 */ /* 0x000fe2000c101d04 */
[----:B------:R-:W-:Y:S02]  /*03e0*/  FSEL R25, RZ, 3.37028055040000000000e+12, P4 ;  /* 0x54442d18ff197808 */ /* 0x000fe40002000000 */
[----:B------:R-:W-:Y:S02]  /*03f0*/  FSEL R27, RZ, 2.1426990032196044922, P4 ;  /* 0x400921fbff1b7808 */ /* 0x000fe40002000000 */
[----:B------:R-:W-:Y:S01]  /*0400*/  FSEL R18, R21, R5, !P2 ;  /* 0x0000000515127208 */ /* 0x000fe20005000000 */
[----:B------:R-:W-:Y:S01]  /*0410*/  IMAD.MOV.U32 R5, RZ, RZ, R17 ;  /* 0x000000ffff057224 */ /* 0x000fe200078e0011 */
[----:B------:R-:W-:Y:S01]  /*0420*/  FSEL R15, R15, R4, !P2 ;  /* 0x000000040f0f7208 */ /* 0x000fe20005000000 */
[----:B------:R-:W-:Y:S01]  /*0430*/  IMAD.MOV.U32 R4, RZ, RZ, R16 ;  /* 0x000000ffff047224 */ /* 0x000fe200078e0010 */
[----:B------:R-:W-:Y:S01]  /*0440*/  FSEL R20, R25, R6, !P0 ;  /* 0x0000000619147208 */ /* 0x000fe20004000000 */
[----:B------:R-:W-:Y:S01]  /*0450*/  IMAD.MOV.U32 R6, RZ, RZ, R0 ;  /* 0x000000ffff067224 */ /* 0x000fe200078e0000 */
[----:B------:R-:W-:Y:S01]  /*0460*/  FSEL R21, R27, R7, !P0 ;  /* 0x000000071b157208 */ /* 0x000fe20004000000 */
[----:B------:R-:W-:-:S05]  /*0470*/  IMAD.MOV.U32 R7, RZ, RZ, R19 ;  /* 0x000000ffff077224 */ /* 0x000fca00078e0013 */
[----:B------:R0:W-:Y:S02]  /*0480*/  STG.E.128 desc[UR4][R2.64], R4 ;  /* 0x0000000402007986 */ /* 0x0001e4000c101d04 */
[----:B0-----:R-:W-:Y:S02]  /*0490*/  IMAD.MOV.U32 R4, RZ, RZ, R12 ;  /* 0x000000ffff047224 */ /* 0x001fe400078e000c */
[----:B------:R-:W-:Y:S02]  /*04a0*/  IMAD.MOV.U32 R5, RZ, RZ, R23 ;  /* 0x000000ffff057224 */ /* 0x000fe400078e0017 */
[----:B------:R-:W-:Y:S02]  /*04b0*/  IMAD.MOV.U32 R6, RZ, RZ, R13 ;  /* 0x000000ffff067224 */ /* 0x000fe400078e000d */
[----:B------:R-:W-:-:S05]  /*04c0*/  IMAD.MOV.U32 R7, RZ, RZ, R14 ;  /* 0x000000ffff077224 */ /* 0x000fca00078e000e */
[----:B------:R0:W-:Y:S02]  /*04d0*/  STG.E.128 desc[UR4][R2.64+0x800], R4 ;  /* 0x0008000402007986 */ /* 0x0001e4000c101d04 */
[----:B0-----:R-:W-:Y:S02]  /*04e0*/  IMAD.MOV.U32 R4, RZ, RZ, R15 ;  /* 0x000000ffff047224 */ /* 0x001fe400078e000f */
[----:B------:R-:W-:Y:S02]  /*04f0*/  IMAD.MOV.U32 R5, RZ, RZ, R18 ;  /* 0x000000ffff057224 */ /* 0x000fe400078e0012 */
[----:B------:R-:W-:Y:S02]  /*0500*/  IMAD.MOV.U32 R6, RZ, RZ, R20 ;  /* 0x000000ffff067224 */ /* 0x000fe400078e0014 */
[----:B------:R-:W-:-:S05]  /*0510*/  IMAD.MOV.U32 R7, RZ, RZ, R21 ;  /* 0x000000ffff077224 */ /* 0x000fca00078e0015 */
[----:B------:R-:W-:Y:S01]  /*0520*/  STG.E.128 desc[UR4][R2.64+0x1800], R4 ;  /* 0x0018000402007986 */ /* 0x000fe2000c101d04 */
[----:B------:R-:W-:Y:S05]  /*0530*/  EXIT ;  /* 0x000000000000794d */ /* 0x000fea0003800000 */
.L_x_2271:
[----:B------:R-:W0:Y:S01]  /*0540*/  S2R R34, SR_TID.X ;  /* 0x0000000000227919 */ /* 0x000e220000002100 */
[----:B------:R-:W-:Y:S02]  /*0550*/  CS2R R16, SRZ ;  /* 0x0000000000107805 */ /* 0x000fe4000001ff00 */
[----:B0-----:R-:W-:-:S13]  /*0560*/  ISETP.GE.AND P6, PT, R34, R5, PT ;  /* 0x000000052200720c */ /* 0x001fda0003fc6270 */
[----:B------:R-:W0:Y:S01]  /*0570*/  @!P6 LDC.64 R12, c[0x0][0x220] ;  /* 0x00008800ff0ceb82 */ /* 0x000e220000000a00 */
[----:B------:R-:W-:-:S04]  /*0580*/  @!P6 IMAD.IADD R15, R3, 0x1, R34 ;  /* 0x00000001030fe824 */ /* 0x000fc800078e0222 */
[----:B0-----:R-:W-:-:S05]  /*0590*/  @!P6 IMAD.WIDE.U32 R12, R15, 0x8, R12 ;  /* 0x000000080f0ce825 */ /* 0x001fca00078e000c */
[----:B------:R0:W2:Y:S01]  /*05a0*/  @!P6 LDG.E.64 R16, desc[UR4][R12.64] ;  /* 0x000000040c10e981 */ /* 0x0000a2000c1e1b00 */
[----:B------:R-:W-:Y:S01]  /*05b0*/  IMAD.MOV.U32 R0, RZ, RZ, R34 ;  /* 0x000000ffff007224 */ /* 0x000fe200078e0022 */
[----:B------:R-:W-:Y:S01]  /*05c0*/  CS2R R18, SRZ ;  /* 0x0000000000127805 */ /* 0x000fe2000001ff00 */
[----:B------:R-:W-:-:S05]  /*05d0*/  @!P6 VIADD R0, R34, 0x80 ;  /* 0x000000802200e836 */ /* 0x000fca0000000000 */
[----:B------:R-:W-:-:S13]  /*05e0*/  ISETP.GE.AND P1, PT, R0, R5, PT ;  /* 0x000000050000720c */ /* 0x000fda0003f26270 */
[----:B------:R-:W1:Y:S01]  /*05f0*/  @!P1 LDC.64 R28, c[0x0][0x220] ;  /* 0x00008800ff1c9b82 */ /* 0x000e620000000a00 */
[----:B------:R-:W-:Y:S02]  /*0600*/  @!P1 IMAD.IADD R15, R3, 0x1, R0 ;  /* 0x00000001030f9824 */ /* 0x000fe400078e0200 */
[----:B------:R-:W-:-:S05]  /*0610*/  @!P1 VIADD R0, R0, 0x80 ;  /* 0x0000008000009836 */ /* 0x000fca0000000000 */
[----:B------:R-:W-:-:S13]  /*0620*/  ISETP.GE.AND P2, PT, R0, R5, PT ;  /* 0x000000050000720c */ /* 0x000fda0003f46270 */
[----:B------:R-:W-:Y:S02]  /*0630*/  @!P2 IMAD.IADD R21, R3, 0x1, R0 ;  /* 0x000000010315a824 */ /* 0x000fe400078e0200 */
[----:B------:R-:W-:Y:S02]  /*0640*/  @!P2 VIADD R0, R0, 0x80 ;  /* 0x000000800000a836 */ /* 0x000fe40000000000 */
[----:B-1----:R-:W-:Y:S02]  /*0650*/  @!P1 IMAD.WIDE.U32 R28, R15, 0x8, R28 ;  /* 0x000000080f1c9825 */ /* 0x002fe400078e001c */
[----:B------:R-:W1:Y:S01]  /*0660*/  @!P2 LDC.64 R14, c[0x0][0x220] ;  /* 0x00008800ff0eab82 */ /* 0x000e620000000a00 */
[----:B------:R-:W-:Y:S02]  /*0670*/  ISETP.GE.AND P0, PT, R0, R5, PT ;  /* 0x000000050000720c */ /* 0x000fe40003f06270 */
[----:B------:R-:W3:Y:S01]  /*0680*/  @!P1 LDG.E.64 R18, desc[UR4][R28.64] ;  /* 0x000000041c129981 */ /* 0x000ee2000c1e1b00 */
[----:B0-----:R-:W-:-:S10]  /*0690*/  CS2R R12, SRZ ;  /* 0x00000000000c7805 */ /* 0x001fd4000001ff00 */
[----:B------:R-:W-:Y:S01]  /*06a0*/  @!P0 IMAD.IADD R20, R3, 0x1, R0 ;  /* 0x0000000103148824 */ /* 0x000fe200078e0200 */
[----:B------:R-:W0:Y:S01]  /*06b0*/  @!P0 LDC.64 R26, c[0x0][0x220] ;  /* 0x00008800ff1a8b82 */ /* 0x000e220000000a00 */
[----:B------:R-:W-:-:S05]  /*06c0*/  @!P0 VIADD R0, R0, 0x80 ;  /* 0x0000008000008836 */ /* 0x000fca0000000000 */
[----:B------:R-:W-:Y:S01]  /*06d0*/  ISETP.GE.AND P1, PT, R0, R5, PT ;  /* 0x000000050000720c */ /* 0x000fe20003f26270 */
[----:B-1----:R-:W-:-:S05]  /*06e0*/  @!P2 IMAD.WIDE.U32 R14, R21, 0x8, R14 ;  /* 0x00000008150ea825 */ /* 0x002fca00078e000e */
[----:B------:R1:W4:Y:S07]  /*06f0*/  @!P2 LDG.E.64 R12, desc[UR4][R14.64] ;  /* 0x000000040e0ca981 */ /* 0x00032e000c1e1b00 */
[----:B------:R-:W-:Y:S02]  /*0700*/  @!P1 IMAD.IADD R23, R3, 0x1, R0 ;  /* 0x0000000103179824 */ /* 0x000fe400078e0200 */
[----:B------:R-:W-:Y:S02]  /*0710*/  @!P1 VIADD R0, R0, 0x80 ;  /* 0x0000008000009836 */ /* 0x000fe40000000000 */
[----:B0-----:R-:W-:Y:S01]  /*0720*/  @!P0 IMAD.WIDE.U32 R26, R20, 0x8, R26 ;  /* 0x00000008141a8825 */ /* 0x001fe200078e001a */
[----:B-1----:R-:W0:Y:S02]  /*0730*/  @!P1 LDC.64 R14, c[0x0][0x220] ;  /* 0x00008800ff0e9b82 */ /* 0x002e240000000a00 */
[----:B------:R-:W-:-:S13]  /*0740*/  ISETP.GE.AND P4, PT, R0, R5, PT ;  /* 0x000000050000720c */ /* 0x000fda0003f86270 */
[----:B------:R-:W1:Y:S01]  /*0750*/  @!P4 LDC.64 R28, c[0x0][0x220] ;  /* 0x00008800ff1ccb82 */ /* 0x000e620000000a00 */
[----:B0-----:R-:W-:Y:S01]  /*0760*/  @!P1 IMAD.WIDE.U32 R14, R23, 0x8, R14 ;  /* 0x00000008170e9825 */ /* 0x001fe200078e000e */
[----:B------:R-:W-:-:S06]  /*0770*/  CS2R R22, SRZ ;  /* 0x0000000000167805 */ /* 0x000fcc000001ff00 */
[----:B------:R0:W5:Y:S02]  /*0780*/  @!P1 LDG.E.64 R22, desc[UR4][R14.64] ;  /* 0x000000040e169981 */ /* 0x000164000c1e1b00 */
[----:B0-----:R-:W-:Y:S01]  /*0790*/  CS2R R14, SRZ ;  /* 0x00000000000e7805 */ /* 0x001fe2000001ff00 */
[C---:B--2---:R-:W-:Y:S02]  /*07a0*/  @!P6 DSETP.GEU.AND P3, PT, R16.reuse, RZ, PT ;  /* 0x000000ff1000e22a */ /* 0x044fe40003f6e000 */
[----:B------:R-:W-:-:S04]  /*07b0*/  @!P6 DSETP.GTU.AND P2, PT, |R16|, +INF , PT ;  /* 0x7ff000001000e42a */ /* 0x000fc80003f4c200 */
[----:B------:R-:W-:-:S04]  /*07c0*/  @!P6 FSEL R21, RZ, 3.37028055040000000000e+12, P3 ;  /* 0x54442d18ff15e808 */ /* 0x000fc80001800000 */
[----:B------:R-:W-:Y:S01]  /*07d0*/  @!P6 FSEL R24, R21, R16, !P2 ;  /* 0x000000101518e208 */ /* 0x000fe20005000000 */
[----:B------:R-:W-:Y:S01]  /*07e0*/  @!P4 IMAD.IADD R21, R3, 0x1, R0 ;  /* 0x000000010315c824 */ /* 0x000fe200078e0200 */
[----:B------:R-:W-:Y:S01]  /*07f0*/  @!P6 FSEL R16, RZ, 2.1426990032196044922, P3 ;  /* 0x400921fbff10e808 */ /* 0x000fe20001800000 */
[----:B------:R-:W-:-:S03]  /*0800*/  @!P4 VIADD R0, R0, 0x80 ;  /* 0x000000800000c836 */ /* 0x000fc60000000000 */
[----:B------:R-:W-:Y:S02]  /*0810*/  @!P6 FSEL R25, R16, R17, !P2 ;  /* 0x000000111019e208 */ /* 0x000fe40005000000 */
[----:B------:R-:W-:Y:S02]  /*0820*/  ISETP.GE.AND P2, PT, R0, R5, PT ;  /* 0x000000050000720c */ /* 0x000fe40003f46270 */
[----:B------:R-:W-:-:S06]  /*0830*/  CS2R R16, SRZ ;  /* 0x0000000000107805 */ /* 0x000fcc000001ff00 */
[----:B------:R0:W2:Y:S05]  /*0840*/  @!P0 LDG.E.64 R16, desc[UR4][R26.64] ;  /* 0x000000041a108981 */ /* 0x0000aa000c1e1b00 */
[----:B------:R-:W-:Y:S02]  /*0850*/  @!P2 IMAD.IADD R36, R3, 0x1, R0 ;  /* 0x000000010324a824 */ /* 0x000fe400078e0200 */
[----:B------:R-:W-:Y:S02]  /*0860*/  @!P2 VIADD R0, R0, 0x80 ;  /* 0x000000800000a836 */ /* 0x000fe40000000000 */
[----:B-1----:R-:W-:Y:S01]  /*0870*/  @!P4 IMAD.WIDE.U32 R28, R21, 0x8, R28 ;  /* 0x00000008151cc825 */ /* 0x002fe200078e001c */
[----:B0-----:R-:W0:Y:S02]  /*0880*/  @!P2 LDC.64 R26, c[0x0][0x220] ;  /* 0x00008800ff1aab82 */ /* 0x001e240000000a00 */
[----:B------:R-:W-:-:S02]  /*0890*/  ISETP.GE.AND P0, PT, R0, R5, PT ;  /* 0x000000050000720c */ /* 0x000fc40003f06270 */
[----:B------:R-:W-:-:S06]  /*08a0*/  CS2R R20, SRZ ;  /* 0x0000000000147805 */ /* 0x000fcc000001ff00 */
[----:B------:R1:W5:Y:S05]  /*08b0*/  @!P4 LDG.E.64 R20, desc[UR4][R28.64] ;  /* 0x000000041c14c981 */ /* 0x00036a000c1e1b00 */
[----:B-1----:R-:W1:Y:S01]  /*08c0*/  @!P0 LDC.64 R28, c[0x0][0x220] ;  /* 0x00008800ff1c8b82 */ /* 0x002e620000000a00 */
[----:B------:R-:W-:Y:S02]  /*08d0*/  @!P0 IMAD.IADD R0, R3, 0x1, R0 ;  /* 0x0000000103008824 */ /* 0x000fe400078e0200 */
[----:B0-----:R-:W-:-:S05]  /*08e0*/  @!P2 IMAD.WIDE.U32 R26, R36, 0x8, R26 ;  /* 0x00000008241aa825 */ /* 0x001fca00078e001a */
[----:B------:R0:W5:Y:S02]  /*08f0*/  @!P2 LDG.E.64 R14, desc[UR4][R26.64] ;  /* 0x000000041a0ea981 */ /* 0x000164000c1e1b00 */
[----:B0-----:R-:W-:Y:S01]  /*0900*/  CS2R R26, SRZ ;  /* 0x00000000001a7805 */ /* 0x001fe2000001ff00 */
[----:B-1----:R-:W-:-:S05]  /*0910*/  @!P0 IMAD.WIDE.U32 R28, R0, 0x8, R28 ;  /* 0x00000008001c8825 */ /* 0x002fca00078e001c */
[----:B------:R0:W5:Y:S01]  /*0920*/  @!P0 LDG.E.64 R26, desc[UR4][R28.64] ;  /* 0x000000041c1a8981 */ /* 0x000162000c1e1b00 */
[----:B------:R-:W-:-:S05]  /*0930*/  VIADD R0, R34, 0x80 ;  /* 0x0000008022007836 */ /* 0x000fca0000000000 */
[----:B------:R-:W-:-:S13]  /*0940*/  ISETP.GE.AND P0, PT, R0, R5, PT ;  /* 0x000000050000720c */ /* 0x000fda0003f06270 */
[C---:B---3--:R-:W-:Y:S02]  /*0950*/  @!P0 DSETP.GEU.AND P2, PT, R18.reuse, RZ, PT ;  /* 0x000000ff1200822a */ /* 0x048fe40003f4e000 */
[----:B------:R-:W-:-:S04]  /*0960*/  @!P0 DSETP.GTU.AND P1, PT, |R18|, +INF , PT ;  /* 0x7ff000001200842a */ /* 0x000fc80003f2c200 */
[----:B------:R-:W-:-:S04]  /*0970*/  @!P0 FSEL R36, RZ, 3.37028055040000000000e+12, P2 ;  /* 0x54442d18ff248808 */ /* 0x000fc80001000000 */
[----:B------:R-:W-:Y:S02]  /*0980*/  @!P0 FSEL R2, R36, R18, !P1 ;  /* 0x0000001224028208 */ /* 0x000fe40004800000 */
[----:B------:R-:W-:-:S04]  /*0990*/  @!P0 FSEL R18, RZ, 2.1426990032196044922, P2 ;  /* 0x400921fbff128808 */ /* 0x000fc80001000000 */
[----:B------:R-:W-:Y:S01]  /*09a0*/  @!P0 FSEL R7, R18, R19, !P1 ;  /* 0x0000001312078208 */ /* 0x000fe20004800000 */
[----:B------:R-:W-:-:S05]  /*09b0*/  VIADD R18, R34, 0x100 ;  /* 0x0000010022127836 */ /* 0x000fca0000000000 */
[----:B------:R-:W-:-:S13]  /*09c0*/  ISETP.GE.AND P0, PT, R18, R5, PT ;  /* 0x000000051200720c */ /* 0x000fda0003f06270 */
[C---:B----4-:R-:W-:Y:S02]  /*09d0*/  @!P0 DSETP.GEU.AND P2, PT, R12.reuse, RZ, PT ;  /* 0x000000ff0c00822a */ /* 0x050fe40003f4e000 */
[----:B------:R-:W-:-:S04]  /*09e0*/  @!P0 DSETP.GTU.AND P1, PT, |R12|, +INF , PT ;  /* 0x7ff000000c00842a */ /* 0x000fc80003f2c200 */
[----:B------:R-:W-:-:S04]  /*09f0*/  @!P0 FSEL R19, RZ, 3.37028055040000000000e+12, P2 ;  /* 0x54442d18ff138808 */ /* 0x000fc80001000000 */
[----:B------:R-:W-:Y:S02]  /*0a00*/  @!P0 FSEL R4, R19, R12, !P1 ;  /* 0x0000000c13048208 */ /* 0x000fe40004800000 */
[----:B------:R-:W-:-:S04]  /*0a10*/  @!P0 FSEL R12, RZ, 2.1426990032196044922, P2 ;  /* 0x400921fbff0c8808 */ /* 0x000fc80001000000 */
[----:B------:R-:W-:Y:S01]  /*0a20*/  @!P0 FSEL R9, R12, R13, !P1 ;  /* 0x0000000d0c098208 */ /* 0x000fe20004800000 */
[----:B------:R-:W-:-:S05]  /*0a30*/  VIADD R12, R34, 0x180 ;  /* 0x00000180220c7836 */ /* 0x000fca0000000000 */
[----:B------:R-:W-:Y:S01]  /*0a40*/  ISETP.GE.AND P0, PT, R12, R5, PT ;  /* 0x000000050c00720c */ /* 0x000fe20003f06270 */
[----:B------:R-:W-:Y:S04]  /*0a50*/  BSSY B0, `(.L_x_2272) ;  /* 0x0000060000007945 */ /* 0x000fe80003800000 */
[----:B------:R-:W-:Y:S08]  /*0a60*/  BSSY B1, `(.L_x_2273) ;  /* 0x0000057000017945 */ /* 0x000ff00003800000 */
[----:B--2---:R-:W-:-:S02]  /*0a70*/  @!P0 DSETP.GEU.AND P2, PT, R16, RZ, PT ;  /* 0x000000ff1000822a */ /* 0x004fc40003f4e000 */
[----:B------:R-:W-:-:S04]  /*0a80*/  @!P0 DSETP.GTU.AND P1, PT, |R16|, +INF , PT ;  /* 0x7ff000001000842a */ /* 0x000fc80003f2c200 */
[----:B------:R-:W-:-:S04]  /*0a90*/  @!P0 FSEL R13, RZ, 3.37028055040000000000e+12, P2 ;  /* 0x54442d18ff0d8808 */ /* 0x000fc80001000000 */
[----:B------:R-:W-:Y:S01]  /*0aa0*/  @!P0 FSEL R6, R13, R16, !P1 ;  /* 0x000000100d068208 */ /* 0x000fe20004800000 */
[----:B------:R-:W-:Y:S01]  /*0ab0*/  VIADD R16, R34, 0x200 ;  /* 0x0000020022107836 */ /* 0x000fe20000000000 */
[----:B------:R-:W1:Y:S01]  /*0ac0*/  @!P6 LDC.64 R12, c[0x0][0x218] ;  /* 0x00008600ff0ceb82 */ /* 0x000e620000000a00 */
[----:B------:R-:W-:-:S03]  /*0ad0*/  @!P0 FSEL R19, RZ, 2.1426990032196044922, P2 ;  /* 0x400921fbff138808 */ /* 0x000fc60001000000 */
[----:B------:R-:W-:Y:S01]  /*0ae0*/  ISETP.GE.AND P5, PT, R16, R5, PT ;  /* 0x000000051000720c */ /* 0x000fe20003fa6270 */
[----:B------:R-:W-:Y:S01]  /*0af0*/  VIADD R16, R34, 0x280 ;  /* 0x0000028022107836 */ /* 0x000fe20000000000 */
[----:B------:R-:W-:-:S04]  /*0b00*/  @!P0 FSEL R11, R19, R17, !P1 ;  /* 0x00000011130b8208 */ /* 0x000fc80004800000 */
[----:B------:R-:W-:Y:S01]  /*0b10*/  ISETP.GE.AND P0, PT, R16, R5, PT ;  /* 0x000000051000720c */ /* 0x000fe20003f06270 */
[----:B------:R-:W-:Y:S02]  /*0b20*/  VIADD R16, R34, 0x300 ;  /* 0x0000030022107836 */ /* 0x000fe40000000000 */
[----:B------:R-:W-:-:S03]  /*0b30*/  @!P6 IMAD.IADD R17, R3, 0x1, R34 ;  /* 0x000000010311e824 */ /* 0x000fc600078e0222 */
[----:B------:R-:W-:Y:S01]  /*0b40*/  ISETP.GE.AND P1, PT, R16, R5, PT ;  /* 0x000000051000720c */ /* 0x000fe20003f26270 */
[C---:B-----5:R-:W-:Y:S01]  /*0b50*/  @!P5 DSETP.GEU.AND P2, PT, R22.reuse, RZ, PT ;  /* 0x000000ff1600d22a */ /* 0x060fe20003f4e000 */
[----:B------:R-:W-:Y:S01]  /*0b60*/  VIADD R16, R34, 0x380 ;  /* 0x0000038022107836 */ /* 0x000fe20000000000 */
[----:B------:R-:W-:-:S04]  /*0b70*/  @!P5 DSETP.GTU.AND P4, PT, |R22|, +INF , PT ;  /* 0x7ff000001600d42a */ /* 0x000fc80003f8c200 */
[----:B0-----:R-:W-:Y:S01]  /*0b80*/  @!P5 FSEL R29, RZ, 2.1426990032196044922, P2 ;  /* 0x400921fbff1dd808 */ /* 0x001fe20001000000 */
[----:B-1----:R-:W-:Y:S01]  /*0b90*/  @!P6 IMAD.WIDE.U32 R12, R17, 0x8, R12 ;  /* 0x00000008110ce825 */ /* 0x002fe200078e000c */
[----:B------:R-:W-:Y:S02]  /*0ba0*/  @!P5 FSEL R17, RZ, 3.37028055040000000000e+12, P2 ;  /* 0x54442d18ff11d808 */ /* 0x000fe40001000000 */
[----:B------:R-:W-:Y:S01]  /*0bb0*/  ISETP.GE.AND P2, PT, R16, R5, PT ;  /* 0x000000051000720c */ /* 0x000fe20003f46270 */
[----:B------:R-:W-:Y:S01]  /*0bc0*/  @!P0 DSETP.GEU.AND P3, PT, R20, RZ, PT ;  /* 0x000000ff1400822a */ /* 0x000fe20003f6e000 */
[----:B------:R-:W-:Y:S01]  /*0bd0*/  @!P6 IMAD.MOV.U32 R34, RZ, RZ, R0 ;  /* 0x000000ffff22e224 */ /* 0x000fe200078e0000 */
[----:B------:R-:W-:Y:S02]  /*0be0*/  @!P5 FSEL R8, R17, R22, !P4 ;  /* 0x000000161108d208 */ /* 0x000fe40006000000 */
[----:B------:R-:W-:Y:S02]  /*0bf0*/  @!P5 FSEL R31, R29, R23, !P4 ;  /* 0x000000171d1fd208 */ /* 0x000fe40006000000 */
[----:B------:R-:W-:-:S02]  /*0c00*/  ISETP.GE.AND P5, PT, R34, R5, PT ;  /* 0x000000052200720c */ /* 0x000fc40003fa6270 */
[----:B------:R-:W-:Y:S02]  /*0c10*/  @!P0 FSEL R17, RZ, 3.37028055040000000000e+12, P3 ;  /* 0x54442d18ff118808 */ /* 0x000fe40001800000 */
[----:B------:R-:W-:Y:S01]  /*0c20*/  @!P0 FSEL R19, RZ, 2.1426990032196044922, P3 ;  /* 0x400921fbff138808 */ /* 0x000fe20001800000 */
[----:B------:R-:W-:Y:S01]  /*0c30*/  @!P0 DSETP.GTU.AND P3, PT, |R20|, +INF , PT ;  /* 0x7ff000001400842a */ /* 0x000fe20003f6c200 */
[----:B------:R0:W-:Y:S01]  /*0c40*/  @!P6 STG.E.64 desc[UR4][R12.64], R24 ;  /* 0x000000180c00e986 */ /* 0x0001e2000c101b04 */
[----:B------:R-:W-:Y:S02]  /*0c50*/  @!P1 DSETP.GEU.AND P6, PT, R14, RZ, PT ;  /* 0x000000ff0e00922a */ /* 0x000fe40003fce000 */
[----:B------:R-:W-:Y:S02]  /*0c60*/  @!P2 DSETP.GEU.AND P4, PT, R26, RZ, PT ;  /* 0x000000ff1a00a22a */ /* 0x000fe40003f8e000 */
[----:B------:R-:W-:Y:S02]  /*0c70*/  @!P0 FSEL R10, R17, R20, !P3 ;  /* 0x00000014110a8208 */ /* 0x000fe40005800000 */
[----:B------:R-:W-:Y:S01]  /*0c80*/  @!P0 FSEL R33, R19, R21, !P3 ;  /* 0x0000001513218208 */ /* 0x000fe20005800000 */
[----:B------:R-:W-:-:S02]  /*0c90*/  @!P1 DSETP.GTU.AND P0, PT, |R14|, +INF , PT ;  /* 0x7ff000000e00942a */ /* 0x000fc40003f0c200 */
[----:B------:R-:W-:Y:S01]  /*0ca0*/  @!P2 DSETP.GTU.AND P3, PT, |R26|, +INF , PT ;  /* 0x7ff000001a00a42a */ /* 0x000fe20003f6c200 */
[----:B------:R-:W-:Y:S02]  /*0cb0*/  @!P1 FSEL R19, RZ, 3.37028055040000000000e+12, P6 ;  /* 0x54442d18ff139808 */ /* 0x000fe40003000000 */
[----:B------:R-:W-:Y:S02]  /*0cc0*/  @!P1 FSEL R21, RZ, 2.1426990032196044922, P6 ;  /* 0x400921fbff159808 */ /* 0x000fe40003000000 */
[----:B0-----:R-:W-:Y:S02]  /*0cd0*/  @!P2 FSEL R13, RZ, 3.37028055040000000000e+12, P4 ;  /* 0x54442d18ff0da808 */ /* 0x001fe40002000000 */
[----:B------:R-:W-:Y:S02]  /*0ce0*/  @!P2 FSEL R17, RZ, 2.1426990032196044922, P4 ;  /* 0x400921fbff11a808 */ /* 0x000fe40002000000 */
[----:B------:R-:W-:Y:S02]  /*0cf0*/  @!P1 FSEL R30, R19, R14, !P0 ;  /* 0x0000000e131e9208 */ /* 0x000fe40004000000 */
[----:B------:R-:W-:-:S02]  /*0d00*/  @!P1 FSEL R35, R21, R15, !P0 ;  /* 0x0000000f15239208 */ /* 0x000fc40004000000 */
[----:B------:R-:W-:Y:S02]  /*0d10*/  @!P2 FSEL R32, R13, R26, !P3 ;  /* 0x0000001a0d20a208 */ /* 0x000fe40005800000 */
[----:B------:R-:W-:Y:S01]  /*0d20*/  @!P2 FSEL R37, R17, R27, !P3 ;  /* 0x0000001b1125a208 */ /* 0x000fe20005800000 */
[----:B------:R-:W-:Y:S06]  /*0d30*/  @P5 BRA `(.L_x_2274) ;  /* 0x0000000000405947 */ /* 0x000fec0003800000 */
[----:B------:R-:W0:Y:S01]  /*0d40*/  LDC.64 R12, c[0x0][0x218] ;  /* 0x00008600ff0c7b82 */ /* 0x000e220000000a00 */
[----:B------:R-:W-:Y:S02]  /*0d50*/  IMAD.IADD R15, R3, 0x1, R34 ;  /* 0x00000001030f7824 */ /* 0x000fe400078e0222 */
[----:B------:R-:W-:Y:S02]  /*0d60*/  IMAD.MOV.U32 R14, RZ, RZ, R2 ;  /* 0x000000ffff0e7224 */ /* 0x000fe400078e0002 */
[----:B------:R-:W-:-:S05]  /*0d70*/  VIADD R34, R34, 0x80 ;  /* 0x0000008022227836 */ /* 0x000fca0000000000 */
[----:B------:R-:W-:Y:S01]  /*0d80*/  ISETP.GE.AND P0, PT, R34, R5, PT ;  /* 0x000000052200720c */ /* 0x000fe20003f06270 */
[----:B0-----:R-:W-:-:S04]  /*0d90*/  IMAD.WIDE.U32 R12, R15, 0x8, R12 ;  /* 0x000000080f0c7825 */ /* 0x001fc800078e000c */
[----:B------:R-:W-:-:S05]  /*0da0*/  IMAD.MOV.U32 R15, RZ, RZ, R7 ;  /* 0x000000ffff0f7224 */ /* 0x000fca00078e0007 */
[----:B------:R0:W-:Y:S03]  /*0db0*/  STG.E.64 desc[UR4][R12.64], R14 ;  /* 0x0000000e0c007986 */ /* 0x0001e6000c101b04 */
[----:B------:R-:W-:Y:S05]  /*0dc0*/  @P0 BRA `(.L_x_2275) ;  /* 0x00000000003c0947 */ /* 0x000fea0003800000 */
[----:B0-----:R-:W0:Y:S01]  /*0dd0*/  LDC.64 R12, c[0x0][0x218] ;  /* 0x00008600ff0c7b82 */ /* 0x001e220000000a00 */
[----:B------:R-:W-:Y:S02]  /*0de0*/  IMAD.IADD R15, R3, 0x1, R34 ;  /* 0x00000001030f7824 */ /* 0x000fe400078e0222 */
[----:B------:R-:W-:Y:S02]  /*0df0*/  VIADD R34, R34, 0x80 ;  /* 0x0000008022227836 */ /* 0x000fe40000000000 */
[----:B0-----:R-:W-:-:S04]  /*0e00*/  IMAD.WIDE.U32 R14, R15, 0x8, R12 ;  /* 0x000000080f0e7825 */ /* 0x001fc800078e000c */
[----:B------:R-:W-:Y:S02]  /*0e10*/  IMAD.MOV.U32 R12, RZ, RZ, R4 ;  /* 0x000000ffff0c7224 */ /* 0x000fe400078e0004 */
[----:B------:R-:W-:-:S05]  /*0e20*/  IMAD.MOV.U32 R13, RZ, RZ, R9 ;  /* 0x000000ffff0d7224 */ /* 0x000fca00078e0009 */
[----:B------:R0:W-:Y:S02]  /*0e30*/  STG.E.64 desc[UR4][R14.64], R12 ;  /* 0x0000000c0e007986 */ /* 0x0001e4000c101b04 */
.L_x_2274:
[----:B------:R-:W-:-:S13]  /*0e40*/  ISETP.GE.AND P0, PT, R34, R5, PT ;  /* 0x000000052200720c */ /* 0x000fda0003f06270 */
[----:B------:R-:W-:Y:S05]  /*0e50*/  @P0 BRA `(.L_x_2276) ;  /* 0x0000000000380947 */ /* 0x000fea0003800000 */
[----:B0-----:R-:W0:Y:S01]  /*0e60*/  LDC.64 R12, c[0x0][0x218] ;  /* 0x00008600ff0c7b82 */ /* 0x001e220000000a00 */
[----:B------:R-:W-:Y:S02]  /*0e70*/  IMAD.IADD R7, R3, 0x1, R34 ;  /* 0x0000000103077824 */ /* 0x000fe400078e0222 */
[----:B------:R-:W-:Y:S02]  /*0e80*/  VIADD R34, R34, 0x80 ;  /* 0x0000008022227836 */ /* 0x000fe40000000000 */
[----:B0-----:R-:W-:-:S04]  /*0e90*/  IMAD.WIDE.U32 R12, R7, 0x8, R12 ;  /* 0x00000008070c7825 */ /* 0x001fc800078e000c */
[----:B------:R-:W-:-:S05]  /*0ea0*/  IMAD.MOV.U32 R7, RZ, RZ, R11 ;  /* 0x000000ffff077224 */ /* 0x000fca00078e000b */
[----:B------:R1:W-:Y:S02]  /*0eb0*/  STG.E.64 desc[UR4][R12.64], R6 ;  /* 0x000000060c007986 */ /* 0x0003e4000c101b04 */
.L_x_2275:
[----:B------:R-:W-:-:S13]  /*0ec0*/  ISETP.GE.AND P0, PT, R34, R5, PT ;  /* 0x000000052200720c */ /* 0x000fda0003f06270 */
[----:B------:R-:W-:Y:S05]  /*0ed0*/  @P0 BRA `(.L_x_2277) ;  /* 0x00000000003c0947 */ /* 0x000fea0003800000 */
[----:B-1----:R-:W1:Y:S01]  /*0ee0*/  LDC.64 R6, c[0x0][0x218] ;  /* 0x00008600ff067b82 */ /* 0x002e620000000a00 */
[----:B------:R-:W-:Y:S02]  /*0ef0*/  IMAD.IADD R9, R3, 0x1, R34 ;  /* 0x0000000103097824 */ /* 0x000fe400078e0222 */
[----:B------:R-:W-:Y:S02]  /*0f00*/  VIADD R34, R34, 0x80 ;  /* 0x0000008022227836 */ /* 0x000fe40000000000 */
[----:B-1----:R-:W-:-:S04]  /*0f10*/  IMAD.WIDE.U32 R6, R9, 0x8, R6 ;  /* 0x0000000809067825 */ /* 0x002fc800078e0006 */
[----:B------:R-:W-:-:S05]  /*0f20*/  IMAD.MOV.U32 R9, RZ, RZ, R31 ;  /* 0x000000ffff097224 */ /* 0x000fca00078e001f */
[----:B------:R1:W-:Y:S02]  /*0f30*/  STG.E.64 desc[UR4][R6.64], R8 ;  /* 0x0000000806007986 */ /* 0x0003e4000c101b04 */
.L_x_2276:
[----:B------:R-:W-:-:S13]  /*0f40*/  ISETP.GE.AND P0, PT, R34, R5, PT ;  /* 0x000000052200720c */ /* 0x000fda0003f06270 */
[----:B------:R-:W-:Y:S05]  /*0f50*/  @P0 BREAK B1 ;  /* 0x0000000000010942 */ /* 0x000fea0003800000 */
[----:B------:R-:W-:Y:S05]  /*0f60*/  @P0 BRA `(.L_x_2278) ;  /* 0x0000000000380947 */ /* 0x000fea0003800000 */
[----:B-1----:R-:W1:Y:S01]  /*0f70*/  LDC.64 R6, c[0x0][0x218] ;  /* 0x00008600ff067b82 */ /* 0x002e620000000a00 */
[----:B------:R-:W-:Y:S02]  /*0f80*/  IMAD.IADD R9, R3, 0x1, R34 ;  /* 0x0000000103097824 */ /* 0x000fe400078e0222 */
[----:B------:R-:W-:Y:S02]  /*0f90*/  IMAD.MOV.U32 R11, RZ, RZ, R33 ;  /* 0x000000ffff0b7224 */ /* 0x000fe400078e0021 */
[----:B------:R-:W-:Y:S02]  /*0fa0*/  VIADD R34, R34, 0x80 ;  /* 0x0000008022227836 */ /* 0x000fe40000000000 */
[----:B-1----:R-:W-:-:S05]  /*0fb0*/  IMAD.WIDE.U32 R6, R9, 0x8, R6 ;  /* 0x0000000809067825 */ /* 0x002fca00078e0006 */
[----:B------:R2:W-:Y:S02]  /*0fc0*/  STG.E.64 desc[UR4][R6.64], R10 ;  /* 0x0000000a06007986 */ /* 0x0005e4000c101b04 */
.L_x_2277:
[----:B------:R-:W-:Y:S05]  /*0fd0*/  BSYNC B1 ;  /* 0x0000000000017941 */ /* 0x000fea0003800000 */
.L_x_2273:
[----:B------:R-:W-:-:S13]  /*0fe0*/  ISETP.GE.AND P0, PT, R34, R5, PT ;  /* 0x000000052200720c */ /* 0x000fda0003f06270 */
[----:B-12---:R-:W1:Y:S01]  /*0ff0*/  @!P0 LDC.64 R6, c[0x0][0x218] ;  /* 0x00008600ff068b82 */ /* 0x006e620000000a00 */
[----:B------:R-:W-:Y:S02]  /*1000*/  @!P0 IMAD.IADD R9, R3, 0x1, R34 ;  /* 0x0000000103098824 */ /* 0x000fe400078e0222 */
[----:B------:R-:W-:Y:S02]  /*1010*/  @!P0 IMAD.MOV.U32 R31, RZ, RZ, R35 ;  /* 0x000000ffff1f8224 */ /* 0x000fe400078e0023 */
[----:B------:R-:W-:Y:S02]  /*1020*/  @!P0 VIADD R34, R34, 0x80 ;  /* 0x0000008022228836 */ /* 0x000fe40000000000 */
[----:B-1----:R-:W-:-:S05]  /*1030*/  @!P0 IMAD.WIDE.U32 R6, R9, 0x8, R6 ;  /* 0x0000000809068825 */ /* 0x002fca00078e0006 */
[----:B------:R2:W-:Y:S02]  /*1040*/  @!P0 STG.E.64 desc[UR4][R6.64], R30 ;  /* 0x0000001e06008986 */ /* 0x0005e4000c101b04 */
.L_x_2278:
[----:B------:R-:W-:Y:S05]  /*1050*/  BSYNC B0 ;  /* 0x0000000000007941 */ /* 0x000fea0003800000 */
.L_x_2272:
[----:B------:R-:W-:Y:S05]  /*1060*/  WARPSYNC.ALL ;  /* 0x0000000000007948 */ /* 0x000fea0003800000 */
[----:B------:R-:W-:-:S13]  /*1070*/  ISETP.GE.AND P0, PT, R34, R5, PT ;  /* 0x000000052200720c */ /* 0x000fda0003f06270 */
[----:B------:R-:W-:Y:S05]  /*1080*/  @P0 EXIT ;  /* 0x000000000000094d */ /* 0x000fea0003800000 */
[----:B------:R-:W3:Y:S01]  /*1090*/  LDC.64 R4, c[0x0][0x218] ;  /* 0x00008600ff047b82 */ /* 0x000ee20000000a00 */
[----:B------:R-:W-:Y:S02]  /*10a0*/  IMAD.IADD R3, R3, 0x1, R34 ;  /* 0x0000000103037824 */ /* 0x000fe400078e0222 */
[----:B------:R-:W-:Y:S02]  /*10b0*/  IMAD.MOV.U32 R33, RZ, RZ, R37 ;  /* 0x000000ffff217224 */ /* 0x000fe400078e0025 */
[----:B---3--:R-:W-:-:S05]  /*10c0*/  IMAD.WIDE.U32 R2, R3, 0x8, R4 ;  /* 0x0000000803027825 */ /* 0x008fca00078e0004 */
[----:B------:R-:W-:Y:S01]  /*10d0*/  STG.E.64 desc[UR4][R2.64], R32 ;  /* 0x0000002002007986 */ /* 0x000fe2000c101b04 */
[----:B------:R-:W-:Y:S05]  /*10e0*/  EXIT ;  /* 0x000000000000794d */ /* 0x000fea0003800000 */
.L_x_2279:
        /* <DEDUP_REMOVED lines=9> */
.L_x_2323:


//--------------------- .text._ZN2at6native29vectorized_elementwise_kernelILi4EZZZNS0_17angle_kernel_cudaERNS_18TensorIteratorBaseEENKUlvE0_clEvENKUlvE_clEvEUldE_St5arrayIPcLm2EEEEviT0_T1_ --------------------------
	.section	.text._ZN2at6native29vectorized_elementwise_kernelILi4EZZZNS0_17angle_kernel_cudaERNS_18TensorIteratorBaseEENKUlvE0_clEvENKUlvE_clEvEUldE_St5arrayIPcLm2EEEEviT0_T1_,"ax",@progbits
	.align	128
        .global         _ZN2at6native29vectorized_elementwise_kernelILi4EZZZNS0_17angle_kernel_cudaERNS_18TensorIteratorBaseEENKUlvE0_clEvENKUlvE_clEvEUldE_St5arrayIPcLm2EEEEviT0_T1_
        .type           _ZN2at6native29vectorized_elementwise_kernelILi4EZZZNS0_17angle_kernel_cudaERNS_18TensorIteratorBaseEENKUlvE0_clEvENKUlvE_clEvEUldE_St5arrayIPcLm2EEEEviT0_T1_,@function
        .size           _ZN2at6native29vectorized_elementwise_kernelILi4EZZZNS0_17angle_kernel_cudaERNS_18TensorIteratorBaseEENKUlvE0_clEvENKUlvE_clEvEUldE_St5arrayIPcLm2EEEEviT0_T1_,(.L_x_2324 - _ZN2at6native29vectorized_elementwise_kernelILi4EZZZNS0_17angle_kernel_cudaERNS_18TensorIteratorBaseEENKUlvE0_clEvENKUlvE_clEvEUldE_St5arrayIPcLm2EEEEviT0_T1_)
        .other          _ZN2at6native29vectorized_elementwise_kernelILi4EZZZNS0_17angle_kernel_cudaERNS_18TensorIteratorBaseEENKUlvE0_clEvENKUlvE_clEvEUldE_St5arrayIPcLm2EEEEviT0_T1_,@"STO_CUDA_ENTRY STV_DEFAULT"
_ZN2at6native29vectorized_elementwise_kernelILi4EZZZNS0_17angle_kernel_cudaERNS_18TensorIteratorBaseEENKUlvE0_clEvENKUlvE_clEvEUldE_St5arrayIPcLm2EEEEviT0_T1_:
.text._ZN2at6native29vectorized_elementwise_kernelILi4EZZZNS0_17angle_kernel_cudaERNS_18TensorIteratorBaseEENKUlvE0_clEvENKUlvE_clEvEUldE_St5arrayIPcLm2EEEEviT0_T1_:
        /* <DEDUP_REMOVED lines=84> */
.L_x_2280:
        /* <DEDUP_REMOVED lines=144> */
.L_x_2283:
        /* <DEDUP_REMOVED lines=8> */
.L_x_2284:
        /* <DEDUP_REMOVED lines=8> */
.L_x_2285:
        /* <DEDUP_REMOVED lines=9> */
.L_x_2286:
[----:B------:R-:W-:Y:S05]  /*0fd0*/  BSYNC B1 ;  /* 0x0000000000017941 */ /* 0x000fea0003800000 */
.L_x_2282:
[----:B------:R-:W-:-:S13]  /*0fe0*/  ISETP.GE.AND P0, PT, R34, R5, PT ;  /* 0x000000052200720c */ /* 0x000fda0003f06270 */
[----:B-12---:R-:W1:Y:S01]  /*0ff0*/  @!P0 LDC.64 R6, c[0x0][0x218] ;  /* 0x00008600ff068b82 */ /* 0x006e620000000a00 */
[----:B------:R-:W-:Y:S02]  /*1000*/  @!P0 IMAD.IADD R9, R3, 0x1, R34 ;  /* 0x0000000103098824 */ /* 0x000fe400078e0222 */
[----:B------:R-:W-:Y:S02]  /*1010*/  @!P0 IMAD.MOV.U32 R31, RZ, RZ, R35 ;  /* 0x000000ffff1f8224 */ /* 0x000fe400078e0023 */
[----:B------:R-:W-:Y:S02]  /*1020*/  @!P0 VIADD R34, R34, 0x80 ;  /* 0x0000008022228836 */ /* 0x000fe40000000000 */
[----:B-1----:R-:W-:-:S05]  /*1030*/  @!P0 IMAD.WIDE.U32 R6, R9, 0x8, R6 ;  /* 0x0000000809068825 */ /* 0x002fca00078e0006 */
[----:B------:R2:W-:Y:S02]  /*1040*/  @!P0 STG.E.64 desc[UR4][R6.64], R30 ;  /* 0x0000001e06008986 */ /* 0x0005e4000c101b04 */
.L_x_2287:
[----:B------:R-:W-:Y:S05]  /*1050*/  BSYNC B0 ;  /* 0x0000000000007941 */ /* 0x000fea0003800000 */
.L_x_2281:
        /* <DEDUP_REMOVED lines=9> */
.L_x_2288:
        /* <DEDUP_REMOVED lines=9> */
.L_x_2324:


//--------------------- .text._ZN2at6native29vectorized_elementwise_kernelILi8EZZZNS0_17angle_kernel_cudaERNS_18TensorIteratorBaseEENKUlvE0_clEvENKUlvE_clEvEUldE_St5arrayIPcLm2EEEEviT0_T1_ --------------------------
	.section	.text._ZN2at6native29vectorized_elementwise_kernelILi8EZZZNS0_17angle_kernel_cudaERNS_18TensorIteratorBaseEENKUlvE0_clEvENKUlvE_clEvEUldE_St5arrayIPcLm2EEEEviT0_T1_,"ax",@progbits
	.align	128
        .global         _ZN2at6native29vectorized_elementwise_kernelILi8EZZZNS0_17angle_kernel_cudaERNS_18TensorIteratorBaseEENKUlvE0_clEvENKUlvE_clEvEUldE_St5arrayIPcLm2EEEEviT0_T1_
        .type           _ZN2at6native29vectorized_elementwise_kernelILi8EZZZNS0_17angle_kernel_cudaERNS_18TensorIteratorBaseEENKUlvE0_clEvENKUlvE_clEvEUldE_St5arrayIPcLm2EEEEviT0_T1_,@function
        .size           _ZN2at6native29vectorized_elementwise_kernelILi8EZZZNS0_17angle_kernel_cudaERNS_18TensorIteratorBaseEENKUlvE0_clEvENKUlvE_clEvEUldE_St5arrayIPcLm2EEEEviT0_T1_,(.L_x_2325 - _ZN2at6native29vectorized_elementwise_kernelILi8EZZZNS0_17angle_kernel_cudaERNS_18TensorIteratorBaseEENKUlvE0_clEvENKUlvE_clEvEUldE_St5arrayIPcLm2EEEEviT0_T1_)
        .other          _ZN2at6native29vectorized_elementwise_kernelILi8EZZZNS0_17angle_kernel_cudaERNS_18TensorIteratorBaseEENKUlvE0_clEvENKUlvE_clEvEUldE_St5arrayIPcLm2EEEEviT0_T1_,@"STO_CUDA_ENTRY STV_DEFAULT"
_ZN2at6native29vectorized_elementwise_kernelILi8EZZZNS0_17angle_kernel_cudaERNS_18TensorIteratorBaseEENKUlvE0_clEvENKUlvE_clEvEUldE_St5arrayIPcLm2EEEEviT0_T1_:
.text._ZN2at6native29vectorized_elementwise_kernelILi8EZZZNS0_17angle_kernel_cudaERNS_18TensorIteratorBaseEENKUlvE0_clEvENKUlvE_clEvEUldE_St5arrayIPcLm2EEEEviT0_T1_:
        /* <DEDUP_REMOVED lines=84> */
.L_x_2289:
        /* <DEDUP_REMOVED lines=144> */
.L_x_2292:
        /* <DEDUP_REMOVED lines=8> */
.L_x_2293:
        /* <DEDUP_REMOVED lines=8> */
.L_x_2294:
        /* <DEDUP_REMOVED lines=9> */
.L_x_2295:
[----:B------:R-:W-:Y:S05]  /*0fd0*/  BSYNC B1 ;  /* 0x0000000000017941 */ /* 0x000fea0003800000 */
.L_x_2291:
[----:B------:R-:W-:-:S13]  /*0fe0*/  ISETP.GE.AND P0, PT, R34, R5, PT ;  /* 0x000000052200720c */ /* 0x000fda0003f06270 */
[----:B-12---:R-:W1:Y:S01]  /*0ff0*/  @!P0 LDC.64 R6, c[0x0][0x218] ;  /* 0x00008600ff068b82 */ /* 0x006e620000000a00 */
[----:B------:R-:W-:Y:S02]  /*1000*/  @!P0 IMAD.IADD R9, R3, 0x1, R34 ;  /* 0x0000000103098824 */ /* 0x000fe400078e0222 */
[----:B------:R-:W-:Y:S02]  /*1010*/  @!P0 IMAD.MOV.U32 R31, RZ, RZ, R35 ;  /* 0x000000ffff1f8224 */ /* 0x000fe400078e0023 */
[----:B------:R-:W-:Y:S02]  /*1020*/  @!P0 VIADD R34, R34, 0x80 ;  /* 0x0000008022228836 */ /* 0x000fe40000000000 */
[----:B-1----:R-:W-:-:S05]  /*1030*/  @!P0 IMAD.WIDE.U32 R6, R9, 0x8, R6 ;  /* 0x0000000809068825 */ /* 0x002fca00078e0006 */
[----:B------:R2:W-:Y:S02]  /*1040*/  @!P0 STG.E.64 desc[UR4][R6.64], R30 ;  /* 0x0000001e06008986 */ /* 0x0005e4000c101b04 */
.L_x_2296:
[----:B------:R-:W-:Y:S05]  /*1050*/  BSYNC B0 ;  /* 0x0000000000007941 */ /* 0x000fea0003800000 */
.L_x_2290:
        /* <DEDUP_REMOVED lines=9> */
.L_x_2297:
        /* <DEDUP_REMOVED lines=9> */
.L_x_2325:


//--------------------- .nv.global.init           --------------------------
	.section	.nv.global.init,"aw",@progbits
.nv.global.init:
	.type		$str$6,@object
	.size		$str$6,(__unnamed_1 - $str$6)
$str$6:
        /*0000*/ 	.byte	0x66, 0x61, 0x6c, 0x73, 0x65, 0x00
	.type		__unnamed_1,@object
	.size		__unnamed_1,(__unnamed_5 - __unnamed_1)
__unnamed_1:
        /*0006*/ 	.byte	0x66, 0x65, 0x74, 0x63, 0x68, 0x5f, 0x61, 0x6e, 0x64, 0x5f, 0x63, 0x61, 0x73, 0x74, 0x00
	.type		__unnamed_5,@object
	.size		__unnamed_5,(__unnamed_3 - __unnamed_5)
__unnamed_5:
        /*0015*/ 	.byte	0x66, 0x65, 0x74, 0x63, 0x68, 0x5f, 0x61, 0x6e, 0x64, 0x5f, 0x63, 0x61, 0x73, 0x74, 0x00
	.type		__unnamed_3,@object
	.size		__unnamed_3,(__unnamed_7 - __unnamed_3)
__unnamed_3:
        /*0024*/ 	.byte	0x66, 0x65, 0x74, 0x63, 0x68, 0x5f, 0x61, 0x6e, 0x64, 0x5f, 0x63, 0x61, 0x73, 0x74, 0x00
	.type		__unnamed_7,@object
	.size		__unnamed_7,(__unnamed_2 - __unnamed_7)
__unnamed_7:
        /*0033*/ 	.byte	0x66, 0x65, 0x74, 0x63, 0x68, 0x5f, 0x61, 0x6e, 0x64, 0x5f, 0x63, 0x61, 0x73, 0x74, 0x00
	.type		__unnamed_2,@object
	.size		__unnamed_2,(__unnamed_6 - __unnamed_2)
__unnamed_2:
        /*0042*/ 	.byte	0x63, 0x61, 0x73, 0x74, 0x5f, 0x61, 0x6e, 0x64, 0x5f, 0x73, 0x74, 0x6f, 0x72, 0x65, 0x00
	.type		__unnamed_6,@object
	.size		__unnamed_6,(__unnamed_4 - __unnamed_6)
__unnamed_6:
        /*0051*/ 	.byte	0x63, 0x61, 0x73, 0x74, 0x5f, 0x61, 0x6e, 0x64, 0x5f, 0x73, 0x74, 0x6f, 0x72, 0x65, 0x00
	.type		__unnamed_4,@object
	.size		__unnamed_4,(__unnamed_8 - __unnamed_4)
__unnamed_4:
        /*0060*/ 	.byte	0x63, 0x61, 0x73, 0x74, 0x5f, 0x61, 0x6e, 0x64, 0x5f, 0x73, 0x74, 0x6f, 0x72, 0x65, 0x00
	.type		__unnamed_8,@object
	.size		__unnamed_8,($str$7 - __unnamed_8)
__unnamed_8:
        /*006f*/ 	.byte	0x63, 0x61, 0x73, 0x74, 0x5f, 0x61, 0x6e, 0x64, 0x5f, 0x73, 0x74, 0x6f, 0x72, 0x65, 0x00
	.type		$str$7,@object
	.size		$str$7,(.L_37 - $str$7)
$str$7:
        /*007e*/ 	.byte	0x2f, 0x72, 0x6f, 0x6f, 0x74, 0x2f, 0x2e, 0x70, 0x79, 0x65, 0x6e, 0x76, 0x2f, 0x76, 0x65, 0x72
        /*008e*/ 	.byte	0x73, 0x69, 0x6f, 0x6e, 0x73, 0x2f, 0x33, 0x2e, 0x31, 0x33, 0x2e, 0x31, 0x32, 0x2f, 0x6c, 0x69
        /*009e*/ 	.byte	0x62, 0x2f, 0x70, 0x79, 0x74, 0x68, 0x6f, 0x6e, 0x33, 0x2e, 0x31, 0x33, 0x2f, 0x73, 0x69, 0x74
        /*00ae*/ 	.byte	0x65, 0x2d, 0x70, 0x61, 0x63, 0x6b, 0x61, 0x67, 0x65, 0x73, 0x2f, 0x74, 0x6f, 0x72, 0x63, 0x68
        /*00be*/ 	.byte	0x2f, 0x69, 0x6e, 0x63, 0x6c, 0x75, 0x64, 0x65, 0x2f, 0x63, 0x31, 0x30, 0x2f, 0x63, 0x6f, 0x72
        /*00ce*/ 	.byte	0x65, 0x2f, 0x44, 0x79, 0x6e, 0x61, 0x6d, 0x69, 0x63, 0x43, 0x61, 0x73, 0x74, 0x2e, 0x68, 0x00
.L_37:


//--------------------- .nv.shared.reserved.0     --------------------------
	.section	.nv.shared.reserved.0,"aw",@nobits
	.weak		__nv_reservedSMEM_offset_0_alias
	.size		__nv_reservedSMEM_offset_0_alias, 0, 0
	.other		__nv_reservedSMEM_offset_0_alias,@"STO_CUDA_RESERVED_SHARED STV_DEFAULT"
__nv_reservedSMEM_offset_0_alias:
	.zero		0


//--------------------- .nv.global                --------------------------
	.section	.nv.global,"aw",@nobits
.nv.global:
	.type		_ZN53_INTERNAL_d1c050ad_22_UnaryComplexKernels_cu_215f5bdc4cuda3std3__48in_placeE,@object
	.size		_ZN53_INTERNAL_d1c050ad_22_UnaryComplexKernels_cu_215f5bdc4cuda3std3__48in_placeE,(_ZN53_INTERNAL_d1c050ad_22_UnaryComplexKernels_cu_215f5bdc4cuda3std6ranges3__45__cpo8distanceE - _ZN53_INTERNAL_d1c050ad_22_UnaryComplexKernels_cu_215f5bdc4cuda3std3__48in_placeE)
_ZN53_INTERNAL_d1c050ad_22_UnaryComplexKernels_cu_215f5bdc4cuda3std3__48in_placeE:
	.zero		1
	.type		_ZN53_INTERNAL_d1c050ad_22_UnaryComplexKernels_cu_215f5bdc4cuda3std6ranges3__45__cpo8distanceE,@object
	.size		_ZN53_INTERNAL_d1c050ad_22_UnaryComplexKernels_cu_215f5bdc4cuda3std6ranges3__45__cpo8distanceE,(_ZN53_INTERNAL_d1c050ad_22_UnaryComplexKernels_cu_215f5bdc4cuda3std3__45__cpo6cbeginE - _ZN53_INTERNAL_d1c050ad_22_UnaryComplexKernels_cu_215f5bdc4cuda3std6ranges3__45__cpo8distanceE)
_ZN53_INTERNAL_d1c050ad_22_UnaryComplexKernels_cu_215f5bdc4cuda3std6ranges3__45__cpo8distanceE:
	.zero		1
	.type		_ZN53_INTERNAL_d1c050ad_22_UnaryComplexKernels_cu_215f5bdc4cuda3std3__45__cpo6cbeginE,@object
	.size		_ZN53_INTERNAL_d1c050ad_22_UnaryComplexKernels_cu_215f5bdc4cuda3std3__45__cpo6cbeginE,(_ZN53_INTERNAL_d1c050ad_22_UnaryComplexKernels_cu_215f5bdc4cuda3std6ranges3__45__cpo7advanceE - _ZN53_INTERNAL_d1c050ad_22_UnaryComplexKernels_cu_215f5bdc4cuda3std3__45__cpo6cbeginE)
_ZN53_INTERNAL_d1c050ad_22_UnaryComplexKernels_cu_215f5bdc4cuda3std3__45__cpo6cbeginE:
	.zero		1
	.type		_ZN53_INTERNAL_d1c050ad_22_UnaryComplexKernels_cu_215f5bdc4cuda3std6ranges3__45__cpo7advanceE,@object
	.size		_ZN53_INTERNAL_d1c050ad_22_UnaryComplexKernels_cu_215f5bdc4cuda3std6ranges3__45__cpo7advanceE,(_ZN53_INTERNAL_d1c050ad_22_UnaryComplexKernels_cu_215f5bdc4cuda3std3__45__cpo7crbeginE - _ZN53_INTERNAL_d1c050ad_22_UnaryComplexKernels_cu_215f5bdc4cuda3std6ranges3__45__cpo7advanceE)
_ZN53_INTERNAL_d1c050ad_22_UnaryComplexKernels_cu_215f5bdc4cuda3std6ranges3__45__cpo7advanceE:
	.zero		1
	.type		_ZN53_INTERNAL_d1c050ad_22_UnaryComplexKernels_cu_215f5bdc4cuda3std3__45__cpo7crbeginE,@object
	.size		_ZN53_INTERNAL_d1c050ad_22_UnaryComplexKernels_cu_215f5bdc4cuda3std3__45__cpo7crbeginE,(_ZN53_INTERNAL_d1c050ad_22_UnaryComplexKernels_cu_215f5bdc4cuda3std6ranges3__45__cpo4dataE - _ZN53_INTERNAL_d1c050ad_22_UnaryComplexKernels_cu_215f5bdc4cuda3std3__45__cpo7crbeginE)
_ZN53_INTERNAL_d1c050ad_22_UnaryComplexKernels_cu_215f5bdc4cuda3std3__45__cpo7crbeginE:
	.zero		1
	.type		_ZN53_INTERNAL_d1c050ad_22_UnaryComplexKernels_cu_215f5bdc4cuda3std6ranges3__45__cpo4dataE,@object
	.size		_ZN53_INTERNAL_d1c050ad_22_UnaryComplexKernels_cu_215f5bdc4cuda3std6ranges3__45__cpo4dataE,(_ZN53_INTERNAL_d1c050ad_22_UnaryComplexKernels_cu_215f5bdc4cuda3std6ranges3__45__cpo5beginE - _ZN53_INTERNAL_d1c050ad_22_UnaryComplexKernels_cu_215f5bdc4cuda3std6ranges3__45__cpo4dataE)
_ZN53_INTERNAL_d1c050ad_22_UnaryComplexKernels_cu_215f5bdc4cuda3std6ranges3__45__cpo4dataE:
	.zero		1
	.type		_ZN53_INTERNAL_d1c050ad_22_UnaryComplexKernels_cu_215f5bdc4cuda3std6ranges3__45__cpo5beginE,@object
	.size		_ZN53_INTERNAL_d1c050ad_22_UnaryComplexKernels_cu_215f5bdc4cuda3std6ranges3__45__cpo5beginE,(_ZN53_INTERNAL_d1c050ad_22_UnaryComplexKernels_cu_215f5bdc4cuda3std3__455_GLOBAL__N__d1c050ad_22_UnaryComplexKernels_cu_215f5bdc6ignoreE - _ZN53_INTERNAL_d1c050ad_22_UnaryComplexKernels_cu_215f5bdc4cuda3std6ranges3__45__cpo5beginE)
_ZN53_INTERNAL_d1c050ad_22_UnaryComplexKernels_cu_215f5bdc4cuda3std6ranges3__45__cpo5beginE:
	.zero		1
	.type		_ZN53_INTERNAL_d1c050ad_22_UnaryComplexKernels_cu_215f5bdc4cuda3std3__455_GLOBAL__N__d1c050ad_22_UnaryComplexKernels_cu_215f5bdc6ignoreE,@object
	.size		_ZN53_INTERNAL_d1c050ad_22_UnaryComplexKernels_cu_215f5bdc4cuda3std3__455_GLOBAL__N__d1c050ad_22_UnaryComplexKernels_cu_215f5bdc6ignoreE,(_ZN53_INTERNAL_d1c050ad_22_UnaryComplexKernels_cu_215f5bdc4cuda3std6ranges3__45__cpo4sizeE - _ZN53_INTERNAL_d1c050ad_22_UnaryComplexKernels_cu_215f5bdc4cuda3std3__455_GLOBAL__N__d1c050ad_22_UnaryComplexKernels_cu_215f5bdc6ignoreE)
_ZN53_INTERNAL_d1c050ad_22_UnaryComplexKernels_cu_215f5bdc4cuda3std3__455_GLOBAL__N__d1c050ad_22_UnaryComplexKernels_cu_215f5bdc6ignoreE:
	.zero		1
	.type		_ZN53_INTERNAL_d1c050ad_22_UnaryComplexKernels_cu_215f5bdc4cuda3std6ranges3__45__cpo4sizeE,@object
	.size		_ZN53_INTERNAL_d1c050ad_22_UnaryComplexKernels_cu_215f5bdc4cuda3std6ranges3__45__cpo4sizeE,(_ZN53_INTERNAL_d1c050ad_22_UnaryComplexKernels_cu_215f5bdc4cuda3std3__45__cpo5beginE - _ZN53_INTERNAL_d1c050ad_22_UnaryComplexKernels_cu_215f5bdc4cuda3std6ranges3__45__cpo4sizeE)
_ZN53_INTERNAL_d1c050ad_22_UnaryComplexKernels_cu_215f5bdc4cuda3std6ranges3__45__cpo4sizeE:
	.zero		1
	.type		_ZN53_INTERNAL_d1c050ad_22_UnaryComplexKernels_cu_215f5bdc4cuda3std3__45__cpo5beginE,@object
	.size		_ZN53_INTERNAL_d1c050ad_22_UnaryComplexKernels_cu_215f5bdc4cuda3std3__45__cpo5beginE,(_ZN53_INTERNAL_d1c050ad_22_UnaryComplexKernels_cu_215f5bdc4cuda3std6ranges3__45__cpo6cbeginE - _ZN53_INTERNAL_d1c050ad_22_UnaryComplexKernels_cu_215f5bdc4cuda3std3__45__cpo5beginE)
_ZN53_INTERNAL_d1c050ad_22_UnaryComplexKernels_cu_215f5bdc4cuda3std3__45__cpo5beginE:
	.zero		1
	.type		_ZN53_INTERNAL_d1c050ad_22_UnaryComplexKernels_cu_215f5bdc4cuda3std6ranges3__45__cpo6cbeginE,@object
	.size		_ZN53_INTERNAL_d1c050ad_22_UnaryComplexKernels_cu_215f5bdc4cuda3std6ranges3__45__cpo6cbeginE,(_ZN53_INTERNAL_d1c050ad_22_UnaryComplexKernels_cu_215f5bdc4cuda3std3__45__cpo6rbeginE - _ZN53_INTERNAL_d1c050ad_22_UnaryComplexKernels_cu_215f5bdc4cuda3std6ranges3__45__cpo6cbeginE)
_ZN53_INTERNAL_d1c050ad_22_UnaryComplexKernels_cu_215f5bdc4cuda3std6ranges3__45__cpo6cbeginE:
	.zero		1
	.type		_ZN53_INTERNAL_d1c050ad_22_UnaryComplexKernels_cu_215f5bdc4cuda3std3__45__cpo6rbeginE,@object
	.size		_ZN53_INTERNAL_d1c050ad_22_UnaryComplexKernels_cu_215f5bdc4cuda3std3__45__cpo6rbeginE,(_ZN53_INTERNAL_d1c050ad_22_UnaryComplexKernels_cu_215f5bdc4cuda3std6ranges3__45__cpo4nextE - _ZN53_INTERNAL_d1c050ad_22_UnaryComplexKernels_cu_215f5bdc4cuda3std3__45__cpo6rbeginE)
_ZN53_INTERNAL_d1c050ad_22_UnaryComplexKernels_cu_215f5bdc4cuda3std3__45__cpo6rbeginE:
	.zero		1
	.type		_ZN53_INTERNAL_d1c050ad_22_UnaryComplexKernels_cu_215f5bdc4cuda3std6ranges3__45__cpo4nextE,@object
	.size		_ZN53_INTERNAL_d1c050ad_22_UnaryComplexKernels_cu_215f5bdc4cuda3std6ranges3__45__cpo4nextE,(_ZN53_INTERNAL_d1c050ad_22_UnaryComplexKernels_cu_215f5bdc4cuda3std6ranges3__45__cpo4swapE - _ZN53_INTERNAL_d1c050ad_22_UnaryComplexKernels_cu_215f5bdc4cuda3std6ranges3__45__cpo4nextE)
_ZN53_INTERNAL_d1c050ad_22_UnaryComplexKernels_cu_215f5bdc4cuda3std6ranges3__45__cpo4nextE:
	.zero		1
	.type		_ZN53_INTERNAL_d1c050ad_22_UnaryComplexKernels_cu_215f5bdc4cuda3std6ranges3__45__cpo4swapE,@object
	.size		_ZN53_INTERNAL_d1c050ad_22_UnaryComplexKernels_cu_215f5bdc4cuda3std6ranges3__45__cpo4swapE,(_ZN53_INTERNAL_d1c050ad_22_UnaryComplexKernels_cu_215f5bdc4cuda3std3__420unreachable_sentinelE - _ZN53_INTERNAL_d1c050ad_22_UnaryComplexKernels_cu_215f5bdc4cuda3std6ranges3__45__cpo4swapE)
_ZN53_INTERNAL_d1c050ad_22_UnaryComplexKernels_cu_215f5bdc4cuda3std6ranges3__45__cpo4swapE:
	.zero		1
	.type		_ZN53_INTERNAL_d1c050ad_22_UnaryComplexKernels_cu_215f5bdc4cuda3std3__420unreachable_sentinelE,@object
	.size		_ZN53_INTERNAL_d1c050ad_22_UnaryComplexKernels_cu_215f5bdc4cuda3std3__420unreachable_sentinelE,(_ZN53_INTERNAL_d1c050ad_22_UnaryComplexKernels_cu_215f5bdc6thrust23THRUST_300001_SM_900_NS6system6detail10sequential3seqE - _ZN53_INTERNAL_d1c050ad_22_UnaryComplexKernels_cu_215f5bdc4cuda3std3__420unreachable_sentinelE)
_ZN53_INTERNAL_d1c050ad_22_UnaryComplexKernels_cu_215f5bdc4cuda3std3__420unreachable_sentinelE:
	.zero		1
	.type		_ZN53_INTERNAL_d1c050ad_22_UnaryComplexKernels_cu_215f5bdc6thrust23THRUST_300001_SM_900_NS6system6detail10sequential3seqE,@object
	.size		_ZN53_INTERNAL_d1c050ad_22_UnaryComplexKernels_cu_215f5bdc6thrust23THRUST_300001_SM_900_NS6system6detail10sequential3seqE,(_ZN53_INTERNAL_d1c050ad_22_UnaryComplexKernels_cu_215f5bdc4cuda3std3__45__cpo4cendE - _ZN53_INTERNAL_d1c050ad_22_UnaryComplexKernels_cu_215f5bdc6thrust23THRUST_300001_SM_900_NS6system6detail10sequential3seqE)
_ZN53_INTERNAL_d1c050ad_22_UnaryComplexKernels_cu_215f5bdc6thrust23THRUST_300001_SM_900_NS6system6detail10sequential3seqE:
	.zero		1
	.type		_ZN53_INTERNAL_d1c050ad_22_UnaryComplexKernels_cu_215f5bdc4cuda3std3__45__cpo4cendE,@object
	.size		_ZN53_INTERNAL_d1c050ad_22_UnaryComplexKernels_cu_215f5bdc4cuda3std3__45__cpo4cendE,(_ZN53_INTERNAL_d1c050ad_22_UnaryComplexKernels_cu_215f5bdc4cuda3std6ranges3__45__cpo9iter_swapE - _ZN53_INTERNAL_d1c050ad_22_UnaryComplexKernels_cu_215f5bdc4cuda3std3__45__cpo4cendE)
_ZN53_INTERNAL_d1c050ad_22_UnaryComplexKernels_cu_215f5bdc4cuda3std3__45__cpo4cendE:
	.zero		1
	.type		_ZN53_INTERNAL_d1c050ad_22_UnaryComplexKernels_cu_215f5bdc4cuda3std6ranges3__45__cpo9iter_swapE,@object
	.size		_ZN53_INTERNAL_d1c050ad_22_UnaryComplexKernels_cu_215f5bdc4cuda3std6ranges3__45__cpo9iter_swapE,(_ZN53_INTERNAL_d1c050ad_22_UnaryComplexKernels_cu_215f5bdc4cuda3std3__45__cpo5crendE - _ZN53_INTERNAL_d1c050ad_22_UnaryComplexKernels_cu_215f5bdc4cuda3std6ranges3__45__cpo9iter_swapE)
_ZN53_INTERNAL_d1c050ad_22_UnaryComplexKernels_cu_215f5bdc4cuda3std6ranges3__45__cpo9iter_swapE:
	.zero		1
	.type		_ZN53_INTERNAL_d1c050ad_22_UnaryComplexKernels_cu_215f5bdc4cuda3std3__45__cpo5crendE,@object
	.size		_ZN53_INTERNAL_d1c050ad_22_UnaryComplexKernels_cu_215f5bdc4cuda3std3__45__cpo5crendE,(_ZN53_INTERNAL_d1c050ad_22_UnaryComplexKernels_cu_215f5bdc4cuda3std6ranges3__45__cpo5cdataE - _ZN53_INTERNAL_d1c050ad_22_UnaryComplexKernels_cu_215f5bdc4cuda3std3__45__cpo5crendE)
_ZN53_INTERNAL_d1c050ad_22_UnaryComplexKernels_cu_215f5bdc4cuda3std3__45__cpo5crendE:
	.zero		1
	.type		_ZN53_INTERNAL_d1c050ad_22_UnaryComplexKernels_cu_215f5bdc4cuda3std6ranges3__45__cpo5cdataE,@object
	.size		_ZN53_INTERNAL_d1c050ad_22_UnaryComplexKernels_cu_215f5bdc4cuda3std6ranges3__45__cpo5cdataE,(_ZN53_INTERNAL_d1c050ad_22_UnaryComplexKernels_cu_215f5bdc4cuda3std6ranges3__45__cpo3endE - _ZN53_INTERNAL_d1c050ad_22_UnaryComplexKernels_cu_215f5bdc4cuda3std6ranges3__45__cpo5cdataE)
_ZN53_INTERNAL_d1c050ad_22_UnaryComplexKernels_cu_215f5bdc4cuda3std6ranges3__45__cpo5cdataE:
	.zero		1
	.type		_ZN53_INTERNAL_d1c050ad_22_UnaryComplexKernels_cu_215f5bdc4cuda3std6ranges3__45__cpo3endE,@object
	.size		_ZN53_INTERNAL_d1c050ad_22_UnaryComplexKernels_cu_215f5bdc4cuda3std6ranges3__45__cpo3endE,(_ZN53_INTERNAL_d1c050ad_22_UnaryComplexKernels_cu_215f5bdc4cuda3std3__419piecewise_constructE - _ZN53_INTERNAL_d1c050ad_22_UnaryComplexKernels_cu_215f5bdc4cuda3std6ranges3__45__cpo3endE)
_ZN53_INTERNAL_d1c050ad_22_UnaryComplexKernels_cu_215f5bdc4cuda3std6ranges3__45__cpo3endE:
	.zero		1
	.type		_ZN53_INTERNAL_d1c050ad_22_UnaryComplexKernels_cu_215f5bdc4cuda3std3__419piecewise_constructE,@object
	.size		_ZN53_INTERNAL_d1c050ad_22_UnaryComplexKernels_cu_215f5bdc4cuda3std3__419piecewise_constructE,(_ZN53_INTERNAL_d1c050ad_22_UnaryComplexKernels_cu_215f5bdc4cuda3std6ranges3__45__cpo5ssizeE - _ZN53_INTERNAL_d1c050ad_22_UnaryComplexKernels_cu_215f5bdc4cuda3std3__419piecewise_constructE)
_ZN53_INTERNAL_d1c050ad_22_UnaryComplexKernels_cu_215f5bdc4cuda3std3__419piecewise_constructE:
	.zero		1
	.type		_ZN53_INTERNAL_d1c050ad_22_UnaryComplexKernels_cu_215f5bdc4cuda3std6ranges3__45__cpo5ssizeE,@object
	.size		_ZN53_INTERNAL_d1c050ad_22_UnaryComplexKernels_cu_215f5bdc4cuda3std6ranges3__45__cpo5ssizeE,(_ZN53_INTERNAL_d1c050ad_22_UnaryComplexKernels_cu_215f5bdc4cuda3std3__45__cpo3endE - _ZN53_INTERNAL_d1c050ad_22_UnaryComplexKernels_cu_215f5bdc4cuda3std6ranges3__45__cpo5ssizeE)
_ZN53_INTERNAL_d1c050ad_22_UnaryComplexKernels_cu_215f5bdc4cuda3std6ranges3__45__cpo5ssizeE:
	.zero		1
	.type		_ZN53_INTERNAL_d1c050ad_22_UnaryComplexKernels_cu_215f5bdc4cuda3std3__45__cpo3endE,@object
	.size		_ZN53_INTERNAL_d1c050ad_22_UnaryComplexKernels_cu_215f5bdc4cuda3std3__45__cpo3endE,(_ZN53_INTERNAL_d1c050ad_22_UnaryComplexKernels_cu_215f5bdc4cuda3std6ranges3__45__cpo4cendE - _ZN53_INTERNAL_d1c050ad_22_UnaryComplexKernels_cu_215f5bdc4cuda3std3__45__cpo3endE)
_ZN53_INTERNAL_d1c050ad_22_UnaryComplexKernels_cu_215f5bdc4cuda3std3__45__cpo3endE:
	.zero		1
	.type		_ZN53_INTERNAL_d1c050ad_22_UnaryComplexKernels_cu_215f5bdc4cuda3std6ranges3__45__cpo4cendE,@object
	.size		_ZN53_INTERNAL_d1c050ad_22_UnaryComplexKernels_cu_215f5bdc4cuda3std6ranges3__45__cpo4cendE,(_ZN53_INTERNAL_d1c050ad_22_UnaryComplexKernels_cu_215f5bdc4cuda3std3__45__cpo4rendE - _ZN53_INTERNAL_d1c050ad_22_UnaryComplexKernels_cu_215f5bdc4cuda3std6ranges3__45__cpo4cendE)
_ZN53_INTERNAL_d1c050ad_22_UnaryComplexKernels_cu_215f5bdc4cuda3std6ranges3__45__cpo4cendE:
	.zero		1
	.type		_ZN53_INTERNAL_d1c050ad_22_UnaryComplexKernels_cu_215f5bdc4cuda3std3__45__cpo4rendE,@object
	.size		_ZN53_INTERNAL_d1c050ad_22_UnaryComplexKernels_cu_215f5bdc4cuda3std3__45__cpo4rendE,(_ZN53_INTERNAL_d1c050ad_22_UnaryComplexKernels_cu_215f5bdc4cuda3std6ranges3__45__cpo4prevE - _ZN53_INTERNAL_d1c050ad_22_UnaryComplexKernels_cu_215f5bdc4cuda3std3__45__cpo4rendE)
_ZN53_INTERNAL_d1c050ad_22_UnaryComplexKernels_cu_215f5bdc4cuda3std3__45__cpo4rendE:
	.zero		1
	.type		_ZN53_INTERNAL_d1c050ad_22_UnaryComplexKernels_cu_215f5bdc4cuda3std6ranges3__45__cpo4prevE,@object
	.size		_ZN53_INTERNAL_d1c050ad_22_UnaryComplexKernels_cu_215f5bdc4cuda3std6ranges3__45__cpo4prevE,(_ZN53_INTERNAL_d1c050ad_22_UnaryComplexKernels_cu_215f5bdc4cuda3std6ranges3__45__cpo9iter_moveE - _ZN53_INTERNAL_d1c050ad_22_UnaryComplexKernels_cu_215f5bdc4cuda3std6ranges3__45__cpo4prevE)
_ZN53_INTERNAL_d1c050ad_22_UnaryComplexKernels_cu_215f5bdc4cuda3std6ranges3__45__cpo4prevE:
	.zero		1
	.type		_ZN53_INTERNAL_d1c050ad_22_UnaryComplexKernels_cu_215f5bdc4cuda3std6ranges3__45__cpo9iter_moveE,@object
	.size		_ZN53_INTERNAL_d1c050ad_22_UnaryComplexKernels_cu_215f5bdc4cuda3std6ranges3__45__cpo9iter_moveE,(.L_21 - _ZN53_INTERNAL_d1c050ad_22_UnaryComplexKernels_cu_215f5bdc4cuda3std6ranges3__45__cpo9iter_moveE)
_ZN53_INTERNAL_d1c050ad_22_UnaryComplexKernels_cu_215f5bdc4cuda3std6ranges3__45__cpo9iter_moveE:
	.zero		1
.L_21:


//--------------------- .nv.constant0._ZN2at6native18elementwise_kernelILi128ELi4EZNS0_15gpu_kernel_implIZZZNS0_16conj_kernel_cudaERNS_18TensorIteratorBaseEENKUlvE0_clEvENKUlvE10_clEvEUlN3c107complexIfEEE_EEvS4_RKT_EUliE_EEviT1_ --------------------------
	.section	.nv.constant0._ZN2at6native18elementwise_kernelILi128ELi4EZNS0_15gpu_kernel_implIZZZNS0_16conj_kernel_cudaERNS_18TensorIteratorBaseEENKUlvE0_clEvENKUlvE10_clEvEUlN3c107complexIfEEE_EEvS4_RKT_EUliE_EEviT1_,"a",@progbits
	.sectionflags	@""
	.align	4
.nv.constant0._ZN2at6native18elementwise_kernelILi128ELi4EZNS0_15gpu_kernel_implIZZZNS0_16conj_kernel_cudaERNS_18TensorIteratorBaseEENKUlvE0_clEvENKUlvE10_clEvEUlN3c107complexIfEEE_EEvS4_RKT_EUliE_EEviT1_:
	.zero		1072


//--------------------- .nv.constant0._ZN2at6native27unrolled_elementwise_kernelIZZZNS0_16conj_kernel_cudaERNS_18TensorIteratorBaseEENKUlvE0_clEvENKUlvE10_clEvEUlN3c107complexIfEEE_St5arrayIPcLm2EELi4E23TrivialOffsetCalculatorILi1EjESE_NS0_6memory12LoadWithCastILi1EEENSF_13StoreWithCastILi1EEEEEviT_T0_T2_T3_T4_T5_ --------------------------
	.section	.nv.constant0._ZN2at6native27unrolled_elementwise_kernelIZZZNS0_16conj_kernel_cudaERNS_18TensorIteratorBaseEENKUlvE0_clEvENKUlvE10_clEvEUlN3c107complexIfEEE_St5arrayIPcLm2EELi4E23TrivialOffsetCalculatorILi1EjESE_NS0_6memory12LoadWithCastILi1EEENSF_13StoreWithCastILi1EEEEEviT_T0_T2_T3_T4_T5_,"a",@progbits
	.sectionflags	@""
	.align	4
.nv.constant0._ZN2at6native27unrolled_elementwise_kernelIZZZNS0_16conj_kernel_cudaERNS_18TensorIteratorBaseEENKUlvE0_clEvENKUlvE10_clEvEUlN3c107complexIfEEE_St5arrayIPcLm2EELi4E23TrivialOffsetCalculatorILi1EjESE_NS0_6memory12LoadWithCastILi1EEENSF_13StoreWithCastILi1EEEEEviT_T0_T2_T3_T4_T5_:
	.zero		572


//--------------------- .nv.constant0._ZN2at6native18elementwise_kernelILi128ELi2EZNS0_22gpu_kernel_impl_nocastIZZZNS0_16conj_kernel_cudaERNS_18TensorIteratorBaseEENKUlvE0_clEvENKUlvE10_clEvEUlN3c107complexIfEEE_EEvS4_RKT_EUliE_EEviT1_ --------------------------
	.section	.nv.constant0._ZN2at6native18elementwise_kernelILi128ELi2EZNS0_22gpu_kernel_impl_nocastIZZZNS0_16conj_kernel_cudaERNS_18TensorIteratorBaseEENKUlvE0_clEvENKUlvE10_clEvEUlN3c107complexIfEEE_EEvS4_RKT_EUliE_EEviT1_,"a",@progbits
	.sectionflags	@""
	.align	4
.nv.constant0._ZN2at6native18elementwise_kernelILi128ELi2EZNS0_22gpu_kernel_impl_nocastIZZZNS0_16conj_kernel_cudaERNS_18TensorIteratorBaseEENKUlvE0_clEvENKUlvE10_clEvEUlN3c107complexIfEEE_EEvS4_RKT_EUliE_EEviT1_:
	.zero		1072


//--------------------- .nv.constant0._ZN2at6native27unrolled_elementwise_kernelIZZZNS0_16conj_kernel_cudaERNS_18TensorIteratorBaseEENKUlvE0_clEvENKUlvE10_clEvEUlN3c107complexIfEEE_St5arrayIPcLm2EELi4E23TrivialOffsetCalculatorILi1EjESE_NS0_6memory15LoadWithoutCastENSF_16StoreWithoutCastEEEviT_T0_T2_T3_T4_T5_ --------------------------
	.section	.nv.constant0._ZN2at6native27unrolled_elementwise_kernelIZZZNS0_16conj_kernel_cudaERNS_18TensorIteratorBaseEENKUlvE0_clEvENKUlvE10_clEvEUlN3c107complexIfEEE_St5arrayIPcLm2EELi4E23TrivialOffsetCalculatorILi1EjESE_NS0_6memory15LoadWithoutCastENSF_16StoreWithoutCastEEEviT_T0_T2_T3_T4_T5_,"a",@progbits
	.sectionflags	@""
	.align	4
.nv.constant0._ZN2at6native27unrolled_elementwise_kernelIZZZNS0_16conj_kernel_cudaERNS_18TensorIteratorBaseEENKUlvE0_clEvENKUlvE10_clEvEUlN3c107complexIfEEE_St5arrayIPcLm2EELi4E23TrivialOffsetCalculatorILi1EjESE_NS0_6memory15LoadWithoutCastENSF_16StoreWithoutCastEEEviT_T0_T2_T3_T4_T5_:
	.zero		556


//--------------------- .nv.constant0._ZN2at6native29vectorized_elementwise_kernelILi2EZZZNS0_16conj_kernel_cudaERNS_18TensorIteratorBaseEENKUlvE0_clEvENKUlvE10_clEvEUlN3c107complexIfEEE_St5arrayIPcLm2EEEEviT0_T1_ --------------------------
	.section	.nv.constant0._ZN2at6native29vectorized_elementwise_kernelILi2EZZZNS0_16conj_kernel_cudaERNS_18TensorIteratorBaseEENKUlvE0_clEvENKUlvE10_clEvEUlN3c107complexIfEEE_St5arrayIPcLm2EEEEviT0_T1_,"a",@progbits
	.sectionflags	@""
	.align	4
.nv.constant0._ZN2at6native29vectorized_elementwise_kernelILi2EZZZNS0_16conj_kernel_cudaERNS_18TensorIteratorBaseEENKUlvE0_clEvENKUlvE10_clEvEUlN3c107complexIfEEE_St5arrayIPcLm2EEEEviT0_T1_:
	.zero		552


//--------------------- .nv.constant0._ZN2at6native29vectorized_elementwise_kernelILi4EZZZNS0_16conj_kernel_cudaERNS_18TensorIteratorBaseEENKUlvE0_clEvENKUlvE10_clEvEUlN3c107complexIfEEE_St5arrayIPcLm2EEEEviT0_T1_ --------------------------
	.section	.nv.constant0._ZN2at6native29vectorized_elementwise_kernelILi4EZZZNS0_16conj_kernel_cudaERNS_18TensorIteratorBaseEENKUlvE0_clEvENKUlvE10_clEvEUlN3c107complexIfEEE_St5arrayIPcLm2EEEEviT0_T1_,"a",@progbits
	.sectionflags	@""
	.align	4
.nv.constant0._ZN2at6native29vectorized_elementwise_kernelILi4EZZZNS0_16conj_kernel_cudaERNS_18TensorIteratorBaseEENKUlvE0_clEvENKUlvE10_clEvEUlN3c107complexIfEEE_St5arrayIPcLm2EEEEviT0_T1_:
	.zero		552


//--------------------- .nv.constant0._ZN2at6native29vectorized_elementwise_kernelILi8EZZZNS0_16conj_kernel_cudaERNS_18TensorIteratorBaseEENKUlvE0_clEvENKUlvE10_clEvEUlN3c107complexIfEEE_St5arrayIPcLm2EEEEviT0_T1_ --------------------------
	.section	.nv.constant0._ZN2at6native29vectorized_elementwise_kernelILi8EZZZNS0_16conj_kernel_cudaERNS_18TensorIteratorBaseEENKUlvE0_clEvENKUlvE10_clEvEUlN3c107complexIfEEE_St5arrayIPcLm2EEEEviT0_T1_,"a",@progbits
	.sectionflags	@""
	.align	4
.nv.constant0._ZN2at6native29vectorized_elementwise_kernelILi8EZZZNS0_16conj_kernel_cudaERNS_18TensorIteratorBaseEENKUlvE0_clEvENKUlvE10_clEvEUlN3c107complexIfEEE_St5arrayIPcLm2EEEEviT0_T1_:
	.zero		552


//--------------------- .nv.constant0._ZN2at6native18elementwise_kernelILi128ELi4EZNS0_15gpu_kernel_implIZZZNS0_16conj_kernel_cudaERNS_18TensorIteratorBaseEENKUlvE0_clEvENKUlvE9_clEvEUlN3c107complexIdEEE_EEvS4_RKT_EUliE_EEviT1_ --------------------------
	.section	.nv.constant0._ZN2at6native18elementwise_kernelILi128ELi4EZNS0_15gpu_kernel_implIZZZNS0_16conj_kernel_cudaERNS_18TensorIteratorBaseEENKUlvE0_clEvENKUlvE9_clEvEUlN3c107complexIdEEE_EEvS4_RKT_EUliE_EEviT1_,"a",@progbits
	.sectionflags	@""
	.align	4
.nv.constant0._ZN2at6native18elementwise_kernelILi128ELi4EZNS0_15gpu_kernel_implIZZZNS0_16conj_kernel_cudaERNS_18TensorIteratorBaseEENKUlvE0_clEvENKUlvE9_clEvEUlN3c107complexIdEEE_EEvS4_RKT_EUliE_EEviT1_:
	.zero		1072


//--------------------- .nv.constant0._ZN2at6native27unrolled_elementwise_kernelIZZZNS0_16conj_kernel_cudaERNS_18TensorIteratorBaseEENKUlvE0_clEvENKUlvE9_clEvEUlN3c107complexIdEEE_St5arrayIPcLm2EELi4E23TrivialOffsetCalculatorILi1EjESE_NS0_6memory12LoadWithCastILi1EEENSF_13StoreWithCastILi1EEEEEviT_T0_T2_T3_T4_T5_ --------------------------
	.section	.nv.constant0._ZN2at6native27unrolled_elementwise_kernelIZZZNS0_16conj_kernel_cudaERNS_18TensorIteratorBaseEENKUlvE0_clEvENKUlvE9_clEvEUlN3c107complexIdEEE_St5arrayIPcLm2EELi4E23TrivialOffsetCalculatorILi1EjESE_NS0_6memory12LoadWithCastILi1EEENSF_13StoreWithCastILi1EEEEEviT_T0_T2_T3_T4_T5_,"a",@progbits
	.sectionflags	@""
	.align	4
.nv.constant0._ZN2at6native27unrolled_elementwise_kernelIZZZNS0_16conj_kernel_cudaERNS_18TensorIteratorBaseEENKUlvE0_clEvENKUlvE9_clEvEUlN3c107complexIdEEE_St5arrayIPcLm2EELi4E23TrivialOffsetCalculatorILi1EjESE_NS0_6memory12LoadWithCastILi1EEENSF_13StoreWithCastILi1EEEEEviT_T0_T2_T3_T4_T5_:
	.zero		572


//--------------------- .nv.constant0._ZN2at6native18elementwise_kernelILi128ELi2EZNS0_22gpu_kernel_impl_nocastIZZZNS0_16conj_kernel_cudaERNS_18TensorIteratorBaseEENKUlvE0_clEvENKUlvE9_clEvEUlN3c107complexIdEEE_EEvS4_RKT_EUliE_EEviT1_ --------------------------
	.section	.nv.constant0._ZN2at6native18elementwise_kernelILi128ELi2EZNS0_22gpu_kernel_impl_nocastIZZZNS0_16conj_kernel_cudaERNS_18TensorIteratorBaseEENKUlvE0_clEvENKUlvE9_clEvEUlN3c107complexIdEEE_EEvS4_RKT_EUliE_EEviT1_,"a",@progbits
	.sectionflags	@""
	.align	4
.nv.constant0._ZN2at6native18elementwise_kernelILi128ELi2EZNS0_22gpu_kernel_impl_nocastIZZZNS0_16conj_kernel_cudaERNS_18TensorIteratorBaseEENKUlvE0_clEvENKUlvE9_clEvEUlN3c107complexIdEEE_EEvS4_RKT_EUliE_EEviT1_:
	.zero		1072


//--------------------- .nv.constant0._ZN2at6native27unrolled_elementwise_kernelIZZZNS0_16conj_kernel_cudaERNS_18TensorIteratorBaseEENKUlvE0_clEvENKUlvE9_clEvEUlN3c107complexIdEEE_St5arrayIPcLm2EELi4E23TrivialOffsetCalculatorILi1EjESE_NS0_6memory15LoadWithoutCastENSF_16StoreWithoutCastEEEviT_T0_T2_T3_T4_T5_ --------------------------
	.section	.nv.constant0._ZN2at6native27unrolled_elementwise_kernelIZZZNS0_16conj_kernel_cudaERNS_18TensorIteratorBaseEENKUlvE0_clEvENKUlvE9_clEvEUlN3c107complexIdEEE_St5arrayIPcLm2EELi4E23TrivialOffsetCalculatorILi1EjESE_NS0_6memory15LoadWithoutCastENSF_16StoreWithoutCastEEEviT_T0_T2_T3_T4_T5_,"a",@progbits
	.sectionflags	@""
	.align	4
.nv.constant0._ZN2at6native27unrolled_elementwise_kernelIZZZNS0_16conj_kernel_cudaERNS_18TensorIteratorBaseEENKUlvE0_clEvENKUlvE9_clEvEUlN3c107complexIdEEE_St5arrayIPcLm2EELi4E23TrivialOffsetCalculatorILi1EjESE_NS0_6memory15LoadWithoutCastENSF_16StoreWithoutCastEEEviT_T0_T2_T3_T4_T5_:
	.zero		556


//--------------------- .nv.constant0._ZN2at6native29vectorized_elementwise_kernelILi2EZZZNS0_16conj_kernel_cudaERNS_18TensorIteratorBaseEENKUlvE0_clEvENKUlvE9_clEvEUlN3c107complexIdEEE_St5arrayIPcLm2EEEEviT0_T1_ --------------------------
	.section	.nv.constant0._ZN2at6native29vectorized_elementwise_kernelILi2EZZZNS0_16conj_kernel_cudaERNS_18TensorIteratorBaseEENKUlvE0_clEvENKUlvE9_clEvEUlN3c107complexIdEEE_St5arrayIPcLm2EEEEviT0_T1_,"a",@progbits
	.sectionflags	@""
	.align	4
.nv.constant0._ZN2at6native29vectorized_elementwise_kernelILi2EZZZNS0_16conj_kernel_cudaERNS_18TensorIteratorBaseEENKUlvE0_clEvENKUlvE9_clEvEUlN3c107complexIdEEE_St5arrayIPcLm2EEEEviT0_T1_:
	.zero		552


//--------------------- .nv.constant0._ZN2at6native29vectorized_elementwise_kernelILi4EZZZNS0_16conj_kernel_cudaERNS_18TensorIteratorBaseEENKUlvE0_clEvENKUlvE9_clEvEUlN3c107complexIdEEE_St5arrayIPcLm2EEEEviT0_T1_ --------------------------
	.section	.nv.constant0._ZN2at6native29vectorized_elementwise_kernelILi4EZZZNS0_16conj_kernel_cudaERNS_18TensorIteratorBaseEENKUlvE0_clEvENKUlvE9_clEvEUlN3c107complexIdEEE_St5arrayIPcLm2EEEEviT0_T1_,"a",@progbits
	.sectionflags	@""
	.align	4
.nv.constant0._ZN2at6native29vectorized_elementwise_kernelILi4EZZZNS0_16conj_kernel_cudaERNS_18TensorIteratorBaseEENKUlvE0_clEvENKUlvE9_clEvEUlN3c107complexIdEEE_St5arrayIPcLm2EEEEviT0_T1_:
	.zero		552


//--------------------- .nv.constant0._ZN2at6native29vectorized_elementwise_kernelILi8EZZZNS0_16conj_kernel_cudaERNS_18TensorIteratorBaseEENKUlvE0_clEvENKUlvE9_clEvEUlN3c107complexIdEEE_St5arrayIPcLm2EEEEviT0_T1_ --------------------------
	.section	.nv.constant0._ZN2at6native29vectorized_elementwise_kernelILi8EZZZNS0_16conj_kernel_cudaERNS_18TensorIteratorBaseEENKUlvE0_clEvENKUlvE9_clEvEUlN3c107complexIdEEE_St5arrayIPcLm2EEEEviT0_T1_,"a",@progbits
	.sectionflags	@""
	.align	4
.nv.constant0._ZN2at6native29vectorized_elementwise_kernelILi8EZZZNS0_16conj_kernel_cudaERNS_18TensorIteratorBaseEENKUlvE0_clEvENKUlvE9_clEvEUlN3c107complexIdEEE_St5arrayIPcLm2EEEEviT0_T1_:
	.zero		552


//--------------------- .nv.constant0._ZN2at6native18elementwise_kernelILi128ELi4EZNS0_15gpu_kernel_implIZZZNS0_17angle_kernel_cudaERNS_18TensorIteratorBaseEENKUlvE0_clEvENKUlvE0_clEvEUlfE_EEvS4_RKT_EUliE_EEviT1_ --------------------------
	.section	.nv.constant0._ZN2at6native18elementwise_kernelILi128ELi4EZNS0_15gpu_kernel_implIZZZNS0_17angle_kernel_cudaERNS_18TensorIteratorBaseEENKUlvE0_clEvENKUlvE0_clEvEUlfE_EEvS4_RKT_EUliE_EEviT1_,"a",@progbits
	.sectionflags	@""
	.align	4
.nv.constant0._ZN2at6native18elementwise_kernelILi128ELi4EZNS0_15gpu_kernel_implIZZZNS0_17angle_kernel_cudaERNS_18TensorIteratorBaseEENKUlvE0_clEvENKUlvE0_clEvEUlfE_EEvS4_RKT_EUliE_EEviT1_:
	.zero		1072


//--------------------- .nv.constant0._ZN2at6native27unrolled_elementwise_kernelIZZZNS0_17angle_kernel_cudaERNS_18TensorIteratorBaseEENKUlvE0_clEvENKUlvE0_clEvEUlfE_St5arrayIPcLm2EELi4E23TrivialOffsetCalculatorILi1EjESB_NS0_6memory12LoadWithCastILi1EEENSC_13StoreWithCastILi1EEEEEviT_T0_T2_T3_T4_T5_ --------------------------
	.section	.nv.constant0._ZN2at6native27unrolled_elementwise_kernelIZZZNS0_17angle_kernel_cudaERNS_18TensorIteratorBaseEENKUlvE0_clEvENKUlvE0_clEvEUlfE_St5arrayIPcLm2EELi4E23TrivialOffsetCalculatorILi1EjESB_NS0_6memory12LoadWithCastILi1EEENSC_13StoreWithCastILi1EEEEEviT_T0_T2_T3_T4_T5_,"a",@progbits
	.sectionflags	@""
	.align	4
.nv.constant0._ZN2at6native27unrolled_elementwise_kernelIZZZNS0_17angle_kernel_cudaERNS_18TensorIteratorBaseEENKUlvE0_clEvENKUlvE0_clEvEUlfE_St5arrayIPcLm2EELi4E23TrivialOffsetCalculatorILi1EjESB_NS0_6memory12LoadWithCastILi1EEENSC_13StoreWithCastILi1EEEEEviT_T0_T2_T3_T4_T5_:
	.zero		572


//--------------------- .nv.constant0._ZN2at6native18elementwise_kernelILi128ELi2EZNS0_22gpu_kernel_impl_nocastIZZZNS0_17angle_kernel_cudaERNS_18TensorIteratorBaseEENKUlvE0_clEvENKUlvE0_clEvEUlfE_EEvS4_RKT_EUliE_EEviT1_ --------------------------
	.section	.nv.constant0._ZN2at6native18elementwise_kernelILi128ELi2EZNS0_22gpu_kernel_impl_nocastIZZZNS0_17angle_kernel_cudaERNS_18TensorIteratorBaseEENKUlvE0_clEvENKUlvE0_clEvEUlfE_EEvS4_RKT_EUliE_EEviT1_,"a",@progbits
	.sectionflags	@""
	.align	4
.nv.constant0._ZN2at6native18elementwise_kernelILi128ELi2EZNS0_22gpu_kernel_impl_nocastIZZZNS0_17angle_kernel_cudaERNS_18TensorIteratorBaseEENKUlvE0_clEvENKUlvE0_clEvEUlfE_EEvS4_RKT_EUliE_EEviT1_:
	.zero		1072


//--------------------- .nv.constant0._ZN2at6native27unrolled_elementwise_kernelIZZZNS0_17angle_kernel_cudaERNS_18TensorIteratorBaseEENKUlvE0_clEvENKUlvE0_clEvEUlfE_St5arrayIPcLm2EELi4E23TrivialOffsetCalculatorILi1EjESB_NS0_6memory15LoadWithoutCastENSC_16StoreWithoutCastEEEviT_T0_T2_T3_T4_T5_ --------------------------
	.section	.nv.constant0._ZN2at6native27unrolled_elementwise_kernelIZZZNS0_17angle_kernel_cudaERNS_18TensorIteratorBaseEENKUlvE0_clEvENKUlvE0_clEvEUlfE_St5arrayIPcLm2EELi4E23TrivialOffsetCalculatorILi1EjESB_NS0_6memory15LoadWithoutCastENSC_16StoreWithoutCastEEEviT_T0_T2_T3_T4_T5_,"a",@progbits
	.sectionflags	@""
	.align	4
.nv.constant0._ZN2at6native27unrolled_elementwise_kernelIZZZNS0_17angle_kernel_cudaERNS_18TensorIteratorBaseEENKUlvE0_clEvENKUlvE0_clEvEUlfE_St5arrayIPcLm2EELi4E23TrivialOffsetCalculatorILi1EjESB_NS0_6memory15LoadWithoutCastENSC_16StoreWithoutCastEEEviT_T0_T2_T3_T4_T5_:
	.zero		556


//--------------------- .nv.constant0._ZN2at6native29vectorized_elementwise_kernelILi2EZZZNS0_17angle_kernel_cudaERNS_18TensorIteratorBaseEENKUlvE0_clEvENKUlvE0_clEvEUlfE_St5arrayIPcLm2EEEEviT0_T1_ --------------------------
	.section	.nv.constant0._ZN2at6native29vectorized_elementwise_kernelILi2EZZZNS0_17angle_kernel_cudaERNS_18TensorIteratorBaseEENKUlvE0_clEvENKUlvE0_clEvEUlfE_St5arrayIPcLm2EEEEviT0_T1_,"a",@progbits
	.sectionflags	@""
	.align	4
.nv.constant0._ZN2at6native29vectorized_elementwise_kernelILi2EZZZNS0_17angle_kernel_cudaERNS_18TensorIteratorBaseEENKUlvE0_clEvENKUlvE0_clEvEUlfE_St5arrayIPcLm2EEEEviT0_T1_:
	.zero		552


//--------------------- .nv.constant0._ZN2at6native29vectorized_elementwise_kernelILi4EZZZNS0_17angle_kernel_cudaERNS_18TensorIteratorBaseEENKUlvE0_clEvENKUlvE0_clEvEUlfE_St5arrayIPcLm2EEEEviT0_T1_ --------------------------
	.section	.nv.constant0._ZN2at6native29vectorized_elementwise_kernelILi4EZZZNS0_17angle_kernel_cudaERNS_18TensorIteratorBaseEENKUlvE0_clEvENKUlvE0_clEvEUlfE_St5arrayIPcLm2EEEEviT0_T1_,"a",@progbits
	.sectionflags	@""
	.align	4
.nv.constant0._ZN2at6native29vectorized_elementwise_kernelILi4EZZZNS0_17angle_kernel_cudaERNS_18TensorIteratorBaseEENKUlvE0_clEvENKUlvE0_clEvEUlfE_St5arrayIPcLm2EEEEviT0_T1_:
	.zero		552


//--------------------- .nv.constant0._ZN2at6native29vectorized_elementwise_kernelILi8EZZZNS0_17angle_kernel_cudaERNS_18TensorIteratorBaseEENKUlvE0_clEvENKUlvE0_clEvEUlfE_St5arrayIPcLm2EEEEviT0_T1_ --------------------------
	.section	.nv.constant0._ZN2at6native29vectorized_elementwise_kernelILi8EZZZNS0_17angle_kernel_cudaERNS_18TensorIteratorBaseEENKUlvE0_clEvENKUlvE0_clEvEUlfE_St5arrayIPcLm2EEEEviT0_T1_,"a",@progbits
	.sectionflags	@""
	.align	4
.nv.constant0._ZN2at6native29vectorized_elementwise_kernelILi8EZZZNS0_17angle_kernel_cudaERNS_18TensorIteratorBaseEENKUlvE0_clEvENKUlvE0_clEvEUlfE_St5arrayIPcLm2EEEEviT0_T1_:
	.zero		552


//--------------------- .nv.constant0._ZN2at6native18elementwise_kernelILi128ELi4EZNS0_15gpu_kernel_implIZZZNS0_17angle_kernel_cudaERNS_18TensorIteratorBaseEENKUlvE0_clEvENKUlvE_clEvEUldE_EEvS4_RKT_EUliE_EEviT1_ --------------------------
	.section	.nv.constant0._ZN2at6native18elementwise_kernelILi128ELi4EZNS0_15gpu_kernel_implIZZZNS0_17angle_kernel_cudaERNS_18TensorIteratorBaseEENKUlvE0_clEvENKUlvE_clEvEUldE_EEvS4_RKT_EUliE_EEviT1_,"a",@progbits
	.sectionflags	@""
	.align	4
.nv.constant0._ZN2at6native18elementwise_kernelILi128ELi4EZNS0_15gpu_kernel_implIZZZNS0_17angle_kernel_cudaERNS_18TensorIteratorBaseEENKUlvE0_clEvENKUlvE_clEvEUldE_EEvS4_RKT_EUliE_EEviT1_:
	.zero		1072


//--------------------- .nv.constant0._ZN2at6native27unrolled_elementwise_kernelIZZZNS0_17angle_kernel_cudaERNS_18TensorIteratorBaseEENKUlvE0_clEvENKUlvE_clEvEUldE_St5arrayIPcLm2EELi4E23TrivialOffsetCalculatorILi1EjESB_NS0_6memory12LoadWithCastILi1EEENSC_13StoreWithCastILi1EEEEEviT_T0_T2_T3_T4_T5_ --------------------------
	.section	.nv.constant0._ZN2at6native27unrolled_elementwise_kernelIZZZNS0_17angle_kernel_cudaERNS_18TensorIteratorBaseEENKUlvE0_clEvENKUlvE_clEvEUldE_St5arrayIPcLm2EELi4E23TrivialOffsetCalculatorILi1EjESB_NS0_6memory12LoadWithCastILi1EEENSC_13StoreWithCastILi1EEEEEviT_T0_T2_T3_T4_T5_,"a",@progbits
	.sectionflags	@""
	.align	4
.nv.constant0._ZN2at6native27unrolled_elementwise_kernelIZZZNS0_17angle_kernel_cudaERNS_18TensorIteratorBaseEENKUlvE0_clEvENKUlvE_clEvEUldE_St5arrayIPcLm2EELi4E23TrivialOffsetCalculatorILi1EjESB_NS0_6memory12LoadWithCastILi1EEENSC_13StoreWithCastILi1EEEEEviT_T0_T2_T3_T4_T5_:
	.zero		572


//--------------------- .nv.constant0._ZN2at6native18elementwise_kernelILi128ELi2EZNS0_22gpu_kernel_impl_nocastIZZZNS0_17angle_kernel_cudaERNS_18TensorIteratorBaseEENKUlvE0_clEvENKUlvE_clEvEUldE_EEvS4_RKT_EUliE_EEviT1_ --------------------------
	.section	.nv.constant0._ZN2at6native18elementwise_kernelILi128ELi2EZNS0_22gpu_kernel_impl_nocastIZZZNS0_17angle_kernel_cudaERNS_18TensorIteratorBaseEENKUlvE0_clEvENKUlvE_clEvEUldE_EEvS4_RKT_EUliE_EEviT1_,"a",@progbits
	.sectionflags	@""
	.align	4
.nv.constant0._ZN2at6native18elementwise_kernelILi128ELi2EZNS0_22gpu_kernel_impl_nocastIZZZNS0_17angle_kernel_cudaERNS_18TensorIteratorBaseEENKUlvE0_clEvENKUlvE_clEvEUldE_EEvS4_RKT_EUliE_EEviT1_:
	.zero		1072


//--------------------- .nv.constant0._ZN2at6native27unrolled_elementwise_kernelIZZZNS0_17angle_kernel_cudaERNS_18TensorIteratorBaseEENKUlvE0_clEvENKUlvE_clEvEUldE_St5arrayIPcLm2EELi4E23TrivialOffsetCalculatorILi1EjESB_NS0_6memory15LoadWithoutCastENSC_16StoreWithoutCastEEEviT_T0_T2_T3_T4_T5_ --------------------------
	.section	.nv.constant0._ZN2at6native27unrolled_elementwise_kernelIZZZNS0_17angle_kernel_cudaERNS_18TensorIteratorBaseEENKUlvE0_clEvENKUlvE_clEvEUldE_St5arrayIPcLm2EELi4E23TrivialOffsetCalculatorILi1EjESB_NS0_6memory15LoadWithoutCastENSC_16StoreWithoutCastEEEviT_T0_T2_T3_T4_T5_,"a",@progbits
	.sectionflags	@""
	.align	4
.nv.constant0._ZN2at6native27unrolled_elementwise_kernelIZZZNS0_17angle_kernel_cudaERNS_18TensorIteratorBaseEENKUlvE0_clEvENKUlvE_clEvEUldE_St5arrayIPcLm2EELi4E23TrivialOffsetCalculatorILi1EjESB_NS0_6memory15LoadWithoutCastENSC_16StoreWithoutCastEEEviT_T0_T2_T3_T4_T5_:
	.zero		556


//--------------------- .nv.constant0._ZN2at6native29vectorized_elementwise_kernelILi2EZZZNS0_17angle_kernel_cudaERNS_18TensorIteratorBaseEENKUlvE0_clEvENKUlvE_clEvEUldE_St5arrayIPcLm2EEEEviT0_T1_ --------------------------
	.section	.nv.constant0._ZN2at6native29vectorized_elementwise_kernelILi2EZZZNS0_17angle_kernel_cudaERNS_18TensorIteratorBaseEENKUlvE0_clEvENKUlvE_clEvEUldE_St5arrayIPcLm2EEEEviT0_T1_,"a",@progbits
	.sectionflags	@""
	.align	4
.nv.constant0._ZN2at6native29vectorized_elementwise_kernelILi2EZZZNS0_17angle_kernel_cudaERNS_18TensorIteratorBaseEENKUlvE0_clEvENKUlvE_clEvEUldE_St5arrayIPcLm2EEEEviT0_T1_:
	.zero		552


//--------------------- .nv.constant0._ZN2at6native29vectorized_elementwise_kernelILi4EZZZNS0_17angle_kernel_cudaERNS_18TensorIteratorBaseEENKUlvE0_clEvENKUlvE_clEvEUldE_St5arrayIPcLm2EEEEviT0_T1_ --------------------------
	.section	.nv.constant0._ZN2at6native29vectorized_elementwise_kernelILi4EZZZNS0_17angle_kernel_cudaERNS_18TensorIteratorBaseEENKUlvE0_clEvENKUlvE_clEvEUldE_St5arrayIPcLm2EEEEviT0_T1_,"a",@progbits
	.sectionflags	@""
	.align	4
.nv.constant0._ZN2at6native29vectorized_elementwise_kernelILi4EZZZNS0_17angle_kernel_cudaERNS_18TensorIteratorBaseEENKUlvE0_clEvENKUlvE_clEvEUldE_St5arrayIPcLm2EEEEviT0_T1_:
	.zero		552


//--------------------- .nv.constant0._ZN2at6native29vectorized_elementwise_kernelILi8EZZZNS0_17angle_kernel_cudaERNS_18TensorIteratorBaseEENKUlvE0_clEvENKUlvE_clEvEUldE_St5arrayIPcLm2EEEEviT0_T1_ --------------------------
	.section	.nv.constant0._ZN2at6native29vectorized_elementwise_kernelILi8EZZZNS0_17angle_kernel_cudaERNS_18TensorIteratorBaseEENKUlvE0_clEvENKUlvE_clEvEUldE_St5arrayIPcLm2EEEEviT0_T1_,"a",@progbits
	.sectionflags	@""
	.align	4
.nv.constant0._ZN2at6native29vectorized_elementwise_kernelILi8EZZZNS0_17angle_kernel_cudaERNS_18TensorIteratorBaseEENKUlvE0_clEvENKUlvE_clEvEUldE_St5arrayIPcLm2EEEEviT0_T1_:
	.zero		552


//--------------------- SYMBOLS --------------------------

	.type		.nv.reservedSmem.offset0,@object
	.size		.nv.reservedSmem.offset0,0x4
	.type		__assertfail,@function
